//
// Generated by NVIDIA NVVM Compiler
//
// Compiler Build ID: CL-36424714
// Cuda compilation tools, release 13.0, V13.0.88
// Based on NVVM 20.0.0
//

.version 9.0
.target sm_100
.address_size 64

	// .globl	_Z11blockLPNormI6__halfLj1024EEvPT_PKS1_fiif
// _ZZ17blockLPNormKernelI6__halfLj1024EEvPKT_PS1_fiifE12temp_storage has been demoted
// _ZZ17blockLPNormKernelI6__halfLj1024EEvPKT_PS1_fiifE10global_max has been demoted
// _ZZ17blockLPNormKernelI6__halfLj1024EEvPKT_PS1_fiifE7p_total has been demoted
// _ZZ16warpLPNormKernelI6__halfLj32ELj32EEvPKT_PS1_fiiifE7p_total has been demoted
// _ZZ16warpLPNormKernelI6__halfLj32ELj32EEvPKT_PS1_fiiifE5p_max has been demoted
// _ZZ24blockLPNormStridesKernelI6__halfLj1024EEvPKT_PS1_PKiS6_S6_ififE12temp_storage has been demoted
// _ZZ24blockLPNormStridesKernelI6__halfLj1024EEvPKT_PS1_PKiS6_S6_ififE10global_max has been demoted
// _ZZ24blockLPNormStridesKernelI6__halfLj1024EEvPKT_PS1_PKiS6_S6_ififE7p_total has been demoted
// _ZZ23warpLPNormStridesKernelI6__halfLj32ELj32EEvPKT_PS1_PKiS6_S6_ifiifE7p_total has been demoted
// _ZZ23warpLPNormStridesKernelI6__halfLj32ELj32EEvPKT_PS1_PKiS6_S6_ifiifE5p_max has been demoted
// _ZZ17blockLPNormKernelIfLj1024EEvPKT_PS0_fiifE12temp_storage has been demoted
// _ZZ17blockLPNormKernelIfLj1024EEvPKT_PS0_fiifE10global_max has been demoted
// _ZZ17blockLPNormKernelIfLj1024EEvPKT_PS0_fiifE7p_total has been demoted
// _ZZ16warpLPNormKernelIfLj32ELj32EEvPKT_PS0_fiiifE7p_total has been demoted
// _ZZ16warpLPNormKernelIfLj32ELj32EEvPKT_PS0_fiiifE5p_max has been demoted
// _ZZ24blockLPNormStridesKernelIfLj1024EEvPKT_PS0_PKiS5_S5_ififE12temp_storage has been demoted
// _ZZ24blockLPNormStridesKernelIfLj1024EEvPKT_PS0_PKiS5_S5_ififE10global_max has been demoted
// _ZZ24blockLPNormStridesKernelIfLj1024EEvPKT_PS0_PKiS5_S5_ififE7p_total has been demoted
// _ZZ23warpLPNormStridesKernelIfLj32ELj32EEvPKT_PS0_PKiS5_S5_ifiifE7p_total has been demoted
// _ZZ23warpLPNormStridesKernelIfLj32ELj32EEvPKT_PS0_PKiS5_S5_ifiifE5p_max has been demoted
.global .align 1 .b8 _ZN34_INTERNAL_60c5263c_4_k_cu_197943dc4cuda3std3__45__cpo5beginE[1];
.global .align 1 .b8 _ZN34_INTERNAL_60c5263c_4_k_cu_197943dc4cuda3std3__45__cpo3endE[1];
.global .align 1 .b8 _ZN34_INTERNAL_60c5263c_4_k_cu_197943dc4cuda3std3__45__cpo6cbeginE[1];
.global .align 1 .b8 _ZN34_INTERNAL_60c5263c_4_k_cu_197943dc4cuda3std3__45__cpo4cendE[1];
.global .align 1 .b8 _ZN34_INTERNAL_60c5263c_4_k_cu_197943dc4cuda3std3__45__cpo6rbeginE[1];
.global .align 1 .b8 _ZN34_INTERNAL_60c5263c_4_k_cu_197943dc4cuda3std3__45__cpo4rendE[1];
.global .align 1 .b8 _ZN34_INTERNAL_60c5263c_4_k_cu_197943dc4cuda3std3__45__cpo7crbeginE[1];
.global .align 1 .b8 _ZN34_INTERNAL_60c5263c_4_k_cu_197943dc4cuda3std3__45__cpo5crendE[1];
.global .align 1 .b8 _ZN34_INTERNAL_60c5263c_4_k_cu_197943dc4cuda3std3__436_GLOBAL__N__60c5263c_4_k_cu_197943dc6ignoreE[1];
.global .align 1 .b8 _ZN34_INTERNAL_60c5263c_4_k_cu_197943dc4cuda3std3__419piecewise_constructE[1];
.global .align 1 .b8 _ZN34_INTERNAL_60c5263c_4_k_cu_197943dc4cuda3std3__48in_placeE[1];
.global .align 1 .b8 _ZN34_INTERNAL_60c5263c_4_k_cu_197943dc4cuda3std3__420unreachable_sentinelE[1];
.global .align 1 .b8 _ZN34_INTERNAL_60c5263c_4_k_cu_197943dc4cuda3std6ranges3__45__cpo4swapE[1];
.global .align 1 .b8 _ZN34_INTERNAL_60c5263c_4_k_cu_197943dc4cuda3std6ranges3__45__cpo9iter_moveE[1];
.global .align 1 .b8 _ZN34_INTERNAL_60c5263c_4_k_cu_197943dc4cuda3std6ranges3__45__cpo5beginE[1];
.global .align 1 .b8 _ZN34_INTERNAL_60c5263c_4_k_cu_197943dc4cuda3std6ranges3__45__cpo3endE[1];
.global .align 1 .b8 _ZN34_INTERNAL_60c5263c_4_k_cu_197943dc4cuda3std6ranges3__45__cpo6cbeginE[1];
.global .align 1 .b8 _ZN34_INTERNAL_60c5263c_4_k_cu_197943dc4cuda3std6ranges3__45__cpo4cendE[1];
.global .align 1 .b8 _ZN34_INTERNAL_60c5263c_4_k_cu_197943dc4cuda3std6ranges3__45__cpo7advanceE[1];
.global .align 1 .b8 _ZN34_INTERNAL_60c5263c_4_k_cu_197943dc4cuda3std6ranges3__45__cpo9iter_swapE[1];
.global .align 1 .b8 _ZN34_INTERNAL_60c5263c_4_k_cu_197943dc4cuda3std6ranges3__45__cpo4nextE[1];
.global .align 1 .b8 _ZN34_INTERNAL_60c5263c_4_k_cu_197943dc4cuda3std6ranges3__45__cpo4prevE[1];
.global .align 1 .b8 _ZN34_INTERNAL_60c5263c_4_k_cu_197943dc4cuda3std6ranges3__45__cpo4dataE[1];
.global .align 1 .b8 _ZN34_INTERNAL_60c5263c_4_k_cu_197943dc4cuda3std6ranges3__45__cpo5cdataE[1];
.global .align 1 .b8 _ZN34_INTERNAL_60c5263c_4_k_cu_197943dc4cuda3std6ranges3__45__cpo4sizeE[1];
.global .align 1 .b8 _ZN34_INTERNAL_60c5263c_4_k_cu_197943dc4cuda3std6ranges3__45__cpo5ssizeE[1];
.global .align 1 .b8 _ZN34_INTERNAL_60c5263c_4_k_cu_197943dc4cuda3std6ranges3__45__cpo8distanceE[1];
.global .align 1 .b8 _ZN34_INTERNAL_60c5263c_4_k_cu_197943dc6thrust24THRUST_300001_SM_1000_NS6system6detail10sequential3seqE[1];

.visible .entry _Z11blockLPNormI6__halfLj1024EEvPT_PKS1_fiif(
	.param .u64 .ptr .align 1 _Z11blockLPNormI6__halfLj1024EEvPT_PKS1_fiif_param_0,
	.param .u64 .ptr .align 1 _Z11blockLPNormI6__halfLj1024EEvPT_PKS1_fiif_param_1,
	.param .f32 _Z11blockLPNormI6__halfLj1024EEvPT_PKS1_fiif_param_2,
	.param .u32 _Z11blockLPNormI6__halfLj1024EEvPT_PKS1_fiif_param_3,
	.param .u32 _Z11blockLPNormI6__halfLj1024EEvPT_PKS1_fiif_param_4,
	.param .f32 _Z11blockLPNormI6__halfLj1024EEvPT_PKS1_fiif_param_5
)
{
	.reg .pred 	%p<104>;
	.reg .b16 	%rs<41>;
	.reg .b32 	%r<180>;
	.reg .b32 	%f<444>;
	.reg .b64 	%rd<80>;
	// demoted variable
	.shared .align 4 .b8 _ZZ17blockLPNormKernelI6__halfLj1024EEvPKT_PS1_fiifE12temp_storage[164];
	// demoted variable
	.shared .align 4 .f32 _ZZ17blockLPNormKernelI6__halfLj1024EEvPKT_PS1_fiifE10global_max;
	// demoted variable
	.shared .align 4 .f32 _ZZ17blockLPNormKernelI6__halfLj1024EEvPKT_PS1_fiifE7p_total;
	ld.param.u64 	%rd3, [_Z11blockLPNormI6__halfLj1024EEvPT_PKS1_fiif_param_0];
	ld.param.u64 	%rd4, [_Z11blockLPNormI6__halfLj1024EEvPT_PKS1_fiif_param_1];
	ld.param.f32 	%f42, [_Z11blockLPNormI6__halfLj1024EEvPT_PKS1_fiif_param_2];
	ld.param.u32 	%r35, [_Z11blockLPNormI6__halfLj1024EEvPT_PKS1_fiif_param_3];
	ld.param.u32 	%r36, [_Z11blockLPNormI6__halfLj1024EEvPT_PKS1_fiif_param_4];
	ld.param.f32 	%f43, [_Z11blockLPNormI6__halfLj1024EEvPT_PKS1_fiif_param_5];
	cvta.to.global.u64 	%rd1, %rd3;
	cvta.to.global.u64 	%rd2, %rd4;
	mov.u32 	%r37, %ctaid.x;
	rem.u32 	%r38, %r37, %r36;
	sub.s32 	%r39, %r37, %r38;
	mad.lo.s32 	%r1, %r39, %r35, %r38;
	mov.u32 	%r178, %tid.x;
	setp.ge.s32 	%p1, %r178, %r35;
	mov.f32 	%f439, 0f00000000;
	@%p1 bra 	$L__BB0_13;
	not.b32 	%r40, %r178;
	add.s32 	%r41, %r35, %r40;
	shr.u32 	%r42, %r41, 10;
	add.s32 	%r3, %r42, 1;
	and.b32  	%r4, %r3, 15;
	setp.lt.u32 	%p2, %r41, 15360;
	mov.f32 	%f439, 0f00000000;
	mov.u32 	%r170, %r178;
	@%p2 bra 	$L__BB0_4;
	and.b32  	%r43, %r3, 8388592;
	neg.s32 	%r168, %r43;
	mov.f32 	%f439, 0f00000000;
	mov.u32 	%r170, %r178;
$L__BB0_3:
	.pragma "nounroll";
	mad.lo.s32 	%r44, %r170, %r36, %r1;
	mul.wide.s32 	%rd5, %r44, 2;
	add.s64 	%rd6, %rd2, %rd5;
	ld.global.u16 	%rs1, [%rd6];
	// begin inline asm
	{  cvt.f32.f16 %f48, %rs1;}

	// end inline asm
	abs.f32 	%f64, %f48;
	max.f32 	%f65, %f439, %f64;
	shl.b32 	%r45, %r36, 10;
	add.s32 	%r46, %r44, %r45;
	mul.wide.s32 	%rd7, %r46, 2;
	add.s64 	%rd8, %rd2, %rd7;
	ld.global.u16 	%rs2, [%rd8];
	// begin inline asm
	{  cvt.f32.f16 %f49, %rs2;}

	// end inline asm
	abs.f32 	%f66, %f49;
	max.f32 	%f67, %f65, %f66;
	shl.b32 	%r47, %r36, 11;
	add.s32 	%r48, %r44, %r47;
	mul.wide.s32 	%rd9, %r48, 2;
	add.s64 	%rd10, %rd2, %rd9;
	ld.global.u16 	%rs3, [%rd10];
	// begin inline asm
	{  cvt.f32.f16 %f50, %rs3;}

	// end inline asm
	abs.f32 	%f68, %f50;
	max.f32 	%f69, %f67, %f68;
	add.s32 	%r49, %r48, %r45;
	mul.wide.s32 	%rd11, %r49, 2;
	add.s64 	%rd12, %rd2, %rd11;
	ld.global.u16 	%rs4, [%rd12];
	// begin inline asm
	{  cvt.f32.f16 %f51, %rs4;}

	// end inline asm
	abs.f32 	%f70, %f51;
	max.f32 	%f71, %f69, %f70;
	shl.b32 	%r50, %r36, 12;
	add.s32 	%r51, %r44, %r50;
	mul.wide.s32 	%rd13, %r51, 2;
	add.s64 	%rd14, %rd2, %rd13;
	ld.global.u16 	%rs5, [%rd14];
	// begin inline asm
	{  cvt.f32.f16 %f52, %rs5;}

	// end inline asm
	abs.f32 	%f72, %f52;
	max.f32 	%f73, %f71, %f72;
	add.s32 	%r52, %r51, %r45;
	mul.wide.s32 	%rd15, %r52, 2;
	add.s64 	%rd16, %rd2, %rd15;
	ld.global.u16 	%rs6, [%rd16];
	// begin inline asm
	{  cvt.f32.f16 %f53, %rs6;}

	// end inline asm
	abs.f32 	%f74, %f53;
	max.f32 	%f75, %f73, %f74;
	add.s32 	%r53, %r51, %r47;
	mul.wide.s32 	%rd17, %r53, 2;
	add.s64 	%rd18, %rd2, %rd17;
	ld.global.u16 	%rs7, [%rd18];
	// begin inline asm
	{  cvt.f32.f16 %f54, %rs7;}

	// end inline asm
	abs.f32 	%f76, %f54;
	max.f32 	%f77, %f75, %f76;
	add.s32 	%r54, %r53, %r45;
	mul.wide.s32 	%rd19, %r54, 2;
	add.s64 	%rd20, %rd2, %rd19;
	ld.global.u16 	%rs8, [%rd20];
	// begin inline asm
	{  cvt.f32.f16 %f55, %rs8;}

	// end inline asm
	abs.f32 	%f78, %f55;
	max.f32 	%f79, %f77, %f78;
	shl.b32 	%r55, %r36, 13;
	add.s32 	%r56, %r44, %r55;
	mul.wide.s32 	%rd21, %r56, 2;
	add.s64 	%rd22, %rd2, %rd21;
	ld.global.u16 	%rs9, [%rd22];
	// begin inline asm
	{  cvt.f32.f16 %f56, %rs9;}

	// end inline asm
	abs.f32 	%f80, %f56;
	max.f32 	%f81, %f79, %f80;
	add.s32 	%r57, %r56, %r45;
	mul.wide.s32 	%rd23, %r57, 2;
	add.s64 	%rd24, %rd2, %rd23;
	ld.global.u16 	%rs10, [%rd24];
	// begin inline asm
	{  cvt.f32.f16 %f57, %rs10;}

	// end inline asm
	abs.f32 	%f82, %f57;
	max.f32 	%f83, %f81, %f82;
	add.s32 	%r58, %r56, %r47;
	mul.wide.s32 	%rd25, %r58, 2;
	add.s64 	%rd26, %rd2, %rd25;
	ld.global.u16 	%rs11, [%rd26];
	// begin inline asm
	{  cvt.f32.f16 %f58, %rs11;}

	// end inline asm
	abs.f32 	%f84, %f58;
	max.f32 	%f85, %f83, %f84;
	add.s32 	%r59, %r58, %r45;
	mul.wide.s32 	%rd27, %r59, 2;
	add.s64 	%rd28, %rd2, %rd27;
	ld.global.u16 	%rs12, [%rd28];
	// begin inline asm
	{  cvt.f32.f16 %f59, %rs12;}

	// end inline asm
	abs.f32 	%f86, %f59;
	max.f32 	%f87, %f85, %f86;
	add.s32 	%r60, %r56, %r50;
	mul.wide.s32 	%rd29, %r60, 2;
	add.s64 	%rd30, %rd2, %rd29;
	ld.global.u16 	%rs13, [%rd30];
	// begin inline asm
	{  cvt.f32.f16 %f60, %rs13;}

	// end inline asm
	abs.f32 	%f88, %f60;
	max.f32 	%f89, %f87, %f88;
	add.s32 	%r61, %r60, %r45;
	mul.wide.s32 	%rd31, %r61, 2;
	add.s64 	%rd32, %rd2, %rd31;
	ld.global.u16 	%rs14, [%rd32];
	// begin inline asm
	{  cvt.f32.f16 %f61, %rs14;}

	// end inline asm
	abs.f32 	%f90, %f61;
	max.f32 	%f91, %f89, %f90;
	add.s32 	%r62, %r60, %r47;
	mul.wide.s32 	%rd33, %r62, 2;
	add.s64 	%rd34, %rd2, %rd33;
	ld.global.u16 	%rs15, [%rd34];
	// begin inline asm
	{  cvt.f32.f16 %f62, %rs15;}

	// end inline asm
	abs.f32 	%f92, %f62;
	max.f32 	%f93, %f91, %f92;
	add.s32 	%r63, %r62, %r45;
	mul.wide.s32 	%rd35, %r63, 2;
	add.s64 	%rd36, %rd2, %rd35;
	ld.global.u16 	%rs16, [%rd36];
	// begin inline asm
	{  cvt.f32.f16 %f63, %rs16;}

	// end inline asm
	abs.f32 	%f94, %f63;
	max.f32 	%f439, %f93, %f94;
	add.s32 	%r170, %r170, 16384;
	add.s32 	%r168, %r168, 16;
	setp.ne.s32 	%p3, %r168, 0;
	@%p3 bra 	$L__BB0_3;
$L__BB0_4:
	setp.eq.s32 	%p4, %r4, 0;
	@%p4 bra 	$L__BB0_13;
	and.b32  	%r11, %r3, 7;
	setp.lt.u32 	%p5, %r4, 8;
	@%p5 bra 	$L__BB0_7;
	mad.lo.s32 	%r64, %r170, %r36, %r1;
	mul.wide.s32 	%rd37, %r64, 2;
	add.s64 	%rd38, %rd2, %rd37;
	ld.global.u16 	%rs17, [%rd38];
	// begin inline asm
	{  cvt.f32.f16 %f96, %rs17;}

	// end inline asm
	abs.f32 	%f104, %f96;
	max.f32 	%f105, %f439, %f104;
	shl.b32 	%r65, %r36, 10;
	add.s32 	%r66, %r64, %r65;
	mul.wide.s32 	%rd39, %r66, 2;
	add.s64 	%rd40, %rd2, %rd39;
	ld.global.u16 	%rs18, [%rd40];
	// begin inline asm
	{  cvt.f32.f16 %f97, %rs18;}

	// end inline asm
	abs.f32 	%f106, %f97;
	max.f32 	%f107, %f105, %f106;
	shl.b32 	%r67, %r36, 11;
	add.s32 	%r68, %r64, %r67;
	mul.wide.s32 	%rd41, %r68, 2;
	add.s64 	%rd42, %rd2, %rd41;
	ld.global.u16 	%rs19, [%rd42];
	// begin inline asm
	{  cvt.f32.f16 %f98, %rs19;}

	// end inline asm
	abs.f32 	%f108, %f98;
	max.f32 	%f109, %f107, %f108;
	add.s32 	%r69, %r68, %r65;
	mul.wide.s32 	%rd43, %r69, 2;
	add.s64 	%rd44, %rd2, %rd43;
	ld.global.u16 	%rs20, [%rd44];
	// begin inline asm
	{  cvt.f32.f16 %f99, %rs20;}

	// end inline asm
	abs.f32 	%f110, %f99;
	max.f32 	%f111, %f109, %f110;
	shl.b32 	%r70, %r36, 12;
	add.s32 	%r71, %r64, %r70;
	mul.wide.s32 	%rd45, %r71, 2;
	add.s64 	%rd46, %rd2, %rd45;
	ld.global.u16 	%rs21, [%rd46];
	// begin inline asm
	{  cvt.f32.f16 %f100, %rs21;}

	// end inline asm
	abs.f32 	%f112, %f100;
	max.f32 	%f113, %f111, %f112;
	add.s32 	%r72, %r71, %r65;
	mul.wide.s32 	%rd47, %r72, 2;
	add.s64 	%rd48, %rd2, %rd47;
	ld.global.u16 	%rs22, [%rd48];
	// begin inline asm
	{  cvt.f32.f16 %f101, %rs22;}

	// end inline asm
	abs.f32 	%f114, %f101;
	max.f32 	%f115, %f113, %f114;
	add.s32 	%r73, %r71, %r67;
	mul.wide.s32 	%rd49, %r73, 2;
	add.s64 	%rd50, %rd2, %rd49;
	ld.global.u16 	%rs23, [%rd50];
	// begin inline asm
	{  cvt.f32.f16 %f102, %rs23;}

	// end inline asm
	abs.f32 	%f116, %f102;
	max.f32 	%f117, %f115, %f116;
	add.s32 	%r74, %r73, %r65;
	mul.wide.s32 	%rd51, %r74, 2;
	add.s64 	%rd52, %rd2, %rd51;
	ld.global.u16 	%rs24, [%rd52];
	// begin inline asm
	{  cvt.f32.f16 %f103, %rs24;}

	// end inline asm
	abs.f32 	%f118, %f103;
	max.f32 	%f439, %f117, %f118;
	add.s32 	%r170, %r170, 8192;
$L__BB0_7:
	setp.eq.s32 	%p6, %r11, 0;
	@%p6 bra 	$L__BB0_13;
	and.b32  	%r14, %r3, 3;
	setp.lt.u32 	%p7, %r11, 4;
	@%p7 bra 	$L__BB0_10;
	mad.lo.s32 	%r75, %r170, %r36, %r1;
	mul.wide.s32 	%rd53, %r75, 2;
	add.s64 	%rd54, %rd2, %rd53;
	ld.global.u16 	%rs25, [%rd54];
	// begin inline asm
	{  cvt.f32.f16 %f120, %rs25;}

	// end inline asm
	abs.f32 	%f124, %f120;
	max.f32 	%f125, %f439, %f124;
	shl.b32 	%r76, %r36, 10;
	add.s32 	%r77, %r75, %r76;
	mul.wide.s32 	%rd55, %r77, 2;
	add.s64 	%rd56, %rd2, %rd55;
	ld.global.u16 	%rs26, [%rd56];
	// begin inline asm
	{  cvt.f32.f16 %f121, %rs26;}

	// end inline asm
	abs.f32 	%f126, %f121;
	max.f32 	%f127, %f125, %f126;
	shl.b32 	%r78, %r36, 11;
	add.s32 	%r79, %r75, %r78;
	mul.wide.s32 	%rd57, %r79, 2;
	add.s64 	%rd58, %rd2, %rd57;
	ld.global.u16 	%rs27, [%rd58];
	// begin inline asm
	{  cvt.f32.f16 %f122, %rs27;}

	// end inline asm
	abs.f32 	%f128, %f122;
	max.f32 	%f129, %f127, %f128;
	add.s32 	%r80, %r79, %r76;
	mul.wide.s32 	%rd59, %r80, 2;
	add.s64 	%rd60, %rd2, %rd59;
	ld.global.u16 	%rs28, [%rd60];
	// begin inline asm
	{  cvt.f32.f16 %f123, %rs28;}

	// end inline asm
	abs.f32 	%f130, %f123;
	max.f32 	%f439, %f129, %f130;
	add.s32 	%r170, %r170, 4096;
$L__BB0_10:
	setp.eq.s32 	%p8, %r14, 0;
	@%p8 bra 	$L__BB0_13;
	neg.s32 	%r173, %r14;
$L__BB0_12:
	.pragma "nounroll";
	mad.lo.s32 	%r81, %r170, %r36, %r1;
	mul.wide.s32 	%rd61, %r81, 2;
	add.s64 	%rd62, %rd2, %rd61;
	ld.global.u16 	%rs29, [%rd62];
	// begin inline asm
	{  cvt.f32.f16 %f131, %rs29;}

	// end inline asm
	abs.f32 	%f132, %f131;
	max.f32 	%f439, %f439, %f132;
	add.s32 	%r170, %r170, 1024;
	add.s32 	%r173, %r173, 1;
	setp.ne.s32 	%p9, %r173, 0;
	@%p9 bra 	$L__BB0_12;
$L__BB0_13:
	// begin inline asm
	mov.u32 %r82, %laneid;
	// end inline asm
	mov.b32 	%r84, %f439;
	mov.b32 	%r85, 1;
	mov.b32 	%r106, 31;
	mov.b32 	%r107, -1;
	// begin inline asm
	shfl.sync.down.b32 %r83, %r84, %r85, %r106, %r107;
	// end inline asm
	mov.b32 	%f133, %r83;
	setp.gt.s32 	%p10, %r82, 30;
	setp.lt.f32 	%p11, %f439, %f133;
	selp.f32 	%f134, %f133, %f439, %p11;
	selp.f32 	%f135, %f439, %f134, %p10;
	mov.b32 	%r89, %f135;
	mov.b32 	%r90, 2;
	// begin inline asm
	shfl.sync.down.b32 %r88, %r89, %r90, %r106, %r107;
	// end inline asm
	mov.b32 	%f136, %r88;
	setp.gt.s32 	%p12, %r82, 29;
	setp.lt.f32 	%p13, %f135, %f136;
	selp.f32 	%f137, %f136, %f135, %p13;
	selp.f32 	%f138, %f135, %f137, %p12;
	mov.b32 	%r94, %f138;
	mov.b32 	%r95, 4;
	// begin inline asm
	shfl.sync.down.b32 %r93, %r94, %r95, %r106, %r107;
	// end inline asm
	mov.b32 	%f139, %r93;
	setp.gt.s32 	%p14, %r82, 27;
	setp.lt.f32 	%p15, %f138, %f139;
	selp.f32 	%f140, %f139, %f138, %p15;
	selp.f32 	%f141, %f138, %f140, %p14;
	mov.b32 	%r99, %f141;
	mov.b32 	%r100, 8;
	// begin inline asm
	shfl.sync.down.b32 %r98, %r99, %r100, %r106, %r107;
	// end inline asm
	mov.b32 	%f142, %r98;
	setp.gt.s32 	%p16, %r82, 23;
	setp.lt.f32 	%p17, %f141, %f142;
	selp.f32 	%f143, %f142, %f141, %p17;
	selp.f32 	%f14, %f141, %f143, %p16;
	mov.b32 	%r104, %f14;
	mov.b32 	%r105, 16;
	// begin inline asm
	shfl.sync.down.b32 %r103, %r104, %r105, %r106, %r107;
	// end inline asm
	mov.b32 	%f144, %r103;
	setp.lt.f32 	%p18, %f14, %f144;
	selp.f32 	%f15, %f144, %f14, %p18;
	setp.ne.s32 	%p19, %r82, 0;
	shr.u32 	%r108, %r178, 3;
	and.b32  	%r109, %r108, 124;
	mov.u32 	%r110, _ZZ17blockLPNormKernelI6__halfLj1024EEvPKT_PS1_fiifE12temp_storage;
	add.s32 	%r111, %r110, %r109;
	add.s32 	%r23, %r111, 32;
	@%p19 bra 	$L__BB0_15;
	st.shared.f32 	[%r23], %f15;
$L__BB0_15:
	bar.sync 	0;
	setp.ne.s32 	%p20, %r178, 0;
	@%p20 bra 	$L__BB0_17;
	setp.gt.s32 	%p21, %r82, 15;
	selp.f32 	%f145, %f14, %f15, %p21;
	ld.shared.f32 	%f146, [_ZZ17blockLPNormKernelI6__halfLj1024EEvPKT_PS1_fiifE12temp_storage+36];
	setp.lt.f32 	%p22, %f145, %f146;
	selp.f32 	%f147, %f146, %f145, %p22;
	ld.shared.f32 	%f148, [_ZZ17blockLPNormKernelI6__halfLj1024EEvPKT_PS1_fiifE12temp_storage+40];
	setp.lt.f32 	%p23, %f147, %f148;
	selp.f32 	%f149, %f148, %f147, %p23;
	ld.shared.f32 	%f150, [_ZZ17blockLPNormKernelI6__halfLj1024EEvPKT_PS1_fiifE12temp_storage+44];
	setp.lt.f32 	%p24, %f149, %f150;
	selp.f32 	%f151, %f150, %f149, %p24;
	ld.shared.f32 	%f152, [_ZZ17blockLPNormKernelI6__halfLj1024EEvPKT_PS1_fiifE12temp_storage+48];
	setp.lt.f32 	%p25, %f151, %f152;
	selp.f32 	%f153, %f152, %f151, %p25;
	ld.shared.f32 	%f154, [_ZZ17blockLPNormKernelI6__halfLj1024EEvPKT_PS1_fiifE12temp_storage+52];
	setp.lt.f32 	%p26, %f153, %f154;
	selp.f32 	%f155, %f154, %f153, %p26;
	ld.shared.f32 	%f156, [_ZZ17blockLPNormKernelI6__halfLj1024EEvPKT_PS1_fiifE12temp_storage+56];
	setp.lt.f32 	%p27, %f155, %f156;
	selp.f32 	%f157, %f156, %f155, %p27;
	ld.shared.f32 	%f158, [_ZZ17blockLPNormKernelI6__halfLj1024EEvPKT_PS1_fiifE12temp_storage+60];
	setp.lt.f32 	%p28, %f157, %f158;
	selp.f32 	%f159, %f158, %f157, %p28;
	ld.shared.f32 	%f160, [_ZZ17blockLPNormKernelI6__halfLj1024EEvPKT_PS1_fiifE12temp_storage+64];
	setp.lt.f32 	%p29, %f159, %f160;
	selp.f32 	%f161, %f160, %f159, %p29;
	ld.shared.f32 	%f162, [_ZZ17blockLPNormKernelI6__halfLj1024EEvPKT_PS1_fiifE12temp_storage+68];
	setp.lt.f32 	%p30, %f161, %f162;
	selp.f32 	%f163, %f162, %f161, %p30;
	ld.shared.f32 	%f164, [_ZZ17blockLPNormKernelI6__halfLj1024EEvPKT_PS1_fiifE12temp_storage+72];
	setp.lt.f32 	%p31, %f163, %f164;
	selp.f32 	%f165, %f164, %f163, %p31;
	ld.shared.f32 	%f166, [_ZZ17blockLPNormKernelI6__halfLj1024EEvPKT_PS1_fiifE12temp_storage+76];
	setp.lt.f32 	%p32, %f165, %f166;
	selp.f32 	%f167, %f166, %f165, %p32;
	ld.shared.f32 	%f168, [_ZZ17blockLPNormKernelI6__halfLj1024EEvPKT_PS1_fiifE12temp_storage+80];
	setp.lt.f32 	%p33, %f167, %f168;
	selp.f32 	%f169, %f168, %f167, %p33;
	ld.shared.f32 	%f170, [_ZZ17blockLPNormKernelI6__halfLj1024EEvPKT_PS1_fiifE12temp_storage+84];
	setp.lt.f32 	%p34, %f169, %f170;
	selp.f32 	%f171, %f170, %f169, %p34;
	ld.shared.f32 	%f172, [_ZZ17blockLPNormKernelI6__halfLj1024EEvPKT_PS1_fiifE12temp_storage+88];
	setp.lt.f32 	%p35, %f171, %f172;
	selp.f32 	%f173, %f172, %f171, %p35;
	ld.shared.f32 	%f174, [_ZZ17blockLPNormKernelI6__halfLj1024EEvPKT_PS1_fiifE12temp_storage+92];
	setp.lt.f32 	%p36, %f173, %f174;
	selp.f32 	%f175, %f174, %f173, %p36;
	ld.shared.f32 	%f176, [_ZZ17blockLPNormKernelI6__halfLj1024EEvPKT_PS1_fiifE12temp_storage+96];
	setp.lt.f32 	%p37, %f175, %f176;
	selp.f32 	%f177, %f176, %f175, %p37;
	ld.shared.f32 	%f178, [_ZZ17blockLPNormKernelI6__halfLj1024EEvPKT_PS1_fiifE12temp_storage+100];
	setp.lt.f32 	%p38, %f177, %f178;
	selp.f32 	%f179, %f178, %f177, %p38;
	ld.shared.f32 	%f180, [_ZZ17blockLPNormKernelI6__halfLj1024EEvPKT_PS1_fiifE12temp_storage+104];
	setp.lt.f32 	%p39, %f179, %f180;
	selp.f32 	%f181, %f180, %f179, %p39;
	ld.shared.f32 	%f182, [_ZZ17blockLPNormKernelI6__halfLj1024EEvPKT_PS1_fiifE12temp_storage+108];
	setp.lt.f32 	%p40, %f181, %f182;
	selp.f32 	%f183, %f182, %f181, %p40;
	ld.shared.f32 	%f184, [_ZZ17blockLPNormKernelI6__halfLj1024EEvPKT_PS1_fiifE12temp_storage+112];
	setp.lt.f32 	%p41, %f183, %f184;
	selp.f32 	%f185, %f184, %f183, %p41;
	ld.shared.f32 	%f186, [_ZZ17blockLPNormKernelI6__halfLj1024EEvPKT_PS1_fiifE12temp_storage+116];
	setp.lt.f32 	%p42, %f185, %f186;
	selp.f32 	%f187, %f186, %f185, %p42;
	ld.shared.f32 	%f188, [_ZZ17blockLPNormKernelI6__halfLj1024EEvPKT_PS1_fiifE12temp_storage+120];
	setp.lt.f32 	%p43, %f187, %f188;
	selp.f32 	%f189, %f188, %f187, %p43;
	ld.shared.f32 	%f190, [_ZZ17blockLPNormKernelI6__halfLj1024EEvPKT_PS1_fiifE12temp_storage+124];
	setp.lt.f32 	%p44, %f189, %f190;
	selp.f32 	%f191, %f190, %f189, %p44;
	ld.shared.f32 	%f192, [_ZZ17blockLPNormKernelI6__halfLj1024EEvPKT_PS1_fiifE12temp_storage+128];
	setp.lt.f32 	%p45, %f191, %f192;
	selp.f32 	%f193, %f192, %f191, %p45;
	ld.shared.f32 	%f194, [_ZZ17blockLPNormKernelI6__halfLj1024EEvPKT_PS1_fiifE12temp_storage+132];
	setp.lt.f32 	%p46, %f193, %f194;
	selp.f32 	%f195, %f194, %f193, %p46;
	ld.shared.f32 	%f196, [_ZZ17blockLPNormKernelI6__halfLj1024EEvPKT_PS1_fiifE12temp_storage+136];
	setp.lt.f32 	%p47, %f195, %f196;
	selp.f32 	%f197, %f196, %f195, %p47;
	ld.shared.f32 	%f198, [_ZZ17blockLPNormKernelI6__halfLj1024EEvPKT_PS1_fiifE12temp_storage+140];
	setp.lt.f32 	%p48, %f197, %f198;
	selp.f32 	%f199, %f198, %f197, %p48;
	ld.shared.f32 	%f200, [_ZZ17blockLPNormKernelI6__halfLj1024EEvPKT_PS1_fiifE12temp_storage+144];
	setp.lt.f32 	%p49, %f199, %f200;
	selp.f32 	%f201, %f200, %f199, %p49;
	ld.shared.f32 	%f202, [_ZZ17blockLPNormKernelI6__halfLj1024EEvPKT_PS1_fiifE12temp_storage+148];
	setp.lt.f32 	%p50, %f201, %f202;
	selp.f32 	%f203, %f202, %f201, %p50;
	ld.shared.f32 	%f204, [_ZZ17blockLPNormKernelI6__halfLj1024EEvPKT_PS1_fiifE12temp_storage+152];
	setp.lt.f32 	%p51, %f203, %f204;
	selp.f32 	%f205, %f204, %f203, %p51;
	ld.shared.f32 	%f206, [_ZZ17blockLPNormKernelI6__halfLj1024EEvPKT_PS1_fiifE12temp_storage+156];
	setp.lt.f32 	%p52, %f205, %f206;
	selp.f32 	%f207, %f206, %f205, %p52;
	st.shared.f32 	[_ZZ17blockLPNormKernelI6__halfLj1024EEvPKT_PS1_fiifE10global_max], %f207;
$L__BB0_17:
	setp.ge.s32 	%p53, %r178, %r35;
	bar.sync 	0;
	ld.shared.f32 	%f209, [_ZZ17blockLPNormKernelI6__halfLj1024EEvPKT_PS1_fiifE10global_max];
	max.f32 	%f210, %f209, %f43;
	mov.f32 	%f211, 0f3F800000;
	div.approx.f32 	%f16, %f211, %f210;
	mov.f32 	%f442, 0f00000000;
	@%p53 bra 	$L__BB0_28;
	mul.f32 	%f213, %f42, 0f3F000000;
	cvt.rzi.f32.f32 	%f214, %f213;
	add.f32 	%f215, %f214, %f214;
	sub.f32 	%f216, %f42, %f215;
	abs.f32 	%f17, %f216;
	abs.f32 	%f18, %f42;
	cvt.rmi.f32.f32 	%f19, %f42;
	mov.f32 	%f442, 0f00000000;
	mov.u32 	%r175, %r178;
$L__BB0_19:
	setp.eq.f32 	%p54, %f42, 0f00000000;
	mad.lo.s32 	%r112, %r175, %r36, %r1;
	mul.wide.s32 	%rd63, %r112, 2;
	add.s64 	%rd64, %rd2, %rd63;
	ld.global.u16 	%rs30, [%rd64];
	// begin inline asm
	{  cvt.f32.f16 %f217, %rs30;}

	// end inline asm
	mul.f32 	%f21, %f16, %f217;
	abs.f32 	%f22, %f21;
	setp.lt.f32 	%p55, %f22, 0f00800000;
	mul.f32 	%f219, %f22, 0f4B800000;
	selp.f32 	%f220, %f219, %f22, %p55;
	selp.f32 	%f221, 0fC1C00000, 0f00000000, %p55;
	mov.b32 	%r113, %f220;
	add.s32 	%r114, %r113, -1060439283;
	and.b32  	%r115, %r114, -8388608;
	sub.s32 	%r116, %r113, %r115;
	mov.b32 	%f222, %r116;
	cvt.rn.f32.s32 	%f223, %r115;
	fma.rn.f32 	%f224, %f223, 0f34000000, %f221;
	add.f32 	%f225, %f222, 0fBF800000;
	add.f32 	%f226, %f222, 0f3F800000;
	rcp.approx.ftz.f32 	%f227, %f226;
	add.f32 	%f228, %f225, %f225;
	mul.f32 	%f229, %f228, %f227;
	mul.f32 	%f230, %f229, %f229;
	sub.f32 	%f231, %f225, %f229;
	add.f32 	%f232, %f231, %f231;
	neg.f32 	%f233, %f229;
	fma.rn.f32 	%f234, %f233, %f225, %f232;
	mul.rn.f32 	%f235, %f227, %f234;
	fma.rn.f32 	%f236, %f230, 0f3A2C32E4, 0f3B52E7DB;
	fma.rn.f32 	%f237, %f236, %f230, 0f3C93BB73;
	fma.rn.f32 	%f238, %f237, %f230, 0f3DF6384F;
	mul.rn.f32 	%f239, %f238, %f230;
	fma.rn.f32 	%f240, %f229, 0f3FB8AA3B, %f224;
	sub.f32 	%f241, %f224, %f240;
	fma.rn.f32 	%f242, %f229, 0f3FB8AA3B, %f241;
	fma.rn.f32 	%f243, %f235, 0f3FB8AA3B, %f242;
	fma.rn.f32 	%f244, %f229, 0f32A55E34, %f243;
	mul.f32 	%f245, %f239, 0f40400000;
	fma.rn.f32 	%f246, %f245, %f235, %f244;
	fma.rn.f32 	%f247, %f239, %f229, %f246;
	add.rn.f32 	%f248, %f240, %f247;
	neg.f32 	%f249, %f240;
	add.rn.f32 	%f250, %f248, %f249;
	neg.f32 	%f251, %f250;
	add.rn.f32 	%f252, %f247, %f251;
	mul.rn.f32 	%f253, %f248, %f42;
	neg.f32 	%f254, %f253;
	fma.rn.f32 	%f255, %f248, %f42, %f254;
	fma.rn.f32 	%f256, %f252, %f42, %f255;
	cvt.rni.f32.f32 	%f257, %f253;
	sub.f32 	%f258, %f253, %f257;
	add.f32 	%f259, %f258, %f256;
	fma.rn.f32 	%f260, %f259, 0f391FCB8E, 0f3AAF85ED;
	fma.rn.f32 	%f261, %f260, %f259, 0f3C1D9856;
	fma.rn.f32 	%f262, %f261, %f259, 0f3D6357BB;
	fma.rn.f32 	%f263, %f262, %f259, 0f3E75FDEC;
	fma.rn.f32 	%f264, %f263, %f259, 0f3F317218;
	fma.rn.f32 	%f265, %f264, %f259, 0f3F800000;
	cvt.rzi.s32.f32 	%r117, %f257;
	setp.gt.f32 	%p56, %f257, 0f00000000;
	selp.b32 	%r118, 0, -2097152000, %p56;
	add.s32 	%r119, %r118, 2130706432;
	mov.b32 	%f266, %r119;
	mul.f32 	%f267, %f265, %f266;
	shl.b32 	%r120, %r117, 23;
	sub.s32 	%r121, %r120, %r118;
	mov.b32 	%f268, %r121;
	mul.f32 	%f269, %f267, %f268;
	abs.f32 	%f270, %f253;
	setp.gt.f32 	%p57, %f270, 0f43180000;
	setp.lt.f32 	%p58, %f253, 0f00000000;
	selp.f32 	%f271, 0f00000000, 0f7F800000, %p58;
	selp.f32 	%f23, %f271, %f269, %p57;
	setp.eq.f32 	%p59, %f21, 0f3F800000;
	or.pred  	%p60, %p54, %p59;
	mov.f32 	%f441, 0f3F800000;
	@%p60 bra 	$L__BB0_27;
	setp.num.f32 	%p61, %f18, %f18;
	setp.num.f32 	%p62, %f22, %f22;
	and.pred  	%p63, %p62, %p61;
	@%p63 bra 	$L__BB0_22;
	add.rn.f32 	%f441, %f21, %f42;
	bra.uni 	$L__BB0_27;
$L__BB0_22:
	setp.neu.f32 	%p64, %f21, 0f00000000;
	setp.neu.f32 	%p65, %f22, 0f7F800000;
	and.pred  	%p66, %p64, %p65;
	@%p66 bra 	$L__BB0_24;
	setp.lt.f32 	%p73, %f42, 0f00000000;
	setp.neu.f32 	%p74, %f17, 0f3F800000;
	add.f32 	%f275, %f21, %f21;
	mov.b32 	%r122, %f275;
	xor.b32  	%r123, %r122, 2139095040;
	selp.b32 	%r124, %r123, %r122, %p73;
	and.b32  	%r125, %r124, 2147483647;
	selp.b32 	%r126, %r125, %r124, %p74;
	mov.b32 	%f441, %r126;
	bra.uni 	$L__BB0_27;
$L__BB0_24:
	setp.eq.f32 	%p67, %f18, 0f7F800000;
	setp.eq.f32 	%p68, %f21, 0fBF800000;
	and.pred  	%p69, %p68, %p67;
	@%p69 bra 	$L__BB0_27;
	setp.geu.f32 	%p70, %f21, 0f00000000;
	mov.f32 	%f441, %f23;
	@%p70 bra 	$L__BB0_27;
	setp.neu.f32 	%p71, %f42, %f19;
	setp.neu.f32 	%p72, %f17, 0f3F800000;
	neg.f32 	%f273, %f23;
	selp.f32 	%f274, %f23, %f273, %p72;
	selp.f32 	%f441, 0f7FFFFFFF, %f274, %p71;
$L__BB0_27:
	add.f32 	%f442, %f442, %f441;
	add.s32 	%r175, %r175, 1024;
	setp.lt.s32 	%p75, %r175, %r35;
	@%p75 bra 	$L__BB0_19;
$L__BB0_28:
	setp.ne.s32 	%p76, %r82, 0;
	mov.b32 	%r127, 1;
	mov.b32 	%r140, 31;
	mov.b32 	%r141, -1;
	// begin inline asm
	{  .reg .f32 r0;  .reg .pred p;  shfl.sync.down.b32 r0|p, %f442, %r127, %r140, %r141;  @p add.f32 r0, r0, %f442;  mov.f32 %f276, r0;}
	// end inline asm
	mov.b32 	%r130, 2;
	// begin inline asm
	{  .reg .f32 r0;  .reg .pred p;  shfl.sync.down.b32 r0|p, %f276, %r130, %r140, %r141;  @p add.f32 r0, r0, %f276;  mov.f32 %f279, r0;}
	// end inline asm
	mov.b32 	%r133, 4;
	// begin inline asm
	{  .reg .f32 r0;  .reg .pred p;  shfl.sync.down.b32 r0|p, %f279, %r133, %r140, %r141;  @p add.f32 r0, r0, %f279;  mov.f32 %f282, r0;}
	// end inline asm
	mov.b32 	%r136, 8;
	// begin inline asm
	{  .reg .f32 r0;  .reg .pred p;  shfl.sync.down.b32 r0|p, %f282, %r136, %r140, %r141;  @p add.f32 r0, r0, %f282;  mov.f32 %f285, r0;}
	// end inline asm
	mov.b32 	%r139, 16;
	// begin inline asm
	{  .reg .f32 r0;  .reg .pred p;  shfl.sync.down.b32 r0|p, %f285, %r139, %r140, %r141;  @p add.f32 r0, r0, %f285;  mov.f32 %f288, r0;}
	// end inline asm
	@%p76 bra 	$L__BB0_30;
	st.shared.f32 	[%r23], %f288;
$L__BB0_30:
	setp.ne.s32 	%p77, %r178, 0;
	bar.sync 	0;
	mov.f32 	%f443, 0f3F800000;
	@%p77 bra 	$L__BB0_40;
	ld.shared.f32 	%f292, [_ZZ17blockLPNormKernelI6__halfLj1024EEvPKT_PS1_fiifE12temp_storage+36];
	add.f32 	%f293, %f288, %f292;
	ld.shared.f32 	%f294, [_ZZ17blockLPNormKernelI6__halfLj1024EEvPKT_PS1_fiifE12temp_storage+40];
	add.f32 	%f295, %f293, %f294;
	ld.shared.f32 	%f296, [_ZZ17blockLPNormKernelI6__halfLj1024EEvPKT_PS1_fiifE12temp_storage+44];
	add.f32 	%f297, %f295, %f296;
	ld.shared.f32 	%f298, [_ZZ17blockLPNormKernelI6__halfLj1024EEvPKT_PS1_fiifE12temp_storage+48];
	add.f32 	%f299, %f297, %f298;
	ld.shared.f32 	%f300, [_ZZ17blockLPNormKernelI6__halfLj1024EEvPKT_PS1_fiifE12temp_storage+52];
	add.f32 	%f301, %f299, %f300;
	ld.shared.f32 	%f302, [_ZZ17blockLPNormKernelI6__halfLj1024EEvPKT_PS1_fiifE12temp_storage+56];
	add.f32 	%f303, %f301, %f302;
	ld.shared.f32 	%f304, [_ZZ17blockLPNormKernelI6__halfLj1024EEvPKT_PS1_fiifE12temp_storage+60];
	add.f32 	%f305, %f303, %f304;
	ld.shared.f32 	%f306, [_ZZ17blockLPNormKernelI6__halfLj1024EEvPKT_PS1_fiifE12temp_storage+64];
	add.f32 	%f307, %f305, %f306;
	ld.shared.f32 	%f308, [_ZZ17blockLPNormKernelI6__halfLj1024EEvPKT_PS1_fiifE12temp_storage+68];
	add.f32 	%f309, %f307, %f308;
	ld.shared.f32 	%f310, [_ZZ17blockLPNormKernelI6__halfLj1024EEvPKT_PS1_fiifE12temp_storage+72];
	add.f32 	%f311, %f309, %f310;
	ld.shared.f32 	%f312, [_ZZ17blockLPNormKernelI6__halfLj1024EEvPKT_PS1_fiifE12temp_storage+76];
	add.f32 	%f313, %f311, %f312;
	ld.shared.f32 	%f314, [_ZZ17blockLPNormKernelI6__halfLj1024EEvPKT_PS1_fiifE12temp_storage+80];
	add.f32 	%f315, %f313, %f314;
	ld.shared.f32 	%f316, [_ZZ17blockLPNormKernelI6__halfLj1024EEvPKT_PS1_fiifE12temp_storage+84];
	add.f32 	%f317, %f315, %f316;
	ld.shared.f32 	%f318, [_ZZ17blockLPNormKernelI6__halfLj1024EEvPKT_PS1_fiifE12temp_storage+88];
	add.f32 	%f319, %f317, %f318;
	ld.shared.f32 	%f320, [_ZZ17blockLPNormKernelI6__halfLj1024EEvPKT_PS1_fiifE12temp_storage+92];
	add.f32 	%f321, %f319, %f320;
	ld.shared.f32 	%f322, [_ZZ17blockLPNormKernelI6__halfLj1024EEvPKT_PS1_fiifE12temp_storage+96];
	add.f32 	%f323, %f321, %f322;
	ld.shared.f32 	%f324, [_ZZ17blockLPNormKernelI6__halfLj1024EEvPKT_PS1_fiifE12temp_storage+100];
	add.f32 	%f325, %f323, %f324;
	ld.shared.f32 	%f326, [_ZZ17blockLPNormKernelI6__halfLj1024EEvPKT_PS1_fiifE12temp_storage+104];
	add.f32 	%f327, %f325, %f326;
	ld.shared.f32 	%f328, [_ZZ17blockLPNormKernelI6__halfLj1024EEvPKT_PS1_fiifE12temp_storage+108];
	add.f32 	%f329, %f327, %f328;
	ld.shared.f32 	%f330, [_ZZ17blockLPNormKernelI6__halfLj1024EEvPKT_PS1_fiifE12temp_storage+112];
	add.f32 	%f331, %f329, %f330;
	ld.shared.f32 	%f332, [_ZZ17blockLPNormKernelI6__halfLj1024EEvPKT_PS1_fiifE12temp_storage+116];
	add.f32 	%f333, %f331, %f332;
	ld.shared.f32 	%f334, [_ZZ17blockLPNormKernelI6__halfLj1024EEvPKT_PS1_fiifE12temp_storage+120];
	add.f32 	%f335, %f333, %f334;
	ld.shared.f32 	%f336, [_ZZ17blockLPNormKernelI6__halfLj1024EEvPKT_PS1_fiifE12temp_storage+124];
	add.f32 	%f337, %f335, %f336;
	ld.shared.f32 	%f338, [_ZZ17blockLPNormKernelI6__halfLj1024EEvPKT_PS1_fiifE12temp_storage+128];
	add.f32 	%f339, %f337, %f338;
	ld.shared.f32 	%f340, [_ZZ17blockLPNormKernelI6__halfLj1024EEvPKT_PS1_fiifE12temp_storage+132];
	add.f32 	%f341, %f339, %f340;
	ld.shared.f32 	%f342, [_ZZ17blockLPNormKernelI6__halfLj1024EEvPKT_PS1_fiifE12temp_storage+136];
	add.f32 	%f343, %f341, %f342;
	ld.shared.f32 	%f344, [_ZZ17blockLPNormKernelI6__halfLj1024EEvPKT_PS1_fiifE12temp_storage+140];
	add.f32 	%f345, %f343, %f344;
	ld.shared.f32 	%f346, [_ZZ17blockLPNormKernelI6__halfLj1024EEvPKT_PS1_fiifE12temp_storage+144];
	add.f32 	%f347, %f345, %f346;
	ld.shared.f32 	%f348, [_ZZ17blockLPNormKernelI6__halfLj1024EEvPKT_PS1_fiifE12temp_storage+148];
	add.f32 	%f349, %f347, %f348;
	ld.shared.f32 	%f350, [_ZZ17blockLPNormKernelI6__halfLj1024EEvPKT_PS1_fiifE12temp_storage+152];
	add.f32 	%f351, %f349, %f350;
	ld.shared.f32 	%f352, [_ZZ17blockLPNormKernelI6__halfLj1024EEvPKT_PS1_fiifE12temp_storage+156];
	add.f32 	%f31, %f351, %f352;
	rcp.rn.f32 	%f32, %f42;
	mul.f32 	%f353, %f32, 0f3F000000;
	cvt.rzi.f32.f32 	%f354, %f353;
	add.f32 	%f355, %f354, %f354;
	sub.f32 	%f356, %f32, %f355;
	abs.f32 	%f33, %f356;
	abs.f32 	%f34, %f31;
	setp.lt.f32 	%p78, %f34, 0f00800000;
	mul.f32 	%f357, %f34, 0f4B800000;
	selp.f32 	%f358, %f357, %f34, %p78;
	selp.f32 	%f359, 0fC1C00000, 0f00000000, %p78;
	mov.b32 	%r142, %f358;
	add.s32 	%r143, %r142, -1060439283;
	and.b32  	%r144, %r143, -8388608;
	sub.s32 	%r145, %r142, %r144;
	mov.b32 	%f360, %r145;
	cvt.rn.f32.s32 	%f361, %r144;
	fma.rn.f32 	%f362, %f361, 0f34000000, %f359;
	add.f32 	%f363, %f360, 0fBF800000;
	add.f32 	%f364, %f360, 0f3F800000;
	rcp.approx.ftz.f32 	%f365, %f364;
	add.f32 	%f366, %f363, %f363;
	mul.f32 	%f367, %f366, %f365;
	mul.f32 	%f368, %f367, %f367;
	sub.f32 	%f369, %f363, %f367;
	add.f32 	%f370, %f369, %f369;
	neg.f32 	%f371, %f367;
	fma.rn.f32 	%f372, %f371, %f363, %f370;
	mul.rn.f32 	%f373, %f365, %f372;
	fma.rn.f32 	%f374, %f368, 0f3A2C32E4, 0f3B52E7DB;
	fma.rn.f32 	%f375, %f374, %f368, 0f3C93BB73;
	fma.rn.f32 	%f376, %f375, %f368, 0f3DF6384F;
	mul.rn.f32 	%f377, %f376, %f368;
	fma.rn.f32 	%f378, %f367, 0f3FB8AA3B, %f362;
	sub.f32 	%f379, %f362, %f378;
	fma.rn.f32 	%f380, %f367, 0f3FB8AA3B, %f379;
	fma.rn.f32 	%f381, %f373, 0f3FB8AA3B, %f380;
	fma.rn.f32 	%f382, %f367, 0f32A55E34, %f381;
	mul.f32 	%f383, %f377, 0f40400000;
	fma.rn.f32 	%f384, %f383, %f373, %f382;
	fma.rn.f32 	%f385, %f377, %f367, %f384;
	add.rn.f32 	%f386, %f378, %f385;
	neg.f32 	%f387, %f378;
	add.rn.f32 	%f388, %f386, %f387;
	neg.f32 	%f389, %f388;
	add.rn.f32 	%f390, %f385, %f389;
	mul.rn.f32 	%f391, %f386, %f32;
	neg.f32 	%f392, %f391;
	fma.rn.f32 	%f393, %f386, %f32, %f392;
	fma.rn.f32 	%f394, %f390, %f32, %f393;
	cvt.rni.f32.f32 	%f395, %f391;
	sub.f32 	%f396, %f391, %f395;
	add.f32 	%f397, %f396, %f394;
	fma.rn.f32 	%f398, %f397, 0f391FCB8E, 0f3AAF85ED;
	fma.rn.f32 	%f399, %f398, %f397, 0f3C1D9856;
	fma.rn.f32 	%f400, %f399, %f397, 0f3D6357BB;
	fma.rn.f32 	%f401, %f400, %f397, 0f3E75FDEC;
	fma.rn.f32 	%f402, %f401, %f397, 0f3F317218;
	fma.rn.f32 	%f403, %f402, %f397, 0f3F800000;
	cvt.rzi.s32.f32 	%r146, %f395;
	setp.gt.f32 	%p79, %f395, 0f00000000;
	selp.b32 	%r147, 0, -2097152000, %p79;
	add.s32 	%r148, %r147, 2130706432;
	mov.b32 	%f404, %r148;
	mul.f32 	%f405, %f403, %f404;
	shl.b32 	%r149, %r146, 23;
	sub.s32 	%r150, %r149, %r147;
	mov.b32 	%f406, %r150;
	mul.f32 	%f407, %f405, %f406;
	abs.f32 	%f408, %f391;
	setp.gt.f32 	%p80, %f408, 0f43180000;
	setp.lt.f32 	%p81, %f391, 0f00000000;
	selp.f32 	%f409, 0f00000000, 0f7F800000, %p81;
	selp.f32 	%f35, %f409, %f407, %p80;
	setp.eq.f32 	%p82, %f31, 0f3F800000;
	setp.eq.f32 	%p83, %f32, 0f00000000;
	or.pred  	%p84, %p83, %p82;
	@%p84 bra 	$L__BB0_39;
	setp.num.f32 	%p85, %f34, %f34;
	abs.f32 	%f410, %f32;
	setp.num.f32 	%p86, %f410, %f410;
	and.pred  	%p87, %p85, %p86;
	@%p87 bra 	$L__BB0_34;
	add.rn.f32 	%f443, %f31, %f32;
	bra.uni 	$L__BB0_39;
$L__BB0_34:
	setp.neu.f32 	%p88, %f31, 0f00000000;
	setp.neu.f32 	%p89, %f34, 0f7F800000;
	and.pred  	%p90, %p88, %p89;
	@%p90 bra 	$L__BB0_36;
	setp.neu.f32 	%p97, %f33, 0f3F800000;
	add.f32 	%f415, %f31, %f31;
	mov.b32 	%r151, %f415;
	setp.lt.f32 	%p98, %f32, 0f00000000;
	xor.b32  	%r152, %r151, 2139095040;
	selp.b32 	%r153, %r152, %r151, %p98;
	and.b32  	%r154, %r153, 2147483647;
	selp.b32 	%r155, %r154, %r153, %p97;
	mov.b32 	%f443, %r155;
	bra.uni 	$L__BB0_39;
$L__BB0_36:
	setp.eq.f32 	%p91, %f31, 0fBF800000;
	setp.eq.f32 	%p92, %f410, 0f7F800000;
	and.pred  	%p93, %p91, %p92;
	@%p93 bra 	$L__BB0_39;
	setp.geu.f32 	%p94, %f31, 0f00000000;
	mov.f32 	%f443, %f35;
	@%p94 bra 	$L__BB0_39;
	setp.neu.f32 	%p95, %f33, 0f3F800000;
	neg.f32 	%f412, %f35;
	selp.f32 	%f413, %f35, %f412, %p95;
	cvt.rmi.f32.f32 	%f414, %f32;
	setp.neu.f32 	%p96, %f32, %f414;
	selp.f32 	%f443, 0f7FFFFFFF, %f413, %p96;
$L__BB0_39:
	st.shared.f32 	[_ZZ17blockLPNormKernelI6__halfLj1024EEvPKT_PS1_fiifE7p_total], %f443;
$L__BB0_40:
	setp.ge.s32 	%p99, %r178, %r35;
	bar.sync 	0;
	ld.shared.f32 	%f416, [_ZZ17blockLPNormKernelI6__halfLj1024EEvPKT_PS1_fiifE7p_total];
	add.f32 	%f417, %f43, %f416;
	mov.f32 	%f418, 0f3F800000;
	div.approx.f32 	%f419, %f418, %f417;
	mul.f32 	%f41, %f16, %f419;
	@%p99 bra 	$L__BB0_47;
	not.b32 	%r156, %r178;
	add.s32 	%r26, %r35, %r156;
	and.b32  	%r157, %r26, 3072;
	setp.eq.s32 	%p100, %r157, 3072;
	@%p100 bra 	$L__BB0_44;
	shr.u32 	%r158, %r26, 10;
	add.s32 	%r159, %r158, 1;
	and.b32  	%r160, %r159, 3;
	neg.s32 	%r176, %r160;
$L__BB0_43:
	.pragma "nounroll";
	mad.lo.s32 	%r161, %r178, %r36, %r1;
	mul.wide.s32 	%rd65, %r161, 2;
	add.s64 	%rd66, %rd2, %rd65;
	ld.global.u16 	%rs31, [%rd66];
	// begin inline asm
	{  cvt.f32.f16 %f420, %rs31;}

	// end inline asm
	mul.f32 	%f421, %f41, %f420;
	// begin inline asm
	{  cvt.rn.f16.f32 %rs32, %f421;}

	// end inline asm
	add.s64 	%rd67, %rd1, %rd65;
	st.global.u16 	[%rd67], %rs32;
	add.s32 	%r178, %r178, 1024;
	add.s32 	%r176, %r176, 1;
	setp.ne.s32 	%p101, %r176, 0;
	@%p101 bra 	$L__BB0_43;
$L__BB0_44:
	setp.lt.u32 	%p102, %r26, 3072;
	@%p102 bra 	$L__BB0_47;
	shl.b32 	%r163, %r36, 10;
	shl.b32 	%r165, %r36, 11;
$L__BB0_46:
	mad.lo.s32 	%r162, %r178, %r36, %r1;
	mul.wide.s32 	%rd68, %r162, 2;
	add.s64 	%rd69, %rd2, %rd68;
	ld.global.u16 	%rs33, [%rd69];
	// begin inline asm
	{  cvt.f32.f16 %f422, %rs33;}

	// end inline asm
	mul.f32 	%f423, %f41, %f422;
	// begin inline asm
	{  cvt.rn.f16.f32 %rs34, %f423;}

	// end inline asm
	add.s64 	%rd70, %rd1, %rd68;
	st.global.u16 	[%rd70], %rs34;
	add.s32 	%r164, %r162, %r163;
	mul.wide.s32 	%rd71, %r164, 2;
	add.s64 	%rd72, %rd2, %rd71;
	ld.global.u16 	%rs35, [%rd72];
	// begin inline asm
	{  cvt.f32.f16 %f424, %rs35;}

	// end inline asm
	mul.f32 	%f425, %f41, %f424;
	// begin inline asm
	{  cvt.rn.f16.f32 %rs36, %f425;}

	// end inline asm
	add.s64 	%rd73, %rd1, %rd71;
	st.global.u16 	[%rd73], %rs36;
	add.s32 	%r166, %r162, %r165;
	mul.wide.s32 	%rd74, %r166, 2;
	add.s64 	%rd75, %rd2, %rd74;
	ld.global.u16 	%rs37, [%rd75];
	// begin inline asm
	{  cvt.f32.f16 %f426, %rs37;}

	// end inline asm
	mul.f32 	%f427, %f41, %f426;
	// begin inline asm
	{  cvt.rn.f16.f32 %rs38, %f427;}

	// end inline asm
	add.s64 	%rd76, %rd1, %rd74;
	st.global.u16 	[%rd76], %rs38;
	add.s32 	%r167, %r166, %r163;
	mul.wide.s32 	%rd77, %r167, 2;
	add.s64 	%rd78, %rd2, %rd77;
	ld.global.u16 	%rs39, [%rd78];
	// begin inline asm
	{  cvt.f32.f16 %f428, %rs39;}

	// end inline asm
	mul.f32 	%f429, %f41, %f428;
	// begin inline asm
	{  cvt.rn.f16.f32 %rs40, %f429;}

	// end inline asm
	add.s64 	%rd79, %rd1, %rd77;
	st.global.u16 	[%rd79], %rs40;
	add.s32 	%r178, %r178, 4096;
	setp.lt.s32 	%p103, %r178, %r35;
	@%p103 bra 	$L__BB0_46;
$L__BB0_47:
	ret;

}
	// .globl	_Z10warpLPNormI6__halfLj32ELj32EEvPT_PKS1_fiiif
.visible .entry _Z10warpLPNormI6__halfLj32ELj32EEvPT_PKS1_fiiif(
	.param .u64 .ptr .align 1 _Z10warpLPNormI6__halfLj32ELj32EEvPT_PKS1_fiiif_param_0,
	.param .u64 .ptr .align 1 _Z10warpLPNormI6__halfLj32ELj32EEvPT_PKS1_fiiif_param_1,
	.param .f32 _Z10warpLPNormI6__halfLj32ELj32EEvPT_PKS1_fiiif_param_2,
	.param .u32 _Z10warpLPNormI6__halfLj32ELj32EEvPT_PKS1_fiiif_param_3,
	.param .u32 _Z10warpLPNormI6__halfLj32ELj32EEvPT_PKS1_fiiif_param_4,
	.param .u32 _Z10warpLPNormI6__halfLj32ELj32EEvPT_PKS1_fiiif_param_5,
	.param .f32 _Z10warpLPNormI6__halfLj32ELj32EEvPT_PKS1_fiiif_param_6
)
{
	.reg .pred 	%p<72>;
	.reg .b16 	%rs<41>;
	.reg .b32 	%r<254>;
	.reg .b32 	%f<318>;
	.reg .b64 	%rd<81>;
	// demoted variable
	.shared .align 4 .b8 _ZZ16warpLPNormKernelI6__halfLj32ELj32EEvPKT_PS1_fiiifE7p_total[128];
	// demoted variable
	.shared .align 4 .b8 _ZZ16warpLPNormKernelI6__halfLj32ELj32EEvPKT_PS1_fiiifE5p_max[128];
	ld.param.u64 	%rd4, [_Z10warpLPNormI6__halfLj32ELj32EEvPT_PKS1_fiiif_param_1];
	ld.param.u32 	%r110, [_Z10warpLPNormI6__halfLj32ELj32EEvPT_PKS1_fiiif_param_3];
	ld.param.u32 	%r108, [_Z10warpLPNormI6__halfLj32ELj32EEvPT_PKS1_fiiif_param_4];
	ld.param.u32 	%r109, [_Z10warpLPNormI6__halfLj32ELj32EEvPT_PKS1_fiiif_param_5];
	cvta.to.global.u64 	%rd1, %rd4;
	mov.u32 	%r111, %ctaid.x;
	mov.u32 	%r112, %ntid.y;
	mov.u32 	%r1, %tid.y;
	mad.lo.s32 	%r113, %r111, %r112, %r1;
	rem.s32 	%r2, %r113, %r109;
	sub.s32 	%r114, %r113, %r2;
	mul.lo.s32 	%r3, %r114, %r108;
	setp.ge.s32 	%p1, %r113, %r110;
	@%p1 bra 	$L__BB1_44;
	mov.u32 	%r253, %tid.x;
	setp.ge.s32 	%p2, %r253, %r108;
	mov.f32 	%f313, 0f00000000;
	@%p2 bra 	$L__BB1_14;
	not.b32 	%r115, %r253;
	add.s32 	%r116, %r108, %r115;
	shr.u32 	%r117, %r116, 5;
	add.s32 	%r5, %r117, 1;
	setp.lt.u32 	%p3, %r116, 480;
	mov.f32 	%f313, 0f00000000;
	mov.u32 	%r243, %r253;
	@%p3 bra 	$L__BB1_5;
	add.s32 	%r118, %r253, 256;
	add.s32 	%r119, %r3, %r2;
	mad.lo.s32 	%r242, %r109, %r118, %r119;
	add.s32 	%r120, %r253, 288;
	mad.lo.s32 	%r241, %r109, %r120, %r119;
	add.s32 	%r121, %r253, 320;
	mad.lo.s32 	%r240, %r109, %r121, %r119;
	add.s32 	%r122, %r253, 352;
	mad.lo.s32 	%r239, %r109, %r122, %r119;
	add.s32 	%r123, %r253, 384;
	mad.lo.s32 	%r238, %r109, %r123, %r119;
	add.s32 	%r124, %r253, 416;
	mad.lo.s32 	%r237, %r109, %r124, %r119;
	add.s32 	%r125, %r253, 448;
	mad.lo.s32 	%r236, %r109, %r125, %r119;
	add.s32 	%r126, %r253, 480;
	mad.lo.s32 	%r235, %r109, %r126, %r119;
	add.s32 	%r127, %r253, 128;
	mad.lo.s32 	%r234, %r109, %r127, %r119;
	add.s32 	%r128, %r253, 160;
	mad.lo.s32 	%r233, %r109, %r128, %r119;
	add.s32 	%r129, %r253, 192;
	mad.lo.s32 	%r232, %r109, %r129, %r119;
	add.s32 	%r130, %r253, 224;
	mad.lo.s32 	%r231, %r109, %r130, %r119;
	add.s32 	%r131, %r253, 64;
	mad.lo.s32 	%r230, %r109, %r131, %r119;
	add.s32 	%r132, %r253, 96;
	mad.lo.s32 	%r229, %r109, %r132, %r119;
	add.s32 	%r133, %r253, 32;
	mad.lo.s32 	%r228, %r109, %r133, %r119;
	mad.lo.s32 	%r134, %r253, %r109, %r2;
	add.s32 	%r227, %r134, %r3;
	and.b32  	%r135, %r5, 268435440;
	neg.s32 	%r226, %r135;
	mov.f32 	%f313, 0f00000000;
	mov.u32 	%r243, %r253;
$L__BB1_4:
	.pragma "nounroll";
	mul.wide.s32 	%rd5, %r227, 2;
	add.s64 	%rd6, %rd1, %rd5;
	ld.global.u16 	%rs1, [%rd6];
	// begin inline asm
	{  cvt.f32.f16 %f46, %rs1;}

	// end inline asm
	abs.f32 	%f62, %f46;
	max.f32 	%f63, %f313, %f62;
	mul.wide.s32 	%rd7, %r228, 2;
	add.s64 	%rd8, %rd1, %rd7;
	ld.global.u16 	%rs2, [%rd8];
	// begin inline asm
	{  cvt.f32.f16 %f47, %rs2;}

	// end inline asm
	abs.f32 	%f64, %f47;
	max.f32 	%f65, %f63, %f64;
	mul.wide.s32 	%rd9, %r230, 2;
	add.s64 	%rd10, %rd1, %rd9;
	ld.global.u16 	%rs3, [%rd10];
	// begin inline asm
	{  cvt.f32.f16 %f48, %rs3;}

	// end inline asm
	abs.f32 	%f66, %f48;
	max.f32 	%f67, %f65, %f66;
	mul.wide.s32 	%rd11, %r229, 2;
	add.s64 	%rd12, %rd1, %rd11;
	ld.global.u16 	%rs4, [%rd12];
	// begin inline asm
	{  cvt.f32.f16 %f49, %rs4;}

	// end inline asm
	abs.f32 	%f68, %f49;
	max.f32 	%f69, %f67, %f68;
	mul.wide.s32 	%rd13, %r234, 2;
	add.s64 	%rd14, %rd1, %rd13;
	ld.global.u16 	%rs5, [%rd14];
	// begin inline asm
	{  cvt.f32.f16 %f50, %rs5;}

	// end inline asm
	abs.f32 	%f70, %f50;
	max.f32 	%f71, %f69, %f70;
	mul.wide.s32 	%rd15, %r233, 2;
	add.s64 	%rd16, %rd1, %rd15;
	ld.global.u16 	%rs6, [%rd16];
	// begin inline asm
	{  cvt.f32.f16 %f51, %rs6;}

	// end inline asm
	abs.f32 	%f72, %f51;
	max.f32 	%f73, %f71, %f72;
	mul.wide.s32 	%rd17, %r232, 2;
	add.s64 	%rd18, %rd1, %rd17;
	ld.global.u16 	%rs7, [%rd18];
	// begin inline asm
	{  cvt.f32.f16 %f52, %rs7;}

	// end inline asm
	abs.f32 	%f74, %f52;
	max.f32 	%f75, %f73, %f74;
	mul.wide.s32 	%rd19, %r231, 2;
	add.s64 	%rd20, %rd1, %rd19;
	ld.global.u16 	%rs8, [%rd20];
	// begin inline asm
	{  cvt.f32.f16 %f53, %rs8;}

	// end inline asm
	abs.f32 	%f76, %f53;
	max.f32 	%f77, %f75, %f76;
	mul.wide.s32 	%rd21, %r242, 2;
	add.s64 	%rd22, %rd1, %rd21;
	ld.global.u16 	%rs9, [%rd22];
	// begin inline asm
	{  cvt.f32.f16 %f54, %rs9;}

	// end inline asm
	abs.f32 	%f78, %f54;
	max.f32 	%f79, %f77, %f78;
	mul.wide.s32 	%rd23, %r241, 2;
	add.s64 	%rd24, %rd1, %rd23;
	ld.global.u16 	%rs10, [%rd24];
	// begin inline asm
	{  cvt.f32.f16 %f55, %rs10;}

	// end inline asm
	abs.f32 	%f80, %f55;
	max.f32 	%f81, %f79, %f80;
	mul.wide.s32 	%rd25, %r240, 2;
	add.s64 	%rd26, %rd1, %rd25;
	ld.global.u16 	%rs11, [%rd26];
	// begin inline asm
	{  cvt.f32.f16 %f56, %rs11;}

	// end inline asm
	abs.f32 	%f82, %f56;
	max.f32 	%f83, %f81, %f82;
	mul.wide.s32 	%rd27, %r239, 2;
	add.s64 	%rd28, %rd1, %rd27;
	ld.global.u16 	%rs12, [%rd28];
	// begin inline asm
	{  cvt.f32.f16 %f57, %rs12;}

	// end inline asm
	abs.f32 	%f84, %f57;
	max.f32 	%f85, %f83, %f84;
	mul.wide.s32 	%rd29, %r238, 2;
	add.s64 	%rd30, %rd1, %rd29;
	ld.global.u16 	%rs13, [%rd30];
	// begin inline asm
	{  cvt.f32.f16 %f58, %rs13;}

	// end inline asm
	abs.f32 	%f86, %f58;
	max.f32 	%f87, %f85, %f86;
	mul.wide.s32 	%rd31, %r237, 2;
	add.s64 	%rd32, %rd1, %rd31;
	ld.global.u16 	%rs14, [%rd32];
	// begin inline asm
	{  cvt.f32.f16 %f59, %rs14;}

	// end inline asm
	abs.f32 	%f88, %f59;
	max.f32 	%f89, %f87, %f88;
	mul.wide.s32 	%rd33, %r236, 2;
	add.s64 	%rd34, %rd1, %rd33;
	ld.global.u16 	%rs15, [%rd34];
	// begin inline asm
	{  cvt.f32.f16 %f60, %rs15;}

	// end inline asm
	abs.f32 	%f90, %f60;
	max.f32 	%f91, %f89, %f90;
	mul.wide.s32 	%rd35, %r235, 2;
	add.s64 	%rd36, %rd1, %rd35;
	ld.global.u16 	%rs16, [%rd36];
	// begin inline asm
	{  cvt.f32.f16 %f61, %rs16;}

	// end inline asm
	abs.f32 	%f92, %f61;
	max.f32 	%f313, %f91, %f92;
	add.s32 	%r243, %r243, 512;
	shl.b32 	%r136, %r109, 9;
	add.s32 	%r242, %r242, %r136;
	add.s32 	%r241, %r241, %r136;
	add.s32 	%r240, %r240, %r136;
	add.s32 	%r239, %r239, %r136;
	add.s32 	%r238, %r238, %r136;
	add.s32 	%r237, %r237, %r136;
	add.s32 	%r236, %r236, %r136;
	add.s32 	%r235, %r235, %r136;
	add.s32 	%r234, %r234, %r136;
	add.s32 	%r233, %r233, %r136;
	add.s32 	%r232, %r232, %r136;
	add.s32 	%r231, %r231, %r136;
	add.s32 	%r230, %r230, %r136;
	add.s32 	%r229, %r229, %r136;
	add.s32 	%r228, %r228, %r136;
	add.s32 	%r227, %r227, %r136;
	add.s32 	%r226, %r226, 16;
	setp.eq.s32 	%p4, %r226, 0;
	@%p4 bra 	$L__BB1_5;
	bra.uni 	$L__BB1_4;
$L__BB1_5:
	and.b32  	%r24, %r5, 15;
	setp.eq.s32 	%p5, %r24, 0;
	@%p5 bra 	$L__BB1_14;
	add.s32 	%r25, %r3, %r2;
	and.b32  	%r26, %r5, 7;
	setp.lt.u32 	%p6, %r24, 8;
	@%p6 bra 	$L__BB1_8;
	mad.lo.s32 	%r137, %r243, %r109, %r25;
	mul.wide.s32 	%rd37, %r137, 2;
	add.s64 	%rd38, %rd1, %rd37;
	ld.global.u16 	%rs17, [%rd38];
	// begin inline asm
	{  cvt.f32.f16 %f94, %rs17;}

	// end inline asm
	abs.f32 	%f102, %f94;
	max.f32 	%f103, %f313, %f102;
	shl.b32 	%r138, %r109, 5;
	add.s32 	%r139, %r137, %r138;
	mul.wide.s32 	%rd39, %r139, 2;
	add.s64 	%rd40, %rd1, %rd39;
	ld.global.u16 	%rs18, [%rd40];
	// begin inline asm
	{  cvt.f32.f16 %f95, %rs18;}

	// end inline asm
	abs.f32 	%f104, %f95;
	max.f32 	%f105, %f103, %f104;
	shl.b32 	%r140, %r109, 6;
	add.s32 	%r141, %r137, %r140;
	mul.wide.s32 	%rd41, %r141, 2;
	add.s64 	%rd42, %rd1, %rd41;
	ld.global.u16 	%rs19, [%rd42];
	// begin inline asm
	{  cvt.f32.f16 %f96, %rs19;}

	// end inline asm
	abs.f32 	%f106, %f96;
	max.f32 	%f107, %f105, %f106;
	add.s32 	%r142, %r141, %r138;
	mul.wide.s32 	%rd43, %r142, 2;
	add.s64 	%rd44, %rd1, %rd43;
	ld.global.u16 	%rs20, [%rd44];
	// begin inline asm
	{  cvt.f32.f16 %f97, %rs20;}

	// end inline asm
	abs.f32 	%f108, %f97;
	max.f32 	%f109, %f107, %f108;
	shl.b32 	%r143, %r109, 7;
	add.s32 	%r144, %r137, %r143;
	mul.wide.s32 	%rd45, %r144, 2;
	add.s64 	%rd46, %rd1, %rd45;
	ld.global.u16 	%rs21, [%rd46];
	// begin inline asm
	{  cvt.f32.f16 %f98, %rs21;}

	// end inline asm
	abs.f32 	%f110, %f98;
	max.f32 	%f111, %f109, %f110;
	add.s32 	%r145, %r144, %r138;
	mul.wide.s32 	%rd47, %r145, 2;
	add.s64 	%rd48, %rd1, %rd47;
	ld.global.u16 	%rs22, [%rd48];
	// begin inline asm
	{  cvt.f32.f16 %f99, %rs22;}

	// end inline asm
	abs.f32 	%f112, %f99;
	max.f32 	%f113, %f111, %f112;
	add.s32 	%r146, %r144, %r140;
	mul.wide.s32 	%rd49, %r146, 2;
	add.s64 	%rd50, %rd1, %rd49;
	ld.global.u16 	%rs23, [%rd50];
	// begin inline asm
	{  cvt.f32.f16 %f100, %rs23;}

	// end inline asm
	abs.f32 	%f114, %f100;
	max.f32 	%f115, %f113, %f114;
	add.s32 	%r147, %r146, %r138;
	mul.wide.s32 	%rd51, %r147, 2;
	add.s64 	%rd52, %rd1, %rd51;
	ld.global.u16 	%rs24, [%rd52];
	// begin inline asm
	{  cvt.f32.f16 %f101, %rs24;}

	// end inline asm
	abs.f32 	%f116, %f101;
	max.f32 	%f313, %f115, %f116;
	add.s32 	%r243, %r243, 256;
$L__BB1_8:
	setp.eq.s32 	%p7, %r26, 0;
	@%p7 bra 	$L__BB1_14;
	and.b32  	%r29, %r5, 3;
	setp.lt.u32 	%p8, %r26, 4;
	@%p8 bra 	$L__BB1_11;
	mad.lo.s32 	%r148, %r243, %r109, %r25;
	mul.wide.s32 	%rd53, %r148, 2;
	add.s64 	%rd54, %rd1, %rd53;
	ld.global.u16 	%rs25, [%rd54];
	// begin inline asm
	{  cvt.f32.f16 %f118, %rs25;}

	// end inline asm
	abs.f32 	%f122, %f118;
	max.f32 	%f123, %f313, %f122;
	shl.b32 	%r149, %r109, 5;
	add.s32 	%r150, %r148, %r149;
	mul.wide.s32 	%rd55, %r150, 2;
	add.s64 	%rd56, %rd1, %rd55;
	ld.global.u16 	%rs26, [%rd56];
	// begin inline asm
	{  cvt.f32.f16 %f119, %rs26;}

	// end inline asm
	abs.f32 	%f124, %f119;
	max.f32 	%f125, %f123, %f124;
	shl.b32 	%r151, %r109, 6;
	add.s32 	%r152, %r148, %r151;
	mul.wide.s32 	%rd57, %r152, 2;
	add.s64 	%rd58, %rd1, %rd57;
	ld.global.u16 	%rs27, [%rd58];
	// begin inline asm
	{  cvt.f32.f16 %f120, %rs27;}

	// end inline asm
	abs.f32 	%f126, %f120;
	max.f32 	%f127, %f125, %f126;
	add.s32 	%r153, %r152, %r149;
	mul.wide.s32 	%rd59, %r153, 2;
	add.s64 	%rd60, %rd1, %rd59;
	ld.global.u16 	%rs28, [%rd60];
	// begin inline asm
	{  cvt.f32.f16 %f121, %rs28;}

	// end inline asm
	abs.f32 	%f128, %f121;
	max.f32 	%f313, %f127, %f128;
	add.s32 	%r243, %r243, 128;
$L__BB1_11:
	setp.eq.s32 	%p9, %r29, 0;
	@%p9 bra 	$L__BB1_14;
	mad.lo.s32 	%r154, %r243, %r109, %r2;
	add.s32 	%r225, %r154, %r3;
	shl.b32 	%r33, %r109, 5;
	neg.s32 	%r224, %r29;
$L__BB1_13:
	.pragma "nounroll";
	mul.wide.s32 	%rd61, %r225, 2;
	add.s64 	%rd62, %rd1, %rd61;
	ld.global.u16 	%rs29, [%rd62];
	// begin inline asm
	{  cvt.f32.f16 %f129, %rs29;}

	// end inline asm
	abs.f32 	%f130, %f129;
	max.f32 	%f313, %f313, %f130;
	add.s32 	%r225, %r225, %r33;
	add.s32 	%r224, %r224, 1;
	setp.eq.s32 	%p10, %r224, 0;
	@%p10 bra 	$L__BB1_14;
	bra.uni 	$L__BB1_13;
$L__BB1_14:
	mov.b32 	%r155, %f313;
	shfl.sync.bfly.b32	%r156|%p11, %r155, 16, 31, -1;
	mov.b32 	%f131, %r156;
	max.f32 	%f132, %f313, %f131;
	mov.b32 	%r157, %f132;
	shfl.sync.bfly.b32	%r158|%p12, %r157, 8, 31, -1;
	mov.b32 	%f133, %r158;
	max.f32 	%f134, %f132, %f133;
	mov.b32 	%r159, %f134;
	shfl.sync.bfly.b32	%r160|%p13, %r159, 4, 31, -1;
	mov.b32 	%f135, %r160;
	max.f32 	%f136, %f134, %f135;
	mov.b32 	%r161, %f136;
	shfl.sync.bfly.b32	%r162|%p14, %r161, 2, 31, -1;
	mov.b32 	%f137, %r162;
	max.f32 	%f138, %f136, %f137;
	mov.b32 	%r163, %f138;
	shfl.sync.bfly.b32	%r164|%p15, %r163, 1, 31, -1;
	mov.b32 	%f139, %r164;
	max.f32 	%f14, %f138, %f139;
	setp.ne.s32 	%p16, %r253, 0;
	shl.b32 	%r165, %r1, 2;
	mov.u32 	%r166, _ZZ16warpLPNormKernelI6__halfLj32ELj32EEvPKT_PS1_fiiifE5p_max;
	add.s32 	%r75, %r166, %r165;
	@%p16 bra 	$L__BB1_16;
	st.shared.f32 	[%r75], %f14;
$L__BB1_16:
	ld.param.f32 	%f302, [_Z10warpLPNormI6__halfLj32ELj32EEvPT_PKS1_fiiif_param_6];
	setp.ge.s32 	%p17, %r253, %r108;
	bar.sync 	0;
	ld.shared.f32 	%f141, [%r75];
	max.f32 	%f142, %f141, %f302;
	mov.f32 	%f143, 0f3F800000;
	div.approx.f32 	%f15, %f143, %f142;
	mov.f32 	%f316, 0f00000000;
	@%p17 bra 	$L__BB1_27;
	ld.param.f32 	%f296, [_Z10warpLPNormI6__halfLj32ELj32EEvPT_PKS1_fiiif_param_2];
	mul.f32 	%f145, %f296, 0f3F000000;
	cvt.rzi.f32.f32 	%f146, %f145;
	add.f32 	%f147, %f146, %f146;
	sub.f32 	%f148, %f296, %f147;
	abs.f32 	%f16, %f148;
	abs.f32 	%f17, %f296;
	cvt.rmi.f32.f32 	%f18, %f296;
	mad.lo.s32 	%r167, %r253, %r109, %r2;
	add.s32 	%r244, %r167, %r3;
	shl.b32 	%r77, %r109, 5;
	mov.f32 	%f316, 0f00000000;
	mov.u32 	%r245, %r253;
$L__BB1_18:
	ld.param.f32 	%f297, [_Z10warpLPNormI6__halfLj32ELj32EEvPT_PKS1_fiiif_param_2];
	setp.eq.f32 	%p18, %f297, 0f00000000;
	mul.wide.s32 	%rd63, %r244, 2;
	add.s64 	%rd64, %rd1, %rd63;
	ld.global.u16 	%rs30, [%rd64];
	// begin inline asm
	{  cvt.f32.f16 %f149, %rs30;}

	// end inline asm
	abs.f32 	%f151, %f149;
	mul.f32 	%f20, %f15, %f151;
	abs.f32 	%f21, %f20;
	setp.lt.f32 	%p19, %f21, 0f00800000;
	mul.f32 	%f152, %f21, 0f4B800000;
	selp.f32 	%f153, %f152, %f21, %p19;
	selp.f32 	%f154, 0fC1C00000, 0f00000000, %p19;
	mov.b32 	%r168, %f153;
	add.s32 	%r169, %r168, -1060439283;
	and.b32  	%r170, %r169, -8388608;
	sub.s32 	%r171, %r168, %r170;
	mov.b32 	%f155, %r171;
	cvt.rn.f32.s32 	%f156, %r170;
	fma.rn.f32 	%f157, %f156, 0f34000000, %f154;
	add.f32 	%f158, %f155, 0fBF800000;
	add.f32 	%f159, %f155, 0f3F800000;
	rcp.approx.ftz.f32 	%f160, %f159;
	add.f32 	%f161, %f158, %f158;
	mul.f32 	%f162, %f161, %f160;
	mul.f32 	%f163, %f162, %f162;
	sub.f32 	%f164, %f158, %f162;
	add.f32 	%f165, %f164, %f164;
	neg.f32 	%f166, %f162;
	fma.rn.f32 	%f167, %f166, %f158, %f165;
	mul.rn.f32 	%f168, %f160, %f167;
	fma.rn.f32 	%f169, %f163, 0f3A2C32E4, 0f3B52E7DB;
	fma.rn.f32 	%f170, %f169, %f163, 0f3C93BB73;
	fma.rn.f32 	%f171, %f170, %f163, 0f3DF6384F;
	mul.rn.f32 	%f172, %f171, %f163;
	fma.rn.f32 	%f173, %f162, 0f3FB8AA3B, %f157;
	sub.f32 	%f174, %f157, %f173;
	fma.rn.f32 	%f175, %f162, 0f3FB8AA3B, %f174;
	fma.rn.f32 	%f176, %f168, 0f3FB8AA3B, %f175;
	fma.rn.f32 	%f177, %f162, 0f32A55E34, %f176;
	mul.f32 	%f178, %f172, 0f40400000;
	fma.rn.f32 	%f179, %f178, %f168, %f177;
	fma.rn.f32 	%f180, %f172, %f162, %f179;
	add.rn.f32 	%f181, %f173, %f180;
	neg.f32 	%f182, %f173;
	add.rn.f32 	%f183, %f181, %f182;
	neg.f32 	%f184, %f183;
	add.rn.f32 	%f185, %f180, %f184;
	mul.rn.f32 	%f186, %f181, %f297;
	neg.f32 	%f187, %f186;
	fma.rn.f32 	%f188, %f181, %f297, %f187;
	fma.rn.f32 	%f189, %f185, %f297, %f188;
	cvt.rni.f32.f32 	%f190, %f186;
	sub.f32 	%f191, %f186, %f190;
	add.f32 	%f192, %f191, %f189;
	fma.rn.f32 	%f193, %f192, 0f391FCB8E, 0f3AAF85ED;
	fma.rn.f32 	%f194, %f193, %f192, 0f3C1D9856;
	fma.rn.f32 	%f195, %f194, %f192, 0f3D6357BB;
	fma.rn.f32 	%f196, %f195, %f192, 0f3E75FDEC;
	fma.rn.f32 	%f197, %f196, %f192, 0f3F317218;
	fma.rn.f32 	%f198, %f197, %f192, 0f3F800000;
	cvt.rzi.s32.f32 	%r172, %f190;
	setp.gt.f32 	%p20, %f190, 0f00000000;
	selp.b32 	%r173, 0, -2097152000, %p20;
	add.s32 	%r174, %r173, 2130706432;
	mov.b32 	%f199, %r174;
	mul.f32 	%f200, %f198, %f199;
	shl.b32 	%r175, %r172, 23;
	sub.s32 	%r176, %r175, %r173;
	mov.b32 	%f201, %r176;
	mul.f32 	%f202, %f200, %f201;
	abs.f32 	%f203, %f186;
	setp.gt.f32 	%p21, %f203, 0f43180000;
	setp.lt.f32 	%p22, %f186, 0f00000000;
	selp.f32 	%f204, 0f00000000, 0f7F800000, %p22;
	selp.f32 	%f22, %f204, %f202, %p21;
	setp.eq.f32 	%p23, %f20, 0f3F800000;
	or.pred  	%p24, %p18, %p23;
	mov.f32 	%f315, 0f3F800000;
	@%p24 bra 	$L__BB1_26;
	setp.num.f32 	%p25, %f17, %f17;
	setp.num.f32 	%p26, %f21, %f21;
	and.pred  	%p27, %p26, %p25;
	@%p27 bra 	$L__BB1_21;
	ld.param.f32 	%f300, [_Z10warpLPNormI6__halfLj32ELj32EEvPT_PKS1_fiiif_param_2];
	add.rn.f32 	%f315, %f20, %f300;
	bra.uni 	$L__BB1_26;
$L__BB1_21:
	setp.neu.f32 	%p28, %f20, 0f00000000;
	setp.neu.f32 	%p29, %f21, 0f7F800000;
	and.pred  	%p30, %p28, %p29;
	@%p30 bra 	$L__BB1_23;
	ld.param.f32 	%f299, [_Z10warpLPNormI6__halfLj32ELj32EEvPT_PKS1_fiiif_param_2];
	setp.lt.f32 	%p37, %f299, 0f00000000;
	setp.neu.f32 	%p38, %f16, 0f3F800000;
	add.f32 	%f208, %f20, %f20;
	mov.b32 	%r177, %f208;
	xor.b32  	%r178, %r177, 2139095040;
	selp.b32 	%r179, %r178, %r177, %p37;
	and.b32  	%r180, %r179, 2147483647;
	selp.b32 	%r181, %r180, %r179, %p38;
	mov.b32 	%f315, %r181;
	bra.uni 	$L__BB1_26;
$L__BB1_23:
	setp.eq.f32 	%p31, %f17, 0f7F800000;
	setp.eq.f32 	%p32, %f20, 0fBF800000;
	and.pred  	%p33, %p32, %p31;
	@%p33 bra 	$L__BB1_26;
	setp.geu.f32 	%p34, %f20, 0f00000000;
	mov.f32 	%f315, %f22;
	@%p34 bra 	$L__BB1_26;
	ld.param.f32 	%f298, [_Z10warpLPNormI6__halfLj32ELj32EEvPT_PKS1_fiiif_param_2];
	setp.neu.f32 	%p35, %f298, %f18;
	setp.neu.f32 	%p36, %f16, 0f3F800000;
	neg.f32 	%f206, %f22;
	selp.f32 	%f207, %f22, %f206, %p36;
	selp.f32 	%f315, 0f7FFFFFFF, %f207, %p35;
$L__BB1_26:
	add.f32 	%f316, %f316, %f315;
	add.s32 	%r245, %r245, 32;
	add.s32 	%r244, %r244, %r77;
	setp.lt.s32 	%p39, %r245, %r108;
	@%p39 bra 	$L__BB1_18;
$L__BB1_27:
	setp.ne.s32 	%p40, %r253, 0;
	mov.b32 	%r182, %f316;
	shfl.sync.bfly.b32	%r183|%p41, %r182, 16, 31, -1;
	mov.b32 	%f209, %r183;
	add.f32 	%f210, %f316, %f209;
	mov.b32 	%r184, %f210;
	shfl.sync.bfly.b32	%r185|%p42, %r184, 8, 31, -1;
	mov.b32 	%f211, %r185;
	add.f32 	%f212, %f210, %f211;
	mov.b32 	%r186, %f212;
	shfl.sync.bfly.b32	%r187|%p43, %r186, 4, 31, -1;
	mov.b32 	%f213, %r187;
	add.f32 	%f214, %f212, %f213;
	mov.b32 	%r188, %f214;
	shfl.sync.bfly.b32	%r189|%p44, %r188, 2, 31, -1;
	mov.b32 	%f215, %r189;
	add.f32 	%f216, %f214, %f215;
	mov.b32 	%r190, %f216;
	shfl.sync.bfly.b32	%r191|%p45, %r190, 1, 31, -1;
	mov.b32 	%f217, %r191;
	add.f32 	%f29, %f216, %f217;
	mov.u32 	%r193, _ZZ16warpLPNormKernelI6__halfLj32ELj32EEvPKT_PS1_fiiifE7p_total;
	add.s32 	%r82, %r193, %r165;
	mov.f32 	%f317, 0f3F800000;
	@%p40 bra 	$L__BB1_37;
	ld.param.f32 	%f301, [_Z10warpLPNormI6__halfLj32ELj32EEvPT_PKS1_fiiif_param_2];
	rcp.rn.f32 	%f30, %f301;
	mul.f32 	%f219, %f30, 0f3F000000;
	cvt.rzi.f32.f32 	%f220, %f219;
	add.f32 	%f221, %f220, %f220;
	sub.f32 	%f222, %f30, %f221;
	abs.f32 	%f31, %f222;
	abs.f32 	%f32, %f29;
	setp.lt.f32 	%p46, %f32, 0f00800000;
	mul.f32 	%f223, %f32, 0f4B800000;
	selp.f32 	%f224, %f223, %f32, %p46;
	selp.f32 	%f225, 0fC1C00000, 0f00000000, %p46;
	mov.b32 	%r194, %f224;
	add.s32 	%r195, %r194, -1060439283;
	and.b32  	%r196, %r195, -8388608;
	sub.s32 	%r197, %r194, %r196;
	mov.b32 	%f226, %r197;
	cvt.rn.f32.s32 	%f227, %r196;
	fma.rn.f32 	%f228, %f227, 0f34000000, %f225;
	add.f32 	%f229, %f226, 0fBF800000;
	add.f32 	%f230, %f226, 0f3F800000;
	rcp.approx.ftz.f32 	%f231, %f230;
	add.f32 	%f232, %f229, %f229;
	mul.f32 	%f233, %f232, %f231;
	mul.f32 	%f234, %f233, %f233;
	sub.f32 	%f235, %f229, %f233;
	add.f32 	%f236, %f235, %f235;
	neg.f32 	%f237, %f233;
	fma.rn.f32 	%f238, %f237, %f229, %f236;
	mul.rn.f32 	%f239, %f231, %f238;
	fma.rn.f32 	%f240, %f234, 0f3A2C32E4, 0f3B52E7DB;
	fma.rn.f32 	%f241, %f240, %f234, 0f3C93BB73;
	fma.rn.f32 	%f242, %f241, %f234, 0f3DF6384F;
	mul.rn.f32 	%f243, %f242, %f234;
	fma.rn.f32 	%f244, %f233, 0f3FB8AA3B, %f228;
	sub.f32 	%f245, %f228, %f244;
	fma.rn.f32 	%f246, %f233, 0f3FB8AA3B, %f245;
	fma.rn.f32 	%f247, %f239, 0f3FB8AA3B, %f246;
	fma.rn.f32 	%f248, %f233, 0f32A55E34, %f247;
	mul.f32 	%f249, %f243, 0f40400000;
	fma.rn.f32 	%f250, %f249, %f239, %f248;
	fma.rn.f32 	%f251, %f243, %f233, %f250;
	add.rn.f32 	%f252, %f244, %f251;
	neg.f32 	%f253, %f244;
	add.rn.f32 	%f254, %f252, %f253;
	neg.f32 	%f255, %f254;
	add.rn.f32 	%f256, %f251, %f255;
	mul.rn.f32 	%f257, %f252, %f30;
	neg.f32 	%f258, %f257;
	fma.rn.f32 	%f259, %f252, %f30, %f258;
	fma.rn.f32 	%f260, %f256, %f30, %f259;
	cvt.rni.f32.f32 	%f261, %f257;
	sub.f32 	%f262, %f257, %f261;
	add.f32 	%f263, %f262, %f260;
	fma.rn.f32 	%f264, %f263, 0f391FCB8E, 0f3AAF85ED;
	fma.rn.f32 	%f265, %f264, %f263, 0f3C1D9856;
	fma.rn.f32 	%f266, %f265, %f263, 0f3D6357BB;
	fma.rn.f32 	%f267, %f266, %f263, 0f3E75FDEC;
	fma.rn.f32 	%f268, %f267, %f263, 0f3F317218;
	fma.rn.f32 	%f269, %f268, %f263, 0f3F800000;
	cvt.rzi.s32.f32 	%r198, %f261;
	setp.gt.f32 	%p47, %f261, 0f00000000;
	selp.b32 	%r199, 0, -2097152000, %p47;
	add.s32 	%r200, %r199, 2130706432;
	mov.b32 	%f270, %r200;
	mul.f32 	%f271, %f269, %f270;
	shl.b32 	%r201, %r198, 23;
	sub.s32 	%r202, %r201, %r199;
	mov.b32 	%f272, %r202;
	mul.f32 	%f273, %f271, %f272;
	abs.f32 	%f274, %f257;
	setp.gt.f32 	%p48, %f274, 0f43180000;
	setp.lt.f32 	%p49, %f257, 0f00000000;
	selp.f32 	%f275, 0f00000000, 0f7F800000, %p49;
	selp.f32 	%f33, %f275, %f273, %p48;
	setp.eq.f32 	%p50, %f29, 0f3F800000;
	setp.eq.f32 	%p51, %f30, 0f00000000;
	or.pred  	%p52, %p51, %p50;
	@%p52 bra 	$L__BB1_36;
	setp.num.f32 	%p53, %f32, %f32;
	abs.f32 	%f276, %f30;
	setp.num.f32 	%p54, %f276, %f276;
	and.pred  	%p55, %p53, %p54;
	@%p55 bra 	$L__BB1_31;
	add.rn.f32 	%f317, %f29, %f30;
	bra.uni 	$L__BB1_36;
$L__BB1_31:
	setp.neu.f32 	%p56, %f29, 0f00000000;
	setp.neu.f32 	%p57, %f32, 0f7F800000;
	and.pred  	%p58, %p56, %p57;
	@%p58 bra 	$L__BB1_33;
	setp.neu.f32 	%p65, %f31, 0f3F800000;
	add.f32 	%f281, %f29, %f29;
	mov.b32 	%r203, %f281;
	setp.lt.f32 	%p66, %f30, 0f00000000;
	xor.b32  	%r204, %r203, 2139095040;
	selp.b32 	%r205, %r204, %r203, %p66;
	and.b32  	%r206, %r205, 2147483647;
	selp.b32 	%r207, %r206, %r205, %p65;
	mov.b32 	%f317, %r207;
	bra.uni 	$L__BB1_36;
$L__BB1_33:
	setp.eq.f32 	%p59, %f29, 0fBF800000;
	setp.eq.f32 	%p60, %f276, 0f7F800000;
	and.pred  	%p61, %p59, %p60;
	@%p61 bra 	$L__BB1_36;
	setp.geu.f32 	%p62, %f29, 0f00000000;
	mov.f32 	%f317, %f33;
	@%p62 bra 	$L__BB1_36;
	setp.neu.f32 	%p63, %f31, 0f3F800000;
	neg.f32 	%f278, %f33;
	selp.f32 	%f279, %f33, %f278, %p63;
	cvt.rmi.f32.f32 	%f280, %f30;
	setp.neu.f32 	%p64, %f30, %f280;
	selp.f32 	%f317, 0f7FFFFFFF, %f279, %p64;
$L__BB1_36:
	st.shared.f32 	[%r82], %f317;
$L__BB1_37:
	ld.param.f32 	%f303, [_Z10warpLPNormI6__halfLj32ELj32EEvPT_PKS1_fiiif_param_6];
	setp.ge.s32 	%p67, %r253, %r108;
	bar.sync 	0;
	ld.shared.f32 	%f282, [%r82];
	add.f32 	%f283, %f303, %f282;
	mov.f32 	%f284, 0f3F800000;
	div.approx.f32 	%f285, %f284, %f283;
	mul.f32 	%f39, %f15, %f285;
	@%p67 bra 	$L__BB1_44;
	ld.param.u64 	%rd80, [_Z10warpLPNormI6__halfLj32ELj32EEvPT_PKS1_fiiif_param_0];
	cvta.to.global.u64 	%rd2, %rd80;
	not.b32 	%r208, %r253;
	add.s32 	%r83, %r108, %r208;
	and.b32  	%r209, %r83, 96;
	setp.eq.s32 	%p68, %r209, 96;
	@%p68 bra 	$L__BB1_41;
	shr.u32 	%r210, %r83, 5;
	add.s32 	%r211, %r210, 1;
	and.b32  	%r212, %r211, 3;
	mad.lo.s32 	%r213, %r253, %r109, %r2;
	add.s32 	%r247, %r213, %r3;
	shl.b32 	%r85, %r109, 5;
	neg.s32 	%r246, %r212;
	shl.b32 	%r214, %r211, 5;
	and.b32  	%r215, %r214, 96;
	add.s32 	%r253, %r253, %r215;
$L__BB1_40:
	.pragma "nounroll";
	mul.wide.s32 	%rd65, %r247, 2;
	add.s64 	%rd66, %rd1, %rd65;
	ld.global.u16 	%rs31, [%rd66];
	// begin inline asm
	{  cvt.f32.f16 %f286, %rs31;}

	// end inline asm
	mul.f32 	%f287, %f39, %f286;
	// begin inline asm
	{  cvt.rn.f16.f32 %rs32, %f287;}

	// end inline asm
	add.s64 	%rd67, %rd2, %rd65;
	st.global.u16 	[%rd67], %rs32;
	add.s32 	%r247, %r247, %r85;
	add.s32 	%r246, %r246, 1;
	setp.ne.s32 	%p69, %r246, 0;
	@%p69 bra 	$L__BB1_40;
$L__BB1_41:
	setp.lt.u32 	%p70, %r83, 96;
	@%p70 bra 	$L__BB1_44;
	add.s32 	%r216, %r253, 64;
	add.s32 	%r217, %r3, %r2;
	mad.lo.s32 	%r252, %r109, %r216, %r217;
	shl.b32 	%r94, %r109, 7;
	add.s32 	%r218, %r253, 96;
	mad.lo.s32 	%r251, %r109, %r218, %r217;
	add.s32 	%r219, %r253, 32;
	mad.lo.s32 	%r250, %r109, %r219, %r217;
	mad.lo.s32 	%r220, %r253, %r109, %r2;
	add.s32 	%r249, %r220, %r3;
$L__BB1_43:
	mul.wide.s32 	%rd68, %r249, 2;
	add.s64 	%rd69, %rd1, %rd68;
	ld.global.u16 	%rs33, [%rd69];
	// begin inline asm
	{  cvt.f32.f16 %f288, %rs33;}

	// end inline asm
	mul.f32 	%f289, %f39, %f288;
	// begin inline asm
	{  cvt.rn.f16.f32 %rs34, %f289;}

	// end inline asm
	add.s64 	%rd70, %rd2, %rd68;
	st.global.u16 	[%rd70], %rs34;
	mul.wide.s32 	%rd71, %r250, 2;
	add.s64 	%rd72, %rd1, %rd71;
	ld.global.u16 	%rs35, [%rd72];
	// begin inline asm
	{  cvt.f32.f16 %f290, %rs35;}

	// end inline asm
	mul.f32 	%f291, %f39, %f290;
	// begin inline asm
	{  cvt.rn.f16.f32 %rs36, %f291;}

	// end inline asm
	add.s64 	%rd73, %rd2, %rd71;
	st.global.u16 	[%rd73], %rs36;
	mul.wide.s32 	%rd74, %r252, 2;
	add.s64 	%rd75, %rd1, %rd74;
	ld.global.u16 	%rs37, [%rd75];
	// begin inline asm
	{  cvt.f32.f16 %f292, %rs37;}

	// end inline asm
	mul.f32 	%f293, %f39, %f292;
	// begin inline asm
	{  cvt.rn.f16.f32 %rs38, %f293;}

	// end inline asm
	add.s64 	%rd76, %rd2, %rd74;
	st.global.u16 	[%rd76], %rs38;
	mul.wide.s32 	%rd77, %r251, 2;
	add.s64 	%rd78, %rd1, %rd77;
	ld.global.u16 	%rs39, [%rd78];
	// begin inline asm
	{  cvt.f32.f16 %f294, %rs39;}

	// end inline asm
	mul.f32 	%f295, %f39, %f294;
	// begin inline asm
	{  cvt.rn.f16.f32 %rs40, %f295;}

	// end inline asm
	add.s64 	%rd79, %rd2, %rd77;
	st.global.u16 	[%rd79], %rs40;
	add.s32 	%r253, %r253, 128;
	add.s32 	%r252, %r252, %r94;
	add.s32 	%r251, %r251, %r94;
	add.s32 	%r250, %r250, %r94;
	add.s32 	%r249, %r249, %r94;
	setp.lt.s32 	%p71, %r253, %r108;
	@%p71 bra 	$L__BB1_43;
$L__BB1_44:
	ret;

}
	// .globl	_Z18blockLPNormStridesI6__halfLj1024EEvPT_PKS1_PKiS6_S6_ifif
.visible .entry _Z18blockLPNormStridesI6__halfLj1024EEvPT_PKS1_PKiS6_S6_ifif(
	.param .u64 .ptr .align 1 _Z18blockLPNormStridesI6__halfLj1024EEvPT_PKS1_PKiS6_S6_ifif_param_0,
	.param .u64 .ptr .align 1 _Z18blockLPNormStridesI6__halfLj1024EEvPT_PKS1_PKiS6_S6_ifif_param_1,
	.param .u64 .ptr .align 1 _Z18blockLPNormStridesI6__halfLj1024EEvPT_PKS1_PKiS6_S6_ifif_param_2,
	.param .u64 .ptr .align 1 _Z18blockLPNormStridesI6__halfLj1024EEvPT_PKS1_PKiS6_S6_ifif_param_3,
	.param .u64 .ptr .align 1 _Z18blockLPNormStridesI6__halfLj1024EEvPT_PKS1_PKiS6_S6_ifif_param_4,
	.param .u32 _Z18blockLPNormStridesI6__halfLj1024EEvPT_PKS1_PKiS6_S6_ifif_param_5,
	.param .f32 _Z18blockLPNormStridesI6__halfLj1024EEvPT_PKS1_PKiS6_S6_ifif_param_6,
	.param .u32 _Z18blockLPNormStridesI6__halfLj1024EEvPT_PKS1_PKiS6_S6_ifif_param_7,
	.param .f32 _Z18blockLPNormStridesI6__halfLj1024EEvPT_PKS1_PKiS6_S6_ifif_param_8
)
{
	.reg .pred 	%p<113>;
	.reg .b16 	%rs<41>;
	.reg .b32 	%r<356>;
	.reg .b32 	%f<444>;
	.reg .b64 	%rd<92>;
	// demoted variable
	.shared .align 4 .b8 _ZZ24blockLPNormStridesKernelI6__halfLj1024EEvPKT_PS1_PKiS6_S6_ififE12temp_storage[164];
	// demoted variable
	.shared .align 4 .f32 _ZZ24blockLPNormStridesKernelI6__halfLj1024EEvPKT_PS1_PKiS6_S6_ififE10global_max;
	// demoted variable
	.shared .align 4 .f32 _ZZ24blockLPNormStridesKernelI6__halfLj1024EEvPKT_PS1_PKiS6_S6_ififE7p_total;
	ld.param.u64 	%rd9, [_Z18blockLPNormStridesI6__halfLj1024EEvPT_PKS1_PKiS6_S6_ifif_param_0];
	ld.param.u64 	%rd10, [_Z18blockLPNormStridesI6__halfLj1024EEvPT_PKS1_PKiS6_S6_ifif_param_1];
	ld.param.u64 	%rd11, [_Z18blockLPNormStridesI6__halfLj1024EEvPT_PKS1_PKiS6_S6_ifif_param_2];
	ld.param.u64 	%rd12, [_Z18blockLPNormStridesI6__halfLj1024EEvPT_PKS1_PKiS6_S6_ifif_param_3];
	ld.param.u64 	%rd13, [_Z18blockLPNormStridesI6__halfLj1024EEvPT_PKS1_PKiS6_S6_ifif_param_4];
	ld.param.u32 	%r100, [_Z18blockLPNormStridesI6__halfLj1024EEvPT_PKS1_PKiS6_S6_ifif_param_5];
	ld.param.f32 	%f42, [_Z18blockLPNormStridesI6__halfLj1024EEvPT_PKS1_PKiS6_S6_ifif_param_6];
	ld.param.u32 	%r101, [_Z18blockLPNormStridesI6__halfLj1024EEvPT_PKS1_PKiS6_S6_ifif_param_7];
	ld.param.f32 	%f43, [_Z18blockLPNormStridesI6__halfLj1024EEvPT_PKS1_PKiS6_S6_ifif_param_8];
	cvta.to.global.u64 	%rd1, %rd11;
	cvta.to.global.u64 	%rd2, %rd12;
	cvta.to.global.u64 	%rd3, %rd13;
	cvta.to.global.u64 	%rd4, %rd9;
	cvta.to.global.u64 	%rd5, %rd10;
	setp.lt.s32 	%p1, %r100, 2;
	mov.b32 	%r337, 0;
	mov.u32 	%r338, %r337;
	@%p1 bra 	$L__BB2_13;
	add.s32 	%r327, %r100, -2;
	mov.u32 	%r328, %ctaid.x;
	add.s32 	%r3, %r100, -1;
	and.b32  	%r4, %r3, 7;
	setp.lt.u32 	%p2, %r327, 7;
	mov.b32 	%r338, 0;
	mov.u32 	%r337, %r338;
	@%p2 bra 	$L__BB2_5;
	add.s32 	%r315, %r100, -4;
	and.b32  	%r106, %r3, -8;
	neg.s32 	%r314, %r106;
	mov.b32 	%r338, 0;
$L__BB2_3:
	.pragma "nounroll";
	add.s32 	%r107, %r315, 2;
	mul.wide.u32 	%rd14, %r107, 4;
	add.s64 	%rd15, %rd3, %rd14;
	ld.global.u32 	%r108, [%rd15];
	div.s32 	%r109, %r328, %r108;
	mul.lo.s32 	%r110, %r109, %r108;
	sub.s32 	%r111, %r328, %r110;
	add.s64 	%rd16, %rd2, %rd14;
	ld.global.u32 	%r112, [%rd16];
	mad.lo.s32 	%r113, %r112, %r111, %r337;
	add.s64 	%rd17, %rd1, %rd14;
	ld.global.u32 	%r114, [%rd17];
	mad.lo.s32 	%r115, %r114, %r111, %r338;
	add.s32 	%r116, %r315, 1;
	mul.wide.u32 	%rd18, %r116, 4;
	add.s64 	%rd19, %rd3, %rd18;
	ld.global.u32 	%r117, [%rd19];
	div.s32 	%r118, %r109, %r117;
	mul.lo.s32 	%r119, %r118, %r117;
	sub.s32 	%r120, %r109, %r119;
	add.s64 	%rd20, %rd2, %rd18;
	ld.global.u32 	%r121, [%rd20];
	mad.lo.s32 	%r122, %r121, %r120, %r113;
	add.s64 	%rd21, %rd1, %rd18;
	ld.global.u32 	%r123, [%rd21];
	mad.lo.s32 	%r124, %r123, %r120, %r115;
	add.s32 	%r125, %r315, -5;
	mul.wide.u32 	%rd22, %r315, 4;
	add.s64 	%rd23, %rd3, %rd22;
	ld.global.u32 	%r126, [%rd23];
	div.s32 	%r127, %r118, %r126;
	mul.lo.s32 	%r128, %r127, %r126;
	sub.s32 	%r129, %r118, %r128;
	add.s64 	%rd24, %rd2, %rd22;
	ld.global.u32 	%r130, [%rd24];
	mad.lo.s32 	%r131, %r130, %r129, %r122;
	add.s64 	%rd25, %rd1, %rd22;
	ld.global.u32 	%r132, [%rd25];
	mad.lo.s32 	%r133, %r132, %r129, %r124;
	add.s32 	%r134, %r315, -1;
	mul.wide.u32 	%rd26, %r134, 4;
	add.s64 	%rd27, %rd3, %rd26;
	ld.global.u32 	%r135, [%rd27];
	div.s32 	%r136, %r127, %r135;
	mul.lo.s32 	%r137, %r136, %r135;
	sub.s32 	%r138, %r127, %r137;
	add.s64 	%rd28, %rd2, %rd26;
	ld.global.u32 	%r139, [%rd28];
	mad.lo.s32 	%r140, %r139, %r138, %r131;
	add.s64 	%rd29, %rd1, %rd26;
	ld.global.u32 	%r141, [%rd29];
	mad.lo.s32 	%r142, %r141, %r138, %r133;
	add.s32 	%r143, %r315, -2;
	mul.wide.u32 	%rd30, %r143, 4;
	add.s64 	%rd31, %rd3, %rd30;
	ld.global.u32 	%r144, [%rd31];
	div.s32 	%r145, %r136, %r144;
	mul.lo.s32 	%r146, %r145, %r144;
	sub.s32 	%r147, %r136, %r146;
	add.s64 	%rd32, %rd2, %rd30;
	ld.global.u32 	%r148, [%rd32];
	mad.lo.s32 	%r149, %r148, %r147, %r140;
	add.s64 	%rd33, %rd1, %rd30;
	ld.global.u32 	%r150, [%rd33];
	mad.lo.s32 	%r151, %r150, %r147, %r142;
	add.s32 	%r152, %r315, -3;
	mul.wide.u32 	%rd34, %r152, 4;
	add.s64 	%rd35, %rd3, %rd34;
	ld.global.u32 	%r153, [%rd35];
	div.s32 	%r154, %r145, %r153;
	mul.lo.s32 	%r155, %r154, %r153;
	sub.s32 	%r156, %r145, %r155;
	add.s64 	%rd36, %rd2, %rd34;
	ld.global.u32 	%r157, [%rd36];
	mad.lo.s32 	%r158, %r157, %r156, %r149;
	add.s64 	%rd37, %rd1, %rd34;
	ld.global.u32 	%r159, [%rd37];
	mad.lo.s32 	%r160, %r159, %r156, %r151;
	add.s32 	%r161, %r315, -4;
	mul.wide.u32 	%rd38, %r161, 4;
	add.s64 	%rd39, %rd3, %rd38;
	ld.global.u32 	%r162, [%rd39];
	div.s32 	%r163, %r154, %r162;
	mul.lo.s32 	%r164, %r163, %r162;
	sub.s32 	%r165, %r154, %r164;
	add.s64 	%rd40, %rd2, %rd38;
	ld.global.u32 	%r166, [%rd40];
	mad.lo.s32 	%r167, %r166, %r165, %r158;
	add.s64 	%rd41, %rd1, %rd38;
	ld.global.u32 	%r168, [%rd41];
	mad.lo.s32 	%r169, %r168, %r165, %r160;
	mul.wide.u32 	%rd42, %r125, 4;
	add.s64 	%rd43, %rd3, %rd42;
	ld.global.u32 	%r170, [%rd43];
	div.s32 	%r328, %r163, %r170;
	mul.lo.s32 	%r171, %r328, %r170;
	sub.s32 	%r172, %r163, %r171;
	add.s64 	%rd44, %rd2, %rd42;
	ld.global.u32 	%r173, [%rd44];
	mad.lo.s32 	%r337, %r173, %r172, %r167;
	add.s64 	%rd45, %rd1, %rd42;
	ld.global.u32 	%r174, [%rd45];
	mad.lo.s32 	%r338, %r174, %r172, %r169;
	add.s32 	%r315, %r315, -8;
	add.s32 	%r314, %r314, 8;
	setp.ne.s32 	%p3, %r314, 0;
	@%p3 bra 	$L__BB2_3;
	add.s32 	%r327, %r315, 2;
$L__BB2_5:
	setp.eq.s32 	%p4, %r4, 0;
	@%p4 bra 	$L__BB2_13;
	and.b32  	%r24, %r3, 3;
	setp.lt.u32 	%p5, %r4, 4;
	@%p5 bra 	$L__BB2_8;
	mul.wide.u32 	%rd46, %r327, 4;
	add.s64 	%rd47, %rd3, %rd46;
	ld.global.u32 	%r176, [%rd47];
	div.s32 	%r177, %r328, %r176;
	mul.lo.s32 	%r178, %r177, %r176;
	sub.s32 	%r179, %r328, %r178;
	add.s64 	%rd48, %rd2, %rd46;
	ld.global.u32 	%r180, [%rd48];
	mad.lo.s32 	%r181, %r180, %r179, %r337;
	add.s64 	%rd49, %rd1, %rd46;
	ld.global.u32 	%r182, [%rd49];
	mad.lo.s32 	%r183, %r182, %r179, %r338;
	add.s32 	%r184, %r327, -1;
	mul.wide.u32 	%rd50, %r184, 4;
	add.s64 	%rd51, %rd3, %rd50;
	ld.global.u32 	%r185, [%rd51];
	div.s32 	%r186, %r177, %r185;
	mul.lo.s32 	%r187, %r186, %r185;
	sub.s32 	%r188, %r177, %r187;
	add.s64 	%rd52, %rd2, %rd50;
	ld.global.u32 	%r189, [%rd52];
	mad.lo.s32 	%r190, %r189, %r188, %r181;
	add.s64 	%rd53, %rd1, %rd50;
	ld.global.u32 	%r191, [%rd53];
	mad.lo.s32 	%r192, %r191, %r188, %r183;
	add.s32 	%r193, %r327, -2;
	mul.wide.u32 	%rd54, %r193, 4;
	add.s64 	%rd55, %rd3, %rd54;
	ld.global.u32 	%r194, [%rd55];
	div.s32 	%r195, %r186, %r194;
	mul.lo.s32 	%r196, %r195, %r194;
	sub.s32 	%r197, %r186, %r196;
	add.s64 	%rd56, %rd2, %rd54;
	ld.global.u32 	%r198, [%rd56];
	mad.lo.s32 	%r199, %r198, %r197, %r190;
	add.s64 	%rd57, %rd1, %rd54;
	ld.global.u32 	%r200, [%rd57];
	mad.lo.s32 	%r201, %r200, %r197, %r192;
	add.s32 	%r202, %r327, -3;
	mul.wide.u32 	%rd58, %r202, 4;
	add.s64 	%rd59, %rd3, %rd58;
	ld.global.u32 	%r203, [%rd59];
	div.s32 	%r328, %r195, %r203;
	mul.lo.s32 	%r204, %r328, %r203;
	sub.s32 	%r205, %r195, %r204;
	add.s64 	%rd60, %rd2, %rd58;
	ld.global.u32 	%r206, [%rd60];
	mad.lo.s32 	%r337, %r206, %r205, %r199;
	add.s64 	%rd61, %rd1, %rd58;
	ld.global.u32 	%r207, [%rd61];
	mad.lo.s32 	%r338, %r207, %r205, %r201;
	add.s32 	%r327, %r327, -4;
$L__BB2_8:
	setp.eq.s32 	%p6, %r24, 0;
	@%p6 bra 	$L__BB2_13;
	setp.eq.s32 	%p7, %r24, 1;
	@%p7 bra 	$L__BB2_11;
	mul.wide.u32 	%rd62, %r327, 4;
	add.s64 	%rd63, %rd3, %rd62;
	ld.global.u32 	%r209, [%rd63];
	div.s32 	%r210, %r328, %r209;
	mul.lo.s32 	%r211, %r210, %r209;
	sub.s32 	%r212, %r328, %r211;
	add.s64 	%rd64, %rd2, %rd62;
	ld.global.u32 	%r213, [%rd64];
	mad.lo.s32 	%r214, %r213, %r212, %r337;
	add.s64 	%rd65, %rd1, %rd62;
	ld.global.u32 	%r215, [%rd65];
	mad.lo.s32 	%r216, %r215, %r212, %r338;
	add.s32 	%r217, %r327, -1;
	mul.wide.u32 	%rd66, %r217, 4;
	add.s64 	%rd67, %rd3, %rd66;
	ld.global.u32 	%r218, [%rd67];
	div.s32 	%r328, %r210, %r218;
	mul.lo.s32 	%r219, %r328, %r218;
	sub.s32 	%r220, %r210, %r219;
	add.s64 	%rd68, %rd2, %rd66;
	ld.global.u32 	%r221, [%rd68];
	mad.lo.s32 	%r337, %r221, %r220, %r214;
	add.s64 	%rd69, %rd1, %rd66;
	ld.global.u32 	%r222, [%rd69];
	mad.lo.s32 	%r338, %r222, %r220, %r216;
	add.s32 	%r327, %r327, -2;
$L__BB2_11:
	and.b32  	%r223, %r3, 1;
	setp.eq.b32 	%p8, %r223, 1;
	not.pred 	%p9, %p8;
	@%p9 bra 	$L__BB2_13;
	mul.wide.u32 	%rd70, %r327, 4;
	add.s64 	%rd71, %rd3, %rd70;
	ld.global.u32 	%r224, [%rd71];
	rem.s32 	%r225, %r328, %r224;
	add.s64 	%rd72, %rd2, %rd70;
	ld.global.u32 	%r226, [%rd72];
	mad.lo.s32 	%r337, %r226, %r225, %r337;
	add.s64 	%rd73, %rd1, %rd70;
	ld.global.u32 	%r227, [%rd73];
	mad.lo.s32 	%r338, %r227, %r225, %r338;
$L__BB2_13:
	mov.u32 	%r355, %tid.x;
	setp.ge.s32 	%p10, %r355, %r101;
	mov.f32 	%f439, 0f00000000;
	@%p10 bra 	$L__BB2_26;
	not.b32 	%r228, %r355;
	add.s32 	%r229, %r101, %r228;
	shr.u32 	%r230, %r229, 10;
	add.s32 	%r50, %r230, 1;
	and.b32  	%r51, %r50, 15;
	setp.lt.u32 	%p11, %r229, 15360;
	mov.f32 	%f439, 0f00000000;
	mov.u32 	%r342, %r355;
	@%p11 bra 	$L__BB2_17;
	and.b32  	%r231, %r50, 8388592;
	neg.s32 	%r340, %r231;
	add.s64 	%rd6, %rd5, 16384;
	add.s32 	%r339, %r355, %r337;
	mov.f32 	%f439, 0f00000000;
	mov.u32 	%r342, %r355;
$L__BB2_16:
	.pragma "nounroll";
	mul.wide.s32 	%rd74, %r339, 2;
	add.s64 	%rd75, %rd6, %rd74;
	ld.global.u16 	%rs1, [%rd75+-16384];
	// begin inline asm
	{  cvt.f32.f16 %f48, %rs1;}

	// end inline asm
	abs.f32 	%f64, %f48;
	max.f32 	%f65, %f439, %f64;
	ld.global.u16 	%rs2, [%rd75+-14336];
	// begin inline asm
	{  cvt.f32.f16 %f49, %rs2;}

	// end inline asm
	abs.f32 	%f66, %f49;
	max.f32 	%f67, %f65, %f66;
	ld.global.u16 	%rs3, [%rd75+-12288];
	// begin inline asm
	{  cvt.f32.f16 %f50, %rs3;}

	// end inline asm
	abs.f32 	%f68, %f50;
	max.f32 	%f69, %f67, %f68;
	ld.global.u16 	%rs4, [%rd75+-10240];
	// begin inline asm
	{  cvt.f32.f16 %f51, %rs4;}

	// end inline asm
	abs.f32 	%f70, %f51;
	max.f32 	%f71, %f69, %f70;
	ld.global.u16 	%rs5, [%rd75+-8192];
	// begin inline asm
	{  cvt.f32.f16 %f52, %rs5;}

	// end inline asm
	abs.f32 	%f72, %f52;
	max.f32 	%f73, %f71, %f72;
	ld.global.u16 	%rs6, [%rd75+-6144];
	// begin inline asm
	{  cvt.f32.f16 %f53, %rs6;}

	// end inline asm
	abs.f32 	%f74, %f53;
	max.f32 	%f75, %f73, %f74;
	ld.global.u16 	%rs7, [%rd75+-4096];
	// begin inline asm
	{  cvt.f32.f16 %f54, %rs7;}

	// end inline asm
	abs.f32 	%f76, %f54;
	max.f32 	%f77, %f75, %f76;
	ld.global.u16 	%rs8, [%rd75+-2048];
	// begin inline asm
	{  cvt.f32.f16 %f55, %rs8;}

	// end inline asm
	abs.f32 	%f78, %f55;
	max.f32 	%f79, %f77, %f78;
	ld.global.u16 	%rs9, [%rd75];
	// begin inline asm
	{  cvt.f32.f16 %f56, %rs9;}

	// end inline asm
	abs.f32 	%f80, %f56;
	max.f32 	%f81, %f79, %f80;
	ld.global.u16 	%rs10, [%rd75+2048];
	// begin inline asm
	{  cvt.f32.f16 %f57, %rs10;}

	// end inline asm
	abs.f32 	%f82, %f57;
	max.f32 	%f83, %f81, %f82;
	ld.global.u16 	%rs11, [%rd75+4096];
	// begin inline asm
	{  cvt.f32.f16 %f58, %rs11;}

	// end inline asm
	abs.f32 	%f84, %f58;
	max.f32 	%f85, %f83, %f84;
	ld.global.u16 	%rs12, [%rd75+6144];
	// begin inline asm
	{  cvt.f32.f16 %f59, %rs12;}

	// end inline asm
	abs.f32 	%f86, %f59;
	max.f32 	%f87, %f85, %f86;
	ld.global.u16 	%rs13, [%rd75+8192];
	// begin inline asm
	{  cvt.f32.f16 %f60, %rs13;}

	// end inline asm
	abs.f32 	%f88, %f60;
	max.f32 	%f89, %f87, %f88;
	ld.global.u16 	%rs14, [%rd75+10240];
	// begin inline asm
	{  cvt.f32.f16 %f61, %rs14;}

	// end inline asm
	abs.f32 	%f90, %f61;
	max.f32 	%f91, %f89, %f90;
	ld.global.u16 	%rs15, [%rd75+12288];
	// begin inline asm
	{  cvt.f32.f16 %f62, %rs15;}

	// end inline asm
	abs.f32 	%f92, %f62;
	max.f32 	%f93, %f91, %f92;
	ld.global.u16 	%rs16, [%rd75+14336];
	// begin inline asm
	{  cvt.f32.f16 %f63, %rs16;}

	// end inline asm
	abs.f32 	%f94, %f63;
	max.f32 	%f439, %f93, %f94;
	add.s32 	%r342, %r342, 16384;
	add.s32 	%r340, %r340, 16;
	add.s32 	%r339, %r339, 16384;
	setp.ne.s32 	%p12, %r340, 0;
	@%p12 bra 	$L__BB2_16;
$L__BB2_17:
	setp.eq.s32 	%p13, %r51, 0;
	@%p13 bra 	$L__BB2_26;
	and.b32  	%r61, %r50, 7;
	setp.lt.u32 	%p14, %r51, 8;
	@%p14 bra 	$L__BB2_20;
	add.s32 	%r232, %r342, %r337;
	mul.wide.s32 	%rd76, %r232, 2;
	add.s64 	%rd77, %rd5, %rd76;
	ld.global.u16 	%rs17, [%rd77];
	// begin inline asm
	{  cvt.f32.f16 %f96, %rs17;}

	// end inline asm
	abs.f32 	%f104, %f96;
	max.f32 	%f105, %f439, %f104;
	ld.global.u16 	%rs18, [%rd77+2048];
	// begin inline asm
	{  cvt.f32.f16 %f97, %rs18;}

	// end inline asm
	abs.f32 	%f106, %f97;
	max.f32 	%f107, %f105, %f106;
	ld.global.u16 	%rs19, [%rd77+4096];
	// begin inline asm
	{  cvt.f32.f16 %f98, %rs19;}

	// end inline asm
	abs.f32 	%f108, %f98;
	max.f32 	%f109, %f107, %f108;
	ld.global.u16 	%rs20, [%rd77+6144];
	// begin inline asm
	{  cvt.f32.f16 %f99, %rs20;}

	// end inline asm
	abs.f32 	%f110, %f99;
	max.f32 	%f111, %f109, %f110;
	ld.global.u16 	%rs21, [%rd77+8192];
	// begin inline asm
	{  cvt.f32.f16 %f100, %rs21;}

	// end inline asm
	abs.f32 	%f112, %f100;
	max.f32 	%f113, %f111, %f112;
	ld.global.u16 	%rs22, [%rd77+10240];
	// begin inline asm
	{  cvt.f32.f16 %f101, %rs22;}

	// end inline asm
	abs.f32 	%f114, %f101;
	max.f32 	%f115, %f113, %f114;
	ld.global.u16 	%rs23, [%rd77+12288];
	// begin inline asm
	{  cvt.f32.f16 %f102, %rs23;}

	// end inline asm
	abs.f32 	%f116, %f102;
	max.f32 	%f117, %f115, %f116;
	ld.global.u16 	%rs24, [%rd77+14336];
	// begin inline asm
	{  cvt.f32.f16 %f103, %rs24;}

	// end inline asm
	abs.f32 	%f118, %f103;
	max.f32 	%f439, %f117, %f118;
	add.s32 	%r342, %r342, 8192;
$L__BB2_20:
	setp.eq.s32 	%p15, %r61, 0;
	@%p15 bra 	$L__BB2_26;
	and.b32  	%r64, %r50, 3;
	setp.lt.u32 	%p16, %r61, 4;
	@%p16 bra 	$L__BB2_23;
	add.s32 	%r233, %r342, %r337;
	mul.wide.s32 	%rd78, %r233, 2;
	add.s64 	%rd79, %rd5, %rd78;
	ld.global.u16 	%rs25, [%rd79];
	// begin inline asm
	{  cvt.f32.f16 %f120, %rs25;}

	// end inline asm
	abs.f32 	%f124, %f120;
	max.f32 	%f125, %f439, %f124;
	ld.global.u16 	%rs26, [%rd79+2048];
	// begin inline asm
	{  cvt.f32.f16 %f121, %rs26;}

	// end inline asm
	abs.f32 	%f126, %f121;
	max.f32 	%f127, %f125, %f126;
	ld.global.u16 	%rs27, [%rd79+4096];
	// begin inline asm
	{  cvt.f32.f16 %f122, %rs27;}

	// end inline asm
	abs.f32 	%f128, %f122;
	max.f32 	%f129, %f127, %f128;
	ld.global.u16 	%rs28, [%rd79+6144];
	// begin inline asm
	{  cvt.f32.f16 %f123, %rs28;}

	// end inline asm
	abs.f32 	%f130, %f123;
	max.f32 	%f439, %f129, %f130;
	add.s32 	%r342, %r342, 4096;
$L__BB2_23:
	setp.eq.s32 	%p17, %r64, 0;
	@%p17 bra 	$L__BB2_26;
	add.s32 	%r346, %r337, %r342;
	neg.s32 	%r345, %r64;
$L__BB2_25:
	.pragma "nounroll";
	mul.wide.s32 	%rd80, %r346, 2;
	add.s64 	%rd81, %rd5, %rd80;
	ld.global.u16 	%rs29, [%rd81];
	// begin inline asm
	{  cvt.f32.f16 %f131, %rs29;}

	// end inline asm
	abs.f32 	%f132, %f131;
	max.f32 	%f439, %f439, %f132;
	add.s32 	%r346, %r346, 1024;
	add.s32 	%r345, %r345, 1;
	setp.ne.s32 	%p18, %r345, 0;
	@%p18 bra 	$L__BB2_25;
$L__BB2_26:
	// begin inline asm
	mov.u32 %r234, %laneid;
	// end inline asm
	mov.b32 	%r236, %f439;
	mov.b32 	%r237, 1;
	mov.b32 	%r258, 31;
	mov.b32 	%r259, -1;
	// begin inline asm
	shfl.sync.down.b32 %r235, %r236, %r237, %r258, %r259;
	// end inline asm
	mov.b32 	%f133, %r235;
	setp.gt.s32 	%p19, %r234, 30;
	setp.lt.f32 	%p20, %f439, %f133;
	selp.f32 	%f134, %f133, %f439, %p20;
	selp.f32 	%f135, %f439, %f134, %p19;
	mov.b32 	%r241, %f135;
	mov.b32 	%r242, 2;
	// begin inline asm
	shfl.sync.down.b32 %r240, %r241, %r242, %r258, %r259;
	// end inline asm
	mov.b32 	%f136, %r240;
	setp.gt.s32 	%p21, %r234, 29;
	setp.lt.f32 	%p22, %f135, %f136;
	selp.f32 	%f137, %f136, %f135, %p22;
	selp.f32 	%f138, %f135, %f137, %p21;
	mov.b32 	%r246, %f138;
	mov.b32 	%r247, 4;
	// begin inline asm
	shfl.sync.down.b32 %r245, %r246, %r247, %r258, %r259;
	// end inline asm
	mov.b32 	%f139, %r245;
	setp.gt.s32 	%p23, %r234, 27;
	setp.lt.f32 	%p24, %f138, %f139;
	selp.f32 	%f140, %f139, %f138, %p24;
	selp.f32 	%f141, %f138, %f140, %p23;
	mov.b32 	%r251, %f141;
	mov.b32 	%r252, 8;
	// begin inline asm
	shfl.sync.down.b32 %r250, %r251, %r252, %r258, %r259;
	// end inline asm
	mov.b32 	%f142, %r250;
	setp.gt.s32 	%p25, %r234, 23;
	setp.lt.f32 	%p26, %f141, %f142;
	selp.f32 	%f143, %f142, %f141, %p26;
	selp.f32 	%f14, %f141, %f143, %p25;
	mov.b32 	%r256, %f14;
	mov.b32 	%r257, 16;
	// begin inline asm
	shfl.sync.down.b32 %r255, %r256, %r257, %r258, %r259;
	// end inline asm
	mov.b32 	%f144, %r255;
	setp.lt.f32 	%p27, %f14, %f144;
	selp.f32 	%f15, %f144, %f14, %p27;
	setp.ne.s32 	%p28, %r234, 0;
	shr.u32 	%r260, %r355, 3;
	and.b32  	%r261, %r260, 124;
	mov.u32 	%r262, _ZZ24blockLPNormStridesKernelI6__halfLj1024EEvPKT_PS1_PKiS6_S6_ififE12temp_storage;
	add.s32 	%r263, %r262, %r261;
	add.s32 	%r74, %r263, 32;
	@%p28 bra 	$L__BB2_28;
	st.shared.f32 	[%r74], %f15;
$L__BB2_28:
	bar.sync 	0;
	setp.ne.s32 	%p29, %r355, 0;
	@%p29 bra 	$L__BB2_30;
	setp.gt.s32 	%p30, %r234, 15;
	selp.f32 	%f145, %f14, %f15, %p30;
	ld.shared.f32 	%f146, [_ZZ24blockLPNormStridesKernelI6__halfLj1024EEvPKT_PS1_PKiS6_S6_ififE12temp_storage+36];
	setp.lt.f32 	%p31, %f145, %f146;
	selp.f32 	%f147, %f146, %f145, %p31;
	ld.shared.f32 	%f148, [_ZZ24blockLPNormStridesKernelI6__halfLj1024EEvPKT_PS1_PKiS6_S6_ififE12temp_storage+40];
	setp.lt.f32 	%p32, %f147, %f148;
	selp.f32 	%f149, %f148, %f147, %p32;
	ld.shared.f32 	%f150, [_ZZ24blockLPNormStridesKernelI6__halfLj1024EEvPKT_PS1_PKiS6_S6_ififE12temp_storage+44];
	setp.lt.f32 	%p33, %f149, %f150;
	selp.f32 	%f151, %f150, %f149, %p33;
	ld.shared.f32 	%f152, [_ZZ24blockLPNormStridesKernelI6__halfLj1024EEvPKT_PS1_PKiS6_S6_ififE12temp_storage+48];
	setp.lt.f32 	%p34, %f151, %f152;
	selp.f32 	%f153, %f152, %f151, %p34;
	ld.shared.f32 	%f154, [_ZZ24blockLPNormStridesKernelI6__halfLj1024EEvPKT_PS1_PKiS6_S6_ififE12temp_storage+52];
	setp.lt.f32 	%p35, %f153, %f154;
	selp.f32 	%f155, %f154, %f153, %p35;
	ld.shared.f32 	%f156, [_ZZ24blockLPNormStridesKernelI6__halfLj1024EEvPKT_PS1_PKiS6_S6_ififE12temp_storage+56];
	setp.lt.f32 	%p36, %f155, %f156;
	selp.f32 	%f157, %f156, %f155, %p36;
	ld.shared.f32 	%f158, [_ZZ24blockLPNormStridesKernelI6__halfLj1024EEvPKT_PS1_PKiS6_S6_ififE12temp_storage+60];
	setp.lt.f32 	%p37, %f157, %f158;
	selp.f32 	%f159, %f158, %f157, %p37;
	ld.shared.f32 	%f160, [_ZZ24blockLPNormStridesKernelI6__halfLj1024EEvPKT_PS1_PKiS6_S6_ififE12temp_storage+64];
	setp.lt.f32 	%p38, %f159, %f160;
	selp.f32 	%f161, %f160, %f159, %p38;
	ld.shared.f32 	%f162, [_ZZ24blockLPNormStridesKernelI6__halfLj1024EEvPKT_PS1_PKiS6_S6_ififE12temp_storage+68];
	setp.lt.f32 	%p39, %f161, %f162;
	selp.f32 	%f163, %f162, %f161, %p39;
	ld.shared.f32 	%f164, [_ZZ24blockLPNormStridesKernelI6__halfLj1024EEvPKT_PS1_PKiS6_S6_ififE12temp_storage+72];
	setp.lt.f32 	%p40, %f163, %f164;
	selp.f32 	%f165, %f164, %f163, %p40;
	ld.shared.f32 	%f166, [_ZZ24blockLPNormStridesKernelI6__halfLj1024EEvPKT_PS1_PKiS6_S6_ififE12temp_storage+76];
	setp.lt.f32 	%p41, %f165, %f166;
	selp.f32 	%f167, %f166, %f165, %p41;
	ld.shared.f32 	%f168, [_ZZ24blockLPNormStridesKernelI6__halfLj1024EEvPKT_PS1_PKiS6_S6_ififE12temp_storage+80];
	setp.lt.f32 	%p42, %f167, %f168;
	selp.f32 	%f169, %f168, %f167, %p42;
	ld.shared.f32 	%f170, [_ZZ24blockLPNormStridesKernelI6__halfLj1024EEvPKT_PS1_PKiS6_S6_ififE12temp_storage+84];
	setp.lt.f32 	%p43, %f169, %f170;
	selp.f32 	%f171, %f170, %f169, %p43;
	ld.shared.f32 	%f172, [_ZZ24blockLPNormStridesKernelI6__halfLj1024EEvPKT_PS1_PKiS6_S6_ififE12temp_storage+88];
	setp.lt.f32 	%p44, %f171, %f172;
	selp.f32 	%f173, %f172, %f171, %p44;
	ld.shared.f32 	%f174, [_ZZ24blockLPNormStridesKernelI6__halfLj1024EEvPKT_PS1_PKiS6_S6_ififE12temp_storage+92];
	setp.lt.f32 	%p45, %f173, %f174;
	selp.f32 	%f175, %f174, %f173, %p45;
	ld.shared.f32 	%f176, [_ZZ24blockLPNormStridesKernelI6__halfLj1024EEvPKT_PS1_PKiS6_S6_ififE12temp_storage+96];
	setp.lt.f32 	%p46, %f175, %f176;
	selp.f32 	%f177, %f176, %f175, %p46;
	ld.shared.f32 	%f178, [_ZZ24blockLPNormStridesKernelI6__halfLj1024EEvPKT_PS1_PKiS6_S6_ififE12temp_storage+100];
	setp.lt.f32 	%p47, %f177, %f178;
	selp.f32 	%f179, %f178, %f177, %p47;
	ld.shared.f32 	%f180, [_ZZ24blockLPNormStridesKernelI6__halfLj1024EEvPKT_PS1_PKiS6_S6_ififE12temp_storage+104];
	setp.lt.f32 	%p48, %f179, %f180;
	selp.f32 	%f181, %f180, %f179, %p48;
	ld.shared.f32 	%f182, [_ZZ24blockLPNormStridesKernelI6__halfLj1024EEvPKT_PS1_PKiS6_S6_ififE12temp_storage+108];
	setp.lt.f32 	%p49, %f181, %f182;
	selp.f32 	%f183, %f182, %f181, %p49;
	ld.shared.f32 	%f184, [_ZZ24blockLPNormStridesKernelI6__halfLj1024EEvPKT_PS1_PKiS6_S6_ififE12temp_storage+112];
	setp.lt.f32 	%p50, %f183, %f184;
	selp.f32 	%f185, %f184, %f183, %p50;
	ld.shared.f32 	%f186, [_ZZ24blockLPNormStridesKernelI6__halfLj1024EEvPKT_PS1_PKiS6_S6_ififE12temp_storage+116];
	setp.lt.f32 	%p51, %f185, %f186;
	selp.f32 	%f187, %f186, %f185, %p51;
	ld.shared.f32 	%f188, [_ZZ24blockLPNormStridesKernelI6__halfLj1024EEvPKT_PS1_PKiS6_S6_ififE12temp_storage+120];
	setp.lt.f32 	%p52, %f187, %f188;
	selp.f32 	%f189, %f188, %f187, %p52;
	ld.shared.f32 	%f190, [_ZZ24blockLPNormStridesKernelI6__halfLj1024EEvPKT_PS1_PKiS6_S6_ififE12temp_storage+124];
	setp.lt.f32 	%p53, %f189, %f190;
	selp.f32 	%f191, %f190, %f189, %p53;
	ld.shared.f32 	%f192, [_ZZ24blockLPNormStridesKernelI6__halfLj1024EEvPKT_PS1_PKiS6_S6_ififE12temp_storage+128];
	setp.lt.f32 	%p54, %f191, %f192;
	selp.f32 	%f193, %f192, %f191, %p54;
	ld.shared.f32 	%f194, [_ZZ24blockLPNormStridesKernelI6__halfLj1024EEvPKT_PS1_PKiS6_S6_ififE12temp_storage+132];
	setp.lt.f32 	%p55, %f193, %f194;
	selp.f32 	%f195, %f194, %f193, %p55;
	ld.shared.f32 	%f196, [_ZZ24blockLPNormStridesKernelI6__halfLj1024EEvPKT_PS1_PKiS6_S6_ififE12temp_storage+136];
	setp.lt.f32 	%p56, %f195, %f196;
	selp.f32 	%f197, %f196, %f195, %p56;
	ld.shared.f32 	%f198, [_ZZ24blockLPNormStridesKernelI6__halfLj1024EEvPKT_PS1_PKiS6_S6_ififE12temp_storage+140];
	setp.lt.f32 	%p57, %f197, %f198;
	selp.f32 	%f199, %f198, %f197, %p57;
	ld.shared.f32 	%f200, [_ZZ24blockLPNormStridesKernelI6__halfLj1024EEvPKT_PS1_PKiS6_S6_ififE12temp_storage+144];
	setp.lt.f32 	%p58, %f199, %f200;
	selp.f32 	%f201, %f200, %f199, %p58;
	ld.shared.f32 	%f202, [_ZZ24blockLPNormStridesKernelI6__halfLj1024EEvPKT_PS1_PKiS6_S6_ififE12temp_storage+148];
	setp.lt.f32 	%p59, %f201, %f202;
	selp.f32 	%f203, %f202, %f201, %p59;
	ld.shared.f32 	%f204, [_ZZ24blockLPNormStridesKernelI6__halfLj1024EEvPKT_PS1_PKiS6_S6_ififE12temp_storage+152];
	setp.lt.f32 	%p60, %f203, %f204;
	selp.f32 	%f205, %f204, %f203, %p60;
	ld.shared.f32 	%f206, [_ZZ24blockLPNormStridesKernelI6__halfLj1024EEvPKT_PS1_PKiS6_S6_ififE12temp_storage+156];
	setp.lt.f32 	%p61, %f205, %f206;
	selp.f32 	%f207, %f206, %f205, %p61;
	st.shared.f32 	[_ZZ24blockLPNormStridesKernelI6__halfLj1024EEvPKT_PS1_PKiS6_S6_ififE10global_max], %f207;
$L__BB2_30:
	setp.ge.s32 	%p62, %r355, %r101;
	bar.sync 	0;
	ld.shared.f32 	%f209, [_ZZ24blockLPNormStridesKernelI6__halfLj1024EEvPKT_PS1_PKiS6_S6_ififE10global_max];
	max.f32 	%f210, %f209, %f43;
	mov.f32 	%f211, 0f3F800000;
	div.approx.f32 	%f16, %f211, %f210;
	mov.f32 	%f442, 0f00000000;
	@%p62 bra 	$L__BB2_41;
	mul.f32 	%f213, %f42, 0f3F000000;
	cvt.rzi.f32.f32 	%f214, %f213;
	add.f32 	%f215, %f214, %f214;
	sub.f32 	%f216, %f42, %f215;
	abs.f32 	%f17, %f216;
	abs.f32 	%f18, %f42;
	cvt.rmi.f32.f32 	%f19, %f42;
	add.s32 	%r347, %r355, %r337;
	mov.f32 	%f442, 0f00000000;
	mov.u32 	%r348, %r355;
$L__BB2_32:
	setp.eq.f32 	%p63, %f42, 0f00000000;
	mul.wide.s32 	%rd82, %r347, 2;
	add.s64 	%rd83, %rd5, %rd82;
	ld.global.u16 	%rs30, [%rd83];
	// begin inline asm
	{  cvt.f32.f16 %f217, %rs30;}

	// end inline asm
	mul.f32 	%f21, %f16, %f217;
	abs.f32 	%f22, %f21;
	setp.lt.f32 	%p64, %f22, 0f00800000;
	mul.f32 	%f219, %f22, 0f4B800000;
	selp.f32 	%f220, %f219, %f22, %p64;
	selp.f32 	%f221, 0fC1C00000, 0f00000000, %p64;
	mov.b32 	%r264, %f220;
	add.s32 	%r265, %r264, -1060439283;
	and.b32  	%r266, %r265, -8388608;
	sub.s32 	%r267, %r264, %r266;
	mov.b32 	%f222, %r267;
	cvt.rn.f32.s32 	%f223, %r266;
	fma.rn.f32 	%f224, %f223, 0f34000000, %f221;
	add.f32 	%f225, %f222, 0fBF800000;
	add.f32 	%f226, %f222, 0f3F800000;
	rcp.approx.ftz.f32 	%f227, %f226;
	add.f32 	%f228, %f225, %f225;
	mul.f32 	%f229, %f228, %f227;
	mul.f32 	%f230, %f229, %f229;
	sub.f32 	%f231, %f225, %f229;
	add.f32 	%f232, %f231, %f231;
	neg.f32 	%f233, %f229;
	fma.rn.f32 	%f234, %f233, %f225, %f232;
	mul.rn.f32 	%f235, %f227, %f234;
	fma.rn.f32 	%f236, %f230, 0f3A2C32E4, 0f3B52E7DB;
	fma.rn.f32 	%f237, %f236, %f230, 0f3C93BB73;
	fma.rn.f32 	%f238, %f237, %f230, 0f3DF6384F;
	mul.rn.f32 	%f239, %f238, %f230;
	fma.rn.f32 	%f240, %f229, 0f3FB8AA3B, %f224;
	sub.f32 	%f241, %f224, %f240;
	fma.rn.f32 	%f242, %f229, 0f3FB8AA3B, %f241;
	fma.rn.f32 	%f243, %f235, 0f3FB8AA3B, %f242;
	fma.rn.f32 	%f244, %f229, 0f32A55E34, %f243;
	mul.f32 	%f245, %f239, 0f40400000;
	fma.rn.f32 	%f246, %f245, %f235, %f244;
	fma.rn.f32 	%f247, %f239, %f229, %f246;
	add.rn.f32 	%f248, %f240, %f247;
	neg.f32 	%f249, %f240;
	add.rn.f32 	%f250, %f248, %f249;
	neg.f32 	%f251, %f250;
	add.rn.f32 	%f252, %f247, %f251;
	mul.rn.f32 	%f253, %f248, %f42;
	neg.f32 	%f254, %f253;
	fma.rn.f32 	%f255, %f248, %f42, %f254;
	fma.rn.f32 	%f256, %f252, %f42, %f255;
	cvt.rni.f32.f32 	%f257, %f253;
	sub.f32 	%f258, %f253, %f257;
	add.f32 	%f259, %f258, %f256;
	fma.rn.f32 	%f260, %f259, 0f391FCB8E, 0f3AAF85ED;
	fma.rn.f32 	%f261, %f260, %f259, 0f3C1D9856;
	fma.rn.f32 	%f262, %f261, %f259, 0f3D6357BB;
	fma.rn.f32 	%f263, %f262, %f259, 0f3E75FDEC;
	fma.rn.f32 	%f264, %f263, %f259, 0f3F317218;
	fma.rn.f32 	%f265, %f264, %f259, 0f3F800000;
	cvt.rzi.s32.f32 	%r268, %f257;
	setp.gt.f32 	%p65, %f257, 0f00000000;
	selp.b32 	%r269, 0, -2097152000, %p65;
	add.s32 	%r270, %r269, 2130706432;
	mov.b32 	%f266, %r270;
	mul.f32 	%f267, %f265, %f266;
	shl.b32 	%r271, %r268, 23;
	sub.s32 	%r272, %r271, %r269;
	mov.b32 	%f268, %r272;
	mul.f32 	%f269, %f267, %f268;
	abs.f32 	%f270, %f253;
	setp.gt.f32 	%p66, %f270, 0f43180000;
	setp.lt.f32 	%p67, %f253, 0f00000000;
	selp.f32 	%f271, 0f00000000, 0f7F800000, %p67;
	selp.f32 	%f23, %f271, %f269, %p66;
	setp.eq.f32 	%p68, %f21, 0f3F800000;
	or.pred  	%p69, %p63, %p68;
	mov.f32 	%f441, 0f3F800000;
	@%p69 bra 	$L__BB2_40;
	setp.num.f32 	%p70, %f18, %f18;
	setp.num.f32 	%p71, %f22, %f22;
	and.pred  	%p72, %p71, %p70;
	@%p72 bra 	$L__BB2_35;
	add.rn.f32 	%f441, %f21, %f42;
	bra.uni 	$L__BB2_40;
$L__BB2_35:
	setp.neu.f32 	%p73, %f21, 0f00000000;
	setp.neu.f32 	%p74, %f22, 0f7F800000;
	and.pred  	%p75, %p73, %p74;
	@%p75 bra 	$L__BB2_37;
	setp.lt.f32 	%p82, %f42, 0f00000000;
	setp.neu.f32 	%p83, %f17, 0f3F800000;
	add.f32 	%f275, %f21, %f21;
	mov.b32 	%r273, %f275;
	xor.b32  	%r274, %r273, 2139095040;
	selp.b32 	%r275, %r274, %r273, %p82;
	and.b32  	%r276, %r275, 2147483647;
	selp.b32 	%r277, %r276, %r275, %p83;
	mov.b32 	%f441, %r277;
	bra.uni 	$L__BB2_40;
$L__BB2_37:
	setp.eq.f32 	%p76, %f18, 0f7F800000;
	setp.eq.f32 	%p77, %f21, 0fBF800000;
	and.pred  	%p78, %p77, %p76;
	@%p78 bra 	$L__BB2_40;
	setp.geu.f32 	%p79, %f21, 0f00000000;
	mov.f32 	%f441, %f23;
	@%p79 bra 	$L__BB2_40;
	setp.neu.f32 	%p80, %f42, %f19;
	setp.neu.f32 	%p81, %f17, 0f3F800000;
	neg.f32 	%f273, %f23;
	selp.f32 	%f274, %f23, %f273, %p81;
	selp.f32 	%f441, 0f7FFFFFFF, %f274, %p80;
$L__BB2_40:
	add.f32 	%f442, %f442, %f441;
	add.s32 	%r348, %r348, 1024;
	add.s32 	%r347, %r347, 1024;
	setp.lt.s32 	%p84, %r348, %r101;
	@%p84 bra 	$L__BB2_32;
$L__BB2_41:
	setp.ne.s32 	%p85, %r234, 0;
	mov.b32 	%r278, 1;
	mov.b32 	%r291, 31;
	mov.b32 	%r292, -1;
	// begin inline asm
	{  .reg .f32 r0;  .reg .pred p;  shfl.sync.down.b32 r0|p, %f442, %r278, %r291, %r292;  @p add.f32 r0, r0, %f442;  mov.f32 %f276, r0;}
	// end inline asm
	mov.b32 	%r281, 2;
	// begin inline asm
	{  .reg .f32 r0;  .reg .pred p;  shfl.sync.down.b32 r0|p, %f276, %r281, %r291, %r292;  @p add.f32 r0, r0, %f276;  mov.f32 %f279, r0;}
	// end inline asm
	mov.b32 	%r284, 4;
	// begin inline asm
	{  .reg .f32 r0;  .reg .pred p;  shfl.sync.down.b32 r0|p, %f279, %r284, %r291, %r292;  @p add.f32 r0, r0, %f279;  mov.f32 %f282, r0;}
	// end inline asm
	mov.b32 	%r287, 8;
	// begin inline asm
	{  .reg .f32 r0;  .reg .pred p;  shfl.sync.down.b32 r0|p, %f282, %r287, %r291, %r292;  @p add.f32 r0, r0, %f282;  mov.f32 %f285, r0;}
	// end inline asm
	mov.b32 	%r290, 16;
	// begin inline asm
	{  .reg .f32 r0;  .reg .pred p;  shfl.sync.down.b32 r0|p, %f285, %r290, %r291, %r292;  @p add.f32 r0, r0, %f285;  mov.f32 %f288, r0;}
	// end inline asm
	@%p85 bra 	$L__BB2_43;
	st.shared.f32 	[%r74], %f288;
$L__BB2_43:
	setp.ne.s32 	%p86, %r355, 0;
	bar.sync 	0;
	mov.f32 	%f443, 0f3F800000;
	@%p86 bra 	$L__BB2_53;
	ld.shared.f32 	%f292, [_ZZ24blockLPNormStridesKernelI6__halfLj1024EEvPKT_PS1_PKiS6_S6_ififE12temp_storage+36];
	add.f32 	%f293, %f288, %f292;
	ld.shared.f32 	%f294, [_ZZ24blockLPNormStridesKernelI6__halfLj1024EEvPKT_PS1_PKiS6_S6_ififE12temp_storage+40];
	add.f32 	%f295, %f293, %f294;
	ld.shared.f32 	%f296, [_ZZ24blockLPNormStridesKernelI6__halfLj1024EEvPKT_PS1_PKiS6_S6_ififE12temp_storage+44];
	add.f32 	%f297, %f295, %f296;
	ld.shared.f32 	%f298, [_ZZ24blockLPNormStridesKernelI6__halfLj1024EEvPKT_PS1_PKiS6_S6_ififE12temp_storage+48];
	add.f32 	%f299, %f297, %f298;
	ld.shared.f32 	%f300, [_ZZ24blockLPNormStridesKernelI6__halfLj1024EEvPKT_PS1_PKiS6_S6_ififE12temp_storage+52];
	add.f32 	%f301, %f299, %f300;
	ld.shared.f32 	%f302, [_ZZ24blockLPNormStridesKernelI6__halfLj1024EEvPKT_PS1_PKiS6_S6_ififE12temp_storage+56];
	add.f32 	%f303, %f301, %f302;
	ld.shared.f32 	%f304, [_ZZ24blockLPNormStridesKernelI6__halfLj1024EEvPKT_PS1_PKiS6_S6_ififE12temp_storage+60];
	add.f32 	%f305, %f303, %f304;
	ld.shared.f32 	%f306, [_ZZ24blockLPNormStridesKernelI6__halfLj1024EEvPKT_PS1_PKiS6_S6_ififE12temp_storage+64];
	add.f32 	%f307, %f305, %f306;
	ld.shared.f32 	%f308, [_ZZ24blockLPNormStridesKernelI6__halfLj1024EEvPKT_PS1_PKiS6_S6_ififE12temp_storage+68];
	add.f32 	%f309, %f307, %f308;
	ld.shared.f32 	%f310, [_ZZ24blockLPNormStridesKernelI6__halfLj1024EEvPKT_PS1_PKiS6_S6_ififE12temp_storage+72];
	add.f32 	%f311, %f309, %f310;
	ld.shared.f32 	%f312, [_ZZ24blockLPNormStridesKernelI6__halfLj1024EEvPKT_PS1_PKiS6_S6_ififE12temp_storage+76];
	add.f32 	%f313, %f311, %f312;
	ld.shared.f32 	%f314, [_ZZ24blockLPNormStridesKernelI6__halfLj1024EEvPKT_PS1_PKiS6_S6_ififE12temp_storage+80];
	add.f32 	%f315, %f313, %f314;
	ld.shared.f32 	%f316, [_ZZ24blockLPNormStridesKernelI6__halfLj1024EEvPKT_PS1_PKiS6_S6_ififE12temp_storage+84];
	add.f32 	%f317, %f315, %f316;
	ld.shared.f32 	%f318, [_ZZ24blockLPNormStridesKernelI6__halfLj1024EEvPKT_PS1_PKiS6_S6_ififE12temp_storage+88];
	add.f32 	%f319, %f317, %f318;
	ld.shared.f32 	%f320, [_ZZ24blockLPNormStridesKernelI6__halfLj1024EEvPKT_PS1_PKiS6_S6_ififE12temp_storage+92];
	add.f32 	%f321, %f319, %f320;
	ld.shared.f32 	%f322, [_ZZ24blockLPNormStridesKernelI6__halfLj1024EEvPKT_PS1_PKiS6_S6_ififE12temp_storage+96];
	add.f32 	%f323, %f321, %f322;
	ld.shared.f32 	%f324, [_ZZ24blockLPNormStridesKernelI6__halfLj1024EEvPKT_PS1_PKiS6_S6_ififE12temp_storage+100];
	add.f32 	%f325, %f323, %f324;
	ld.shared.f32 	%f326, [_ZZ24blockLPNormStridesKernelI6__halfLj1024EEvPKT_PS1_PKiS6_S6_ififE12temp_storage+104];
	add.f32 	%f327, %f325, %f326;
	ld.shared.f32 	%f328, [_ZZ24blockLPNormStridesKernelI6__halfLj1024EEvPKT_PS1_PKiS6_S6_ififE12temp_storage+108];
	add.f32 	%f329, %f327, %f328;
	ld.shared.f32 	%f330, [_ZZ24blockLPNormStridesKernelI6__halfLj1024EEvPKT_PS1_PKiS6_S6_ififE12temp_storage+112];
	add.f32 	%f331, %f329, %f330;
	ld.shared.f32 	%f332, [_ZZ24blockLPNormStridesKernelI6__halfLj1024EEvPKT_PS1_PKiS6_S6_ififE12temp_storage+116];
	add.f32 	%f333, %f331, %f332;
	ld.shared.f32 	%f334, [_ZZ24blockLPNormStridesKernelI6__halfLj1024EEvPKT_PS1_PKiS6_S6_ififE12temp_storage+120];
	add.f32 	%f335, %f333, %f334;
	ld.shared.f32 	%f336, [_ZZ24blockLPNormStridesKernelI6__halfLj1024EEvPKT_PS1_PKiS6_S6_ififE12temp_storage+124];
	add.f32 	%f337, %f335, %f336;
	ld.shared.f32 	%f338, [_ZZ24blockLPNormStridesKernelI6__halfLj1024EEvPKT_PS1_PKiS6_S6_ififE12temp_storage+128];
	add.f32 	%f339, %f337, %f338;
	ld.shared.f32 	%f340, [_ZZ24blockLPNormStridesKernelI6__halfLj1024EEvPKT_PS1_PKiS6_S6_ififE12temp_storage+132];
	add.f32 	%f341, %f339, %f340;
	ld.shared.f32 	%f342, [_ZZ24blockLPNormStridesKernelI6__halfLj1024EEvPKT_PS1_PKiS6_S6_ififE12temp_storage+136];
	add.f32 	%f343, %f341, %f342;
	ld.shared.f32 	%f344, [_ZZ24blockLPNormStridesKernelI6__halfLj1024EEvPKT_PS1_PKiS6_S6_ififE12temp_storage+140];
	add.f32 	%f345, %f343, %f344;
	ld.shared.f32 	%f346, [_ZZ24blockLPNormStridesKernelI6__halfLj1024EEvPKT_PS1_PKiS6_S6_ififE12temp_storage+144];
	add.f32 	%f347, %f345, %f346;
	ld.shared.f32 	%f348, [_ZZ24blockLPNormStridesKernelI6__halfLj1024EEvPKT_PS1_PKiS6_S6_ififE12temp_storage+148];
	add.f32 	%f349, %f347, %f348;
	ld.shared.f32 	%f350, [_ZZ24blockLPNormStridesKernelI6__halfLj1024EEvPKT_PS1_PKiS6_S6_ififE12temp_storage+152];
	add.f32 	%f351, %f349, %f350;
	ld.shared.f32 	%f352, [_ZZ24blockLPNormStridesKernelI6__halfLj1024EEvPKT_PS1_PKiS6_S6_ififE12temp_storage+156];
	add.f32 	%f31, %f351, %f352;
	rcp.rn.f32 	%f32, %f42;
	mul.f32 	%f353, %f32, 0f3F000000;
	cvt.rzi.f32.f32 	%f354, %f353;
	add.f32 	%f355, %f354, %f354;
	sub.f32 	%f356, %f32, %f355;
	abs.f32 	%f33, %f356;
	abs.f32 	%f34, %f31;
	setp.lt.f32 	%p87, %f34, 0f00800000;
	mul.f32 	%f357, %f34, 0f4B800000;
	selp.f32 	%f358, %f357, %f34, %p87;
	selp.f32 	%f359, 0fC1C00000, 0f00000000, %p87;
	mov.b32 	%r293, %f358;
	add.s32 	%r294, %r293, -1060439283;
	and.b32  	%r295, %r294, -8388608;
	sub.s32 	%r296, %r293, %r295;
	mov.b32 	%f360, %r296;
	cvt.rn.f32.s32 	%f361, %r295;
	fma.rn.f32 	%f362, %f361, 0f34000000, %f359;
	add.f32 	%f363, %f360, 0fBF800000;
	add.f32 	%f364, %f360, 0f3F800000;
	rcp.approx.ftz.f32 	%f365, %f364;
	add.f32 	%f366, %f363, %f363;
	mul.f32 	%f367, %f366, %f365;
	mul.f32 	%f368, %f367, %f367;
	sub.f32 	%f369, %f363, %f367;
	add.f32 	%f370, %f369, %f369;
	neg.f32 	%f371, %f367;
	fma.rn.f32 	%f372, %f371, %f363, %f370;
	mul.rn.f32 	%f373, %f365, %f372;
	fma.rn.f32 	%f374, %f368, 0f3A2C32E4, 0f3B52E7DB;
	fma.rn.f32 	%f375, %f374, %f368, 0f3C93BB73;
	fma.rn.f32 	%f376, %f375, %f368, 0f3DF6384F;
	mul.rn.f32 	%f377, %f376, %f368;
	fma.rn.f32 	%f378, %f367, 0f3FB8AA3B, %f362;
	sub.f32 	%f379, %f362, %f378;
	fma.rn.f32 	%f380, %f367, 0f3FB8AA3B, %f379;
	fma.rn.f32 	%f381, %f373, 0f3FB8AA3B, %f380;
	fma.rn.f32 	%f382, %f367, 0f32A55E34, %f381;
	mul.f32 	%f383, %f377, 0f40400000;
	fma.rn.f32 	%f384, %f383, %f373, %f382;
	fma.rn.f32 	%f385, %f377, %f367, %f384;
	add.rn.f32 	%f386, %f378, %f385;
	neg.f32 	%f387, %f378;
	add.rn.f32 	%f388, %f386, %f387;
	neg.f32 	%f389, %f388;
	add.rn.f32 	%f390, %f385, %f389;
	mul.rn.f32 	%f391, %f386, %f32;
	neg.f32 	%f392, %f391;
	fma.rn.f32 	%f393, %f386, %f32, %f392;
	fma.rn.f32 	%f394, %f390, %f32, %f393;
	cvt.rni.f32.f32 	%f395, %f391;
	sub.f32 	%f396, %f391, %f395;
	add.f32 	%f397, %f396, %f394;
	fma.rn.f32 	%f398, %f397, 0f391FCB8E, 0f3AAF85ED;
	fma.rn.f32 	%f399, %f398, %f397, 0f3C1D9856;
	fma.rn.f32 	%f400, %f399, %f397, 0f3D6357BB;
	fma.rn.f32 	%f401, %f400, %f397, 0f3E75FDEC;
	fma.rn.f32 	%f402, %f401, %f397, 0f3F317218;
	fma.rn.f32 	%f403, %f402, %f397, 0f3F800000;
	cvt.rzi.s32.f32 	%r297, %f395;
	setp.gt.f32 	%p88, %f395, 0f00000000;
	selp.b32 	%r298, 0, -2097152000, %p88;
	add.s32 	%r299, %r298, 2130706432;
	mov.b32 	%f404, %r299;
	mul.f32 	%f405, %f403, %f404;
	shl.b32 	%r300, %r297, 23;
	sub.s32 	%r301, %r300, %r298;
	mov.b32 	%f406, %r301;
	mul.f32 	%f407, %f405, %f406;
	abs.f32 	%f408, %f391;
	setp.gt.f32 	%p89, %f408, 0f43180000;
	setp.lt.f32 	%p90, %f391, 0f00000000;
	selp.f32 	%f409, 0f00000000, 0f7F800000, %p90;
	selp.f32 	%f35, %f409, %f407, %p89;
	setp.eq.f32 	%p91, %f31, 0f3F800000;
	setp.eq.f32 	%p92, %f32, 0f00000000;
	or.pred  	%p93, %p92, %p91;
	@%p93 bra 	$L__BB2_52;
	setp.num.f32 	%p94, %f34, %f34;
	abs.f32 	%f410, %f32;
	setp.num.f32 	%p95, %f410, %f410;
	and.pred  	%p96, %p94, %p95;
	@%p96 bra 	$L__BB2_47;
	add.rn.f32 	%f443, %f31, %f32;
	bra.uni 	$L__BB2_52;
$L__BB2_47:
	setp.neu.f32 	%p97, %f31, 0f00000000;
	setp.neu.f32 	%p98, %f34, 0f7F800000;
	and.pred  	%p99, %p97, %p98;
	@%p99 bra 	$L__BB2_49;
	setp.neu.f32 	%p106, %f33, 0f3F800000;
	add.f32 	%f415, %f31, %f31;
	mov.b32 	%r302, %f415;
	setp.lt.f32 	%p107, %f32, 0f00000000;
	xor.b32  	%r303, %r302, 2139095040;
	selp.b32 	%r304, %r303, %r302, %p107;
	and.b32  	%r305, %r304, 2147483647;
	selp.b32 	%r306, %r305, %r304, %p106;
	mov.b32 	%f443, %r306;
	bra.uni 	$L__BB2_52;
$L__BB2_49:
	setp.eq.f32 	%p100, %f31, 0fBF800000;
	setp.eq.f32 	%p101, %f410, 0f7F800000;
	and.pred  	%p102, %p100, %p101;
	@%p102 bra 	$L__BB2_52;
	setp.geu.f32 	%p103, %f31, 0f00000000;
	mov.f32 	%f443, %f35;
	@%p103 bra 	$L__BB2_52;
	setp.neu.f32 	%p104, %f33, 0f3F800000;
	neg.f32 	%f412, %f35;
	selp.f32 	%f413, %f35, %f412, %p104;
	cvt.rmi.f32.f32 	%f414, %f32;
	setp.neu.f32 	%p105, %f32, %f414;
	selp.f32 	%f443, 0f7FFFFFFF, %f413, %p105;
$L__BB2_52:
	st.shared.f32 	[_ZZ24blockLPNormStridesKernelI6__halfLj1024EEvPKT_PS1_PKiS6_S6_ififE7p_total], %f443;
$L__BB2_53:
	setp.ge.s32 	%p108, %r355, %r101;
	bar.sync 	0;
	ld.shared.f32 	%f416, [_ZZ24blockLPNormStridesKernelI6__halfLj1024EEvPKT_PS1_PKiS6_S6_ififE7p_total];
	add.f32 	%f417, %f43, %f416;
	mov.f32 	%f418, 0f3F800000;
	div.approx.f32 	%f419, %f418, %f417;
	mul.f32 	%f41, %f16, %f419;
	@%p108 bra 	$L__BB2_60;
	not.b32 	%r307, %r355;
	add.s32 	%r80, %r101, %r307;
	and.b32  	%r308, %r80, 3072;
	setp.eq.s32 	%p109, %r308, 3072;
	@%p109 bra 	$L__BB2_57;
	shr.u32 	%r309, %r80, 10;
	add.s32 	%r310, %r309, 1;
	and.b32  	%r311, %r310, 3;
	add.s32 	%r351, %r355, %r338;
	add.s32 	%r350, %r355, %r337;
	neg.s32 	%r349, %r311;
	shl.b32 	%r312, %r310, 10;
	and.b32  	%r313, %r312, 3072;
	or.b32  	%r355, %r355, %r313;
$L__BB2_56:
	.pragma "nounroll";
	mul.wide.s32 	%rd84, %r351, 2;
	add.s64 	%rd85, %rd4, %rd84;
	mul.wide.s32 	%rd86, %r350, 2;
	add.s64 	%rd87, %rd5, %rd86;
	ld.global.u16 	%rs31, [%rd87];
	// begin inline asm
	{  cvt.f32.f16 %f420, %rs31;}

	// end inline asm
	mul.f32 	%f421, %f41, %f420;
	// begin inline asm
	{  cvt.rn.f16.f32 %rs32, %f421;}

	// end inline asm
	st.global.u16 	[%rd85], %rs32;
	add.s32 	%r351, %r351, 1024;
	add.s32 	%r350, %r350, 1024;
	add.s32 	%r349, %r349, 1;
	setp.ne.s32 	%p110, %r349, 0;
	@%p110 bra 	$L__BB2_56;
$L__BB2_57:
	setp.lt.u32 	%p111, %r80, 3072;
	@%p111 bra 	$L__BB2_60;
	add.s64 	%rd7, %rd5, 4096;
	add.s32 	%r354, %r337, %r355;
	add.s64 	%rd8, %rd4, 4096;
	add.s32 	%r353, %r338, %r355;
$L__BB2_59:
	mul.wide.s32 	%rd88, %r354, 2;
	add.s64 	%rd89, %rd7, %rd88;
	mul.wide.s32 	%rd90, %r353, 2;
	add.s64 	%rd91, %rd8, %rd90;
	ld.global.u16 	%rs33, [%rd89+-4096];
	// begin inline asm
	{  cvt.f32.f16 %f422, %rs33;}

	// end inline asm
	mul.f32 	%f423, %f41, %f422;
	// begin inline asm
	{  cvt.rn.f16.f32 %rs34, %f423;}

	// end inline asm
	st.global.u16 	[%rd91+-4096], %rs34;
	ld.global.u16 	%rs35, [%rd89+-2048];
	// begin inline asm
	{  cvt.f32.f16 %f424, %rs35;}

	// end inline asm
	mul.f32 	%f425, %f41, %f424;
	// begin inline asm
	{  cvt.rn.f16.f32 %rs36, %f425;}

	// end inline asm
	st.global.u16 	[%rd91+-2048], %rs36;
	ld.global.u16 	%rs37, [%rd89];
	// begin inline asm
	{  cvt.f32.f16 %f426, %rs37;}

	// end inline asm
	mul.f32 	%f427, %f41, %f426;
	// begin inline asm
	{  cvt.rn.f16.f32 %rs38, %f427;}

	// end inline asm
	st.global.u16 	[%rd91], %rs38;
	ld.global.u16 	%rs39, [%rd89+2048];
	// begin inline asm
	{  cvt.f32.f16 %f428, %rs39;}

	// end inline asm
	mul.f32 	%f429, %f41, %f428;
	// begin inline asm
	{  cvt.rn.f16.f32 %rs40, %f429;}

	// end inline asm
	st.global.u16 	[%rd91+2048], %rs40;
	add.s32 	%r355, %r355, 4096;
	add.s32 	%r354, %r354, 4096;
	add.s32 	%r353, %r353, 4096;
	setp.lt.s32 	%p112, %r355, %r101;
	@%p112 bra 	$L__BB2_59;
$L__BB2_60:
	ret;

}
	// .globl	_Z17warpLPNormStridesI6__halfLj32ELj32EEvPT_PKS1_PKiS6_S6_ifiif
.visible .entry _Z17warpLPNormStridesI6__halfLj32ELj32EEvPT_PKS1_PKiS6_S6_ifiif(
	.param .u64 .ptr .align 1 _Z17warpLPNormStridesI6__halfLj32ELj32EEvPT_PKS1_PKiS6_S6_ifiif_param_0,
	.param .u64 .ptr .align 1 _Z17warpLPNormStridesI6__halfLj32ELj32EEvPT_PKS1_PKiS6_S6_ifiif_param_1,
	.param .u64 .ptr .align 1 _Z17warpLPNormStridesI6__halfLj32ELj32EEvPT_PKS1_PKiS6_S6_ifiif_param_2,
	.param .u64 .ptr .align 1 _Z17warpLPNormStridesI6__halfLj32ELj32EEvPT_PKS1_PKiS6_S6_ifiif_param_3,
	.param .u64 .ptr .align 1 _Z17warpLPNormStridesI6__halfLj32ELj32EEvPT_PKS1_PKiS6_S6_ifiif_param_4,
	.param .u32 _Z17warpLPNormStridesI6__halfLj32ELj32EEvPT_PKS1_PKiS6_S6_ifiif_param_5,
	.param .f32 _Z17warpLPNormStridesI6__halfLj32ELj32EEvPT_PKS1_PKiS6_S6_ifiif_param_6,
	.param .u32 _Z17warpLPNormStridesI6__halfLj32ELj32EEvPT_PKS1_PKiS6_S6_ifiif_param_7,
	.param .u32 _Z17warpLPNormStridesI6__halfLj32ELj32EEvPT_PKS1_PKiS6_S6_ifiif_param_8,
	.param .f32 _Z17warpLPNormStridesI6__halfLj32ELj32EEvPT_PKS1_PKiS6_S6_ifiif_param_9
)
{
	.reg .pred 	%p<81>;
	.reg .b16 	%rs<41>;
	.reg .b32 	%r<339>;
	.reg .b32 	%f<310>;
	.reg .b64 	%rd<90>;
	// demoted variable
	.shared .align 4 .b8 _ZZ23warpLPNormStridesKernelI6__halfLj32ELj32EEvPKT_PS1_PKiS6_S6_ifiifE7p_total[128];
	// demoted variable
	.shared .align 4 .b8 _ZZ23warpLPNormStridesKernelI6__halfLj32ELj32EEvPKT_PS1_PKiS6_S6_ifiifE5p_max[128];
	ld.param.u64 	%rd7, [_Z17warpLPNormStridesI6__halfLj32ELj32EEvPT_PKS1_PKiS6_S6_ifiif_param_0];
	ld.param.u64 	%rd8, [_Z17warpLPNormStridesI6__halfLj32ELj32EEvPT_PKS1_PKiS6_S6_ifiif_param_1];
	ld.param.u64 	%rd9, [_Z17warpLPNormStridesI6__halfLj32ELj32EEvPT_PKS1_PKiS6_S6_ifiif_param_2];
	ld.param.u64 	%rd10, [_Z17warpLPNormStridesI6__halfLj32ELj32EEvPT_PKS1_PKiS6_S6_ifiif_param_3];
	ld.param.u64 	%rd11, [_Z17warpLPNormStridesI6__halfLj32ELj32EEvPT_PKS1_PKiS6_S6_ifiif_param_4];
	ld.param.u32 	%r101, [_Z17warpLPNormStridesI6__halfLj32ELj32EEvPT_PKS1_PKiS6_S6_ifiif_param_5];
	ld.param.f32 	%f40, [_Z17warpLPNormStridesI6__halfLj32ELj32EEvPT_PKS1_PKiS6_S6_ifiif_param_6];
	ld.param.u32 	%r103, [_Z17warpLPNormStridesI6__halfLj32ELj32EEvPT_PKS1_PKiS6_S6_ifiif_param_7];
	ld.param.u32 	%r102, [_Z17warpLPNormStridesI6__halfLj32ELj32EEvPT_PKS1_PKiS6_S6_ifiif_param_8];
	ld.param.f32 	%f41, [_Z17warpLPNormStridesI6__halfLj32ELj32EEvPT_PKS1_PKiS6_S6_ifiif_param_9];
	cvta.to.global.u64 	%rd1, %rd9;
	cvta.to.global.u64 	%rd2, %rd10;
	cvta.to.global.u64 	%rd3, %rd11;
	cvta.to.global.u64 	%rd4, %rd7;
	cvta.to.global.u64 	%rd5, %rd8;
	mov.u32 	%r104, %ctaid.x;
	mov.u32 	%r105, %ntid.y;
	mov.u32 	%r1, %tid.y;
	mad.lo.s32 	%r311, %r104, %r105, %r1;
	setp.ge.s32 	%p1, %r311, %r103;
	@%p1 bra 	$L__BB3_57;
	setp.lt.s32 	%p2, %r101, 2;
	mov.b32 	%r320, 0;
	mov.u32 	%r321, %r320;
	@%p2 bra 	$L__BB3_14;
	add.s32 	%r310, %r101, -2;
	add.s32 	%r4, %r101, -1;
	and.b32  	%r5, %r4, 7;
	setp.lt.u32 	%p3, %r310, 7;
	mov.b32 	%r321, 0;
	mov.u32 	%r320, %r321;
	@%p3 bra 	$L__BB3_6;
	add.s32 	%r298, %r101, -4;
	and.b32  	%r110, %r4, -8;
	neg.s32 	%r297, %r110;
	mov.b32 	%r321, 0;
$L__BB3_4:
	.pragma "nounroll";
	add.s32 	%r111, %r298, 2;
	mul.wide.u32 	%rd12, %r111, 4;
	add.s64 	%rd13, %rd3, %rd12;
	ld.global.u32 	%r112, [%rd13];
	div.s32 	%r113, %r311, %r112;
	mul.lo.s32 	%r114, %r113, %r112;
	sub.s32 	%r115, %r311, %r114;
	add.s64 	%rd14, %rd2, %rd12;
	ld.global.u32 	%r116, [%rd14];
	mad.lo.s32 	%r117, %r116, %r115, %r320;
	add.s64 	%rd15, %rd1, %rd12;
	ld.global.u32 	%r118, [%rd15];
	mad.lo.s32 	%r119, %r118, %r115, %r321;
	add.s32 	%r120, %r298, 1;
	mul.wide.u32 	%rd16, %r120, 4;
	add.s64 	%rd17, %rd3, %rd16;
	ld.global.u32 	%r121, [%rd17];
	div.s32 	%r122, %r113, %r121;
	mul.lo.s32 	%r123, %r122, %r121;
	sub.s32 	%r124, %r113, %r123;
	add.s64 	%rd18, %rd2, %rd16;
	ld.global.u32 	%r125, [%rd18];
	mad.lo.s32 	%r126, %r125, %r124, %r117;
	add.s64 	%rd19, %rd1, %rd16;
	ld.global.u32 	%r127, [%rd19];
	mad.lo.s32 	%r128, %r127, %r124, %r119;
	add.s32 	%r129, %r298, -5;
	mul.wide.u32 	%rd20, %r298, 4;
	add.s64 	%rd21, %rd3, %rd20;
	ld.global.u32 	%r130, [%rd21];
	div.s32 	%r131, %r122, %r130;
	mul.lo.s32 	%r132, %r131, %r130;
	sub.s32 	%r133, %r122, %r132;
	add.s64 	%rd22, %rd2, %rd20;
	ld.global.u32 	%r134, [%rd22];
	mad.lo.s32 	%r135, %r134, %r133, %r126;
	add.s64 	%rd23, %rd1, %rd20;
	ld.global.u32 	%r136, [%rd23];
	mad.lo.s32 	%r137, %r136, %r133, %r128;
	add.s32 	%r138, %r298, -1;
	mul.wide.u32 	%rd24, %r138, 4;
	add.s64 	%rd25, %rd3, %rd24;
	ld.global.u32 	%r139, [%rd25];
	div.s32 	%r140, %r131, %r139;
	mul.lo.s32 	%r141, %r140, %r139;
	sub.s32 	%r142, %r131, %r141;
	add.s64 	%rd26, %rd2, %rd24;
	ld.global.u32 	%r143, [%rd26];
	mad.lo.s32 	%r144, %r143, %r142, %r135;
	add.s64 	%rd27, %rd1, %rd24;
	ld.global.u32 	%r145, [%rd27];
	mad.lo.s32 	%r146, %r145, %r142, %r137;
	add.s32 	%r147, %r298, -2;
	mul.wide.u32 	%rd28, %r147, 4;
	add.s64 	%rd29, %rd3, %rd28;
	ld.global.u32 	%r148, [%rd29];
	div.s32 	%r149, %r140, %r148;
	mul.lo.s32 	%r150, %r149, %r148;
	sub.s32 	%r151, %r140, %r150;
	add.s64 	%rd30, %rd2, %rd28;
	ld.global.u32 	%r152, [%rd30];
	mad.lo.s32 	%r153, %r152, %r151, %r144;
	add.s64 	%rd31, %rd1, %rd28;
	ld.global.u32 	%r154, [%rd31];
	mad.lo.s32 	%r155, %r154, %r151, %r146;
	add.s32 	%r156, %r298, -3;
	mul.wide.u32 	%rd32, %r156, 4;
	add.s64 	%rd33, %rd3, %rd32;
	ld.global.u32 	%r157, [%rd33];
	div.s32 	%r158, %r149, %r157;
	mul.lo.s32 	%r159, %r158, %r157;
	sub.s32 	%r160, %r149, %r159;
	add.s64 	%rd34, %rd2, %rd32;
	ld.global.u32 	%r161, [%rd34];
	mad.lo.s32 	%r162, %r161, %r160, %r153;
	add.s64 	%rd35, %rd1, %rd32;
	ld.global.u32 	%r163, [%rd35];
	mad.lo.s32 	%r164, %r163, %r160, %r155;
	add.s32 	%r165, %r298, -4;
	mul.wide.u32 	%rd36, %r165, 4;
	add.s64 	%rd37, %rd3, %rd36;
	ld.global.u32 	%r166, [%rd37];
	div.s32 	%r167, %r158, %r166;
	mul.lo.s32 	%r168, %r167, %r166;
	sub.s32 	%r169, %r158, %r168;
	add.s64 	%rd38, %rd2, %rd36;
	ld.global.u32 	%r170, [%rd38];
	mad.lo.s32 	%r171, %r170, %r169, %r162;
	add.s64 	%rd39, %rd1, %rd36;
	ld.global.u32 	%r172, [%rd39];
	mad.lo.s32 	%r173, %r172, %r169, %r164;
	mul.wide.u32 	%rd40, %r129, 4;
	add.s64 	%rd41, %rd3, %rd40;
	ld.global.u32 	%r174, [%rd41];
	div.s32 	%r311, %r167, %r174;
	mul.lo.s32 	%r175, %r311, %r174;
	sub.s32 	%r176, %r167, %r175;
	add.s64 	%rd42, %rd2, %rd40;
	ld.global.u32 	%r177, [%rd42];
	mad.lo.s32 	%r320, %r177, %r176, %r171;
	add.s64 	%rd43, %rd1, %rd40;
	ld.global.u32 	%r178, [%rd43];
	mad.lo.s32 	%r321, %r178, %r176, %r173;
	add.s32 	%r298, %r298, -8;
	add.s32 	%r297, %r297, 8;
	setp.ne.s32 	%p4, %r297, 0;
	@%p4 bra 	$L__BB3_4;
	add.s32 	%r310, %r298, 2;
$L__BB3_6:
	setp.eq.s32 	%p5, %r5, 0;
	@%p5 bra 	$L__BB3_14;
	and.b32  	%r25, %r4, 3;
	setp.lt.u32 	%p6, %r5, 4;
	@%p6 bra 	$L__BB3_9;
	mul.wide.u32 	%rd44, %r310, 4;
	add.s64 	%rd45, %rd3, %rd44;
	ld.global.u32 	%r180, [%rd45];
	div.s32 	%r181, %r311, %r180;
	mul.lo.s32 	%r182, %r181, %r180;
	sub.s32 	%r183, %r311, %r182;
	add.s64 	%rd46, %rd2, %rd44;
	ld.global.u32 	%r184, [%rd46];
	mad.lo.s32 	%r185, %r184, %r183, %r320;
	add.s64 	%rd47, %rd1, %rd44;
	ld.global.u32 	%r186, [%rd47];
	mad.lo.s32 	%r187, %r186, %r183, %r321;
	add.s32 	%r188, %r310, -1;
	mul.wide.u32 	%rd48, %r188, 4;
	add.s64 	%rd49, %rd3, %rd48;
	ld.global.u32 	%r189, [%rd49];
	div.s32 	%r190, %r181, %r189;
	mul.lo.s32 	%r191, %r190, %r189;
	sub.s32 	%r192, %r181, %r191;
	add.s64 	%rd50, %rd2, %rd48;
	ld.global.u32 	%r193, [%rd50];
	mad.lo.s32 	%r194, %r193, %r192, %r185;
	add.s64 	%rd51, %rd1, %rd48;
	ld.global.u32 	%r195, [%rd51];
	mad.lo.s32 	%r196, %r195, %r192, %r187;
	add.s32 	%r197, %r310, -2;
	mul.wide.u32 	%rd52, %r197, 4;
	add.s64 	%rd53, %rd3, %rd52;
	ld.global.u32 	%r198, [%rd53];
	div.s32 	%r199, %r190, %r198;
	mul.lo.s32 	%r200, %r199, %r198;
	sub.s32 	%r201, %r190, %r200;
	add.s64 	%rd54, %rd2, %rd52;
	ld.global.u32 	%r202, [%rd54];
	mad.lo.s32 	%r203, %r202, %r201, %r194;
	add.s64 	%rd55, %rd1, %rd52;
	ld.global.u32 	%r204, [%rd55];
	mad.lo.s32 	%r205, %r204, %r201, %r196;
	add.s32 	%r206, %r310, -3;
	mul.wide.u32 	%rd56, %r206, 4;
	add.s64 	%rd57, %rd3, %rd56;
	ld.global.u32 	%r207, [%rd57];
	div.s32 	%r311, %r199, %r207;
	mul.lo.s32 	%r208, %r311, %r207;
	sub.s32 	%r209, %r199, %r208;
	add.s64 	%rd58, %rd2, %rd56;
	ld.global.u32 	%r210, [%rd58];
	mad.lo.s32 	%r320, %r210, %r209, %r203;
	add.s64 	%rd59, %rd1, %rd56;
	ld.global.u32 	%r211, [%rd59];
	mad.lo.s32 	%r321, %r211, %r209, %r205;
	add.s32 	%r310, %r310, -4;
$L__BB3_9:
	setp.eq.s32 	%p7, %r25, 0;
	@%p7 bra 	$L__BB3_14;
	setp.eq.s32 	%p8, %r25, 1;
	@%p8 bra 	$L__BB3_12;
	mul.wide.u32 	%rd60, %r310, 4;
	add.s64 	%rd61, %rd3, %rd60;
	ld.global.u32 	%r213, [%rd61];
	div.s32 	%r214, %r311, %r213;
	mul.lo.s32 	%r215, %r214, %r213;
	sub.s32 	%r216, %r311, %r215;
	add.s64 	%rd62, %rd2, %rd60;
	ld.global.u32 	%r217, [%rd62];
	mad.lo.s32 	%r218, %r217, %r216, %r320;
	add.s64 	%rd63, %rd1, %rd60;
	ld.global.u32 	%r219, [%rd63];
	mad.lo.s32 	%r220, %r219, %r216, %r321;
	add.s32 	%r221, %r310, -1;
	mul.wide.u32 	%rd64, %r221, 4;
	add.s64 	%rd65, %rd3, %rd64;
	ld.global.u32 	%r222, [%rd65];
	div.s32 	%r311, %r214, %r222;
	mul.lo.s32 	%r223, %r311, %r222;
	sub.s32 	%r224, %r214, %r223;
	add.s64 	%rd66, %rd2, %rd64;
	ld.global.u32 	%r225, [%rd66];
	mad.lo.s32 	%r320, %r225, %r224, %r218;
	add.s64 	%rd67, %rd1, %rd64;
	ld.global.u32 	%r226, [%rd67];
	mad.lo.s32 	%r321, %r226, %r224, %r220;
	add.s32 	%r310, %r310, -2;
$L__BB3_12:
	and.b32  	%r227, %r4, 1;
	setp.eq.b32 	%p9, %r227, 1;
	not.pred 	%p10, %p9;
	@%p10 bra 	$L__BB3_14;
	mul.wide.u32 	%rd68, %r310, 4;
	add.s64 	%rd69, %rd3, %rd68;
	ld.global.u32 	%r228, [%rd69];
	rem.s32 	%r229, %r311, %r228;
	add.s64 	%rd70, %rd2, %rd68;
	ld.global.u32 	%r230, [%rd70];
	mad.lo.s32 	%r320, %r230, %r229, %r320;
	add.s64 	%rd71, %rd1, %rd68;
	ld.global.u32 	%r231, [%rd71];
	mad.lo.s32 	%r321, %r231, %r229, %r321;
$L__BB3_14:
	mov.u32 	%r338, %tid.x;
	setp.ge.s32 	%p11, %r338, %r102;
	mov.f32 	%f305, 0f00000000;
	@%p11 bra 	$L__BB3_27;
	not.b32 	%r232, %r338;
	add.s32 	%r233, %r102, %r232;
	shr.u32 	%r234, %r233, 5;
	add.s32 	%r51, %r234, 1;
	and.b32  	%r52, %r51, 15;
	setp.lt.u32 	%p12, %r233, 480;
	mov.f32 	%f305, 0f00000000;
	mov.u32 	%r329, %r338;
	@%p12 bra 	$L__BB3_18;
	and.b32  	%r235, %r51, 268435440;
	neg.s32 	%r328, %r235;
	add.s64 	%rd6, %rd5, 512;
	add.s32 	%r327, %r338, %r320;
	mov.f32 	%f305, 0f00000000;
	mov.u32 	%r329, %r338;
$L__BB3_17:
	.pragma "nounroll";
	mul.wide.s32 	%rd72, %r327, 2;
	add.s64 	%rd73, %rd6, %rd72;
	ld.global.u16 	%rs1, [%rd73+-512];
	// begin inline asm
	{  cvt.f32.f16 %f46, %rs1;}

	// end inline asm
	abs.f32 	%f62, %f46;
	max.f32 	%f63, %f305, %f62;
	ld.global.u16 	%rs2, [%rd73+-448];
	// begin inline asm
	{  cvt.f32.f16 %f47, %rs2;}

	// end inline asm
	abs.f32 	%f64, %f47;
	max.f32 	%f65, %f63, %f64;
	ld.global.u16 	%rs3, [%rd73+-384];
	// begin inline asm
	{  cvt.f32.f16 %f48, %rs3;}

	// end inline asm
	abs.f32 	%f66, %f48;
	max.f32 	%f67, %f65, %f66;
	ld.global.u16 	%rs4, [%rd73+-320];
	// begin inline asm
	{  cvt.f32.f16 %f49, %rs4;}

	// end inline asm
	abs.f32 	%f68, %f49;
	max.f32 	%f69, %f67, %f68;
	ld.global.u16 	%rs5, [%rd73+-256];
	// begin inline asm
	{  cvt.f32.f16 %f50, %rs5;}

	// end inline asm
	abs.f32 	%f70, %f50;
	max.f32 	%f71, %f69, %f70;
	ld.global.u16 	%rs6, [%rd73+-192];
	// begin inline asm
	{  cvt.f32.f16 %f51, %rs6;}

	// end inline asm
	abs.f32 	%f72, %f51;
	max.f32 	%f73, %f71, %f72;
	ld.global.u16 	%rs7, [%rd73+-128];
	// begin inline asm
	{  cvt.f32.f16 %f52, %rs7;}

	// end inline asm
	abs.f32 	%f74, %f52;
	max.f32 	%f75, %f73, %f74;
	ld.global.u16 	%rs8, [%rd73+-64];
	// begin inline asm
	{  cvt.f32.f16 %f53, %rs8;}

	// end inline asm
	abs.f32 	%f76, %f53;
	max.f32 	%f77, %f75, %f76;
	ld.global.u16 	%rs9, [%rd73];
	// begin inline asm
	{  cvt.f32.f16 %f54, %rs9;}

	// end inline asm
	abs.f32 	%f78, %f54;
	max.f32 	%f79, %f77, %f78;
	ld.global.u16 	%rs10, [%rd73+64];
	// begin inline asm
	{  cvt.f32.f16 %f55, %rs10;}

	// end inline asm
	abs.f32 	%f80, %f55;
	max.f32 	%f81, %f79, %f80;
	ld.global.u16 	%rs11, [%rd73+128];
	// begin inline asm
	{  cvt.f32.f16 %f56, %rs11;}

	// end inline asm
	abs.f32 	%f82, %f56;
	max.f32 	%f83, %f81, %f82;
	ld.global.u16 	%rs12, [%rd73+192];
	// begin inline asm
	{  cvt.f32.f16 %f57, %rs12;}

	// end inline asm
	abs.f32 	%f84, %f57;
	max.f32 	%f85, %f83, %f84;
	ld.global.u16 	%rs13, [%rd73+256];
	// begin inline asm
	{  cvt.f32.f16 %f58, %rs13;}

	// end inline asm
	abs.f32 	%f86, %f58;
	max.f32 	%f87, %f85, %f86;
	ld.global.u16 	%rs14, [%rd73+320];
	// begin inline asm
	{  cvt.f32.f16 %f59, %rs14;}

	// end inline asm
	abs.f32 	%f88, %f59;
	max.f32 	%f89, %f87, %f88;
	ld.global.u16 	%rs15, [%rd73+384];
	// begin inline asm
	{  cvt.f32.f16 %f60, %rs15;}

	// end inline asm
	abs.f32 	%f90, %f60;
	max.f32 	%f91, %f89, %f90;
	ld.global.u16 	%rs16, [%rd73+448];
	// begin inline asm
	{  cvt.f32.f16 %f61, %rs16;}

	// end inline asm
	abs.f32 	%f92, %f61;
	max.f32 	%f305, %f91, %f92;
	add.s32 	%r329, %r329, 512;
	add.s32 	%r328, %r328, 16;
	add.s32 	%r327, %r327, 512;
	setp.eq.s32 	%p13, %r328, 0;
	@%p13 bra 	$L__BB3_18;
	bra.uni 	$L__BB3_17;
$L__BB3_18:
	setp.eq.s32 	%p14, %r52, 0;
	@%p14 bra 	$L__BB3_27;
	and.b32  	%r56, %r51, 7;
	setp.lt.u32 	%p15, %r52, 8;
	@%p15 bra 	$L__BB3_21;
	add.s32 	%r236, %r329, %r320;
	mul.wide.s32 	%rd74, %r236, 2;
	add.s64 	%rd75, %rd5, %rd74;
	ld.global.u16 	%rs17, [%rd75];
	// begin inline asm
	{  cvt.f32.f16 %f94, %rs17;}

	// end inline asm
	abs.f32 	%f102, %f94;
	max.f32 	%f103, %f305, %f102;
	ld.global.u16 	%rs18, [%rd75+64];
	// begin inline asm
	{  cvt.f32.f16 %f95, %rs18;}

	// end inline asm
	abs.f32 	%f104, %f95;
	max.f32 	%f105, %f103, %f104;
	ld.global.u16 	%rs19, [%rd75+128];
	// begin inline asm
	{  cvt.f32.f16 %f96, %rs19;}

	// end inline asm
	abs.f32 	%f106, %f96;
	max.f32 	%f107, %f105, %f106;
	ld.global.u16 	%rs20, [%rd75+192];
	// begin inline asm
	{  cvt.f32.f16 %f97, %rs20;}

	// end inline asm
	abs.f32 	%f108, %f97;
	max.f32 	%f109, %f107, %f108;
	ld.global.u16 	%rs21, [%rd75+256];
	// begin inline asm
	{  cvt.f32.f16 %f98, %rs21;}

	// end inline asm
	abs.f32 	%f110, %f98;
	max.f32 	%f111, %f109, %f110;
	ld.global.u16 	%rs22, [%rd75+320];
	// begin inline asm
	{  cvt.f32.f16 %f99, %rs22;}

	// end inline asm
	abs.f32 	%f112, %f99;
	max.f32 	%f113, %f111, %f112;
	ld.global.u16 	%rs23, [%rd75+384];
	// begin inline asm
	{  cvt.f32.f16 %f100, %rs23;}

	// end inline asm
	abs.f32 	%f114, %f100;
	max.f32 	%f115, %f113, %f114;
	ld.global.u16 	%rs24, [%rd75+448];
	// begin inline asm
	{  cvt.f32.f16 %f101, %rs24;}

	// end inline asm
	abs.f32 	%f116, %f101;
	max.f32 	%f305, %f115, %f116;
	add.s32 	%r329, %r329, 256;
$L__BB3_21:
	setp.eq.s32 	%p16, %r56, 0;
	@%p16 bra 	$L__BB3_27;
	and.b32  	%r59, %r51, 3;
	setp.lt.u32 	%p17, %r56, 4;
	@%p17 bra 	$L__BB3_24;
	add.s32 	%r237, %r329, %r320;
	mul.wide.s32 	%rd76, %r237, 2;
	add.s64 	%rd77, %rd5, %rd76;
	ld.global.u16 	%rs25, [%rd77];
	// begin inline asm
	{  cvt.f32.f16 %f118, %rs25;}

	// end inline asm
	abs.f32 	%f122, %f118;
	max.f32 	%f123, %f305, %f122;
	ld.global.u16 	%rs26, [%rd77+64];
	// begin inline asm
	{  cvt.f32.f16 %f119, %rs26;}

	// end inline asm
	abs.f32 	%f124, %f119;
	max.f32 	%f125, %f123, %f124;
	ld.global.u16 	%rs27, [%rd77+128];
	// begin inline asm
	{  cvt.f32.f16 %f120, %rs27;}

	// end inline asm
	abs.f32 	%f126, %f120;
	max.f32 	%f127, %f125, %f126;
	ld.global.u16 	%rs28, [%rd77+192];
	// begin inline asm
	{  cvt.f32.f16 %f121, %rs28;}

	// end inline asm
	abs.f32 	%f128, %f121;
	max.f32 	%f305, %f127, %f128;
	add.s32 	%r329, %r329, 128;
$L__BB3_24:
	setp.eq.s32 	%p18, %r59, 0;
	@%p18 bra 	$L__BB3_27;
	add.s32 	%r326, %r320, %r329;
	neg.s32 	%r325, %r59;
$L__BB3_26:
	.pragma "nounroll";
	mul.wide.s32 	%rd78, %r326, 2;
	add.s64 	%rd79, %rd5, %rd78;
	ld.global.u16 	%rs29, [%rd79];
	// begin inline asm
	{  cvt.f32.f16 %f129, %rs29;}

	// end inline asm
	abs.f32 	%f130, %f129;
	max.f32 	%f305, %f305, %f130;
	add.s32 	%r326, %r326, 32;
	add.s32 	%r325, %r325, 1;
	setp.eq.s32 	%p19, %r325, 0;
	@%p19 bra 	$L__BB3_27;
	bra.uni 	$L__BB3_26;
$L__BB3_27:
	mov.b32 	%r238, %f305;
	shfl.sync.bfly.b32	%r239|%p20, %r238, 16, 31, -1;
	mov.b32 	%f131, %r239;
	max.f32 	%f132, %f305, %f131;
	mov.b32 	%r240, %f132;
	shfl.sync.bfly.b32	%r241|%p21, %r240, 8, 31, -1;
	mov.b32 	%f133, %r241;
	max.f32 	%f134, %f132, %f133;
	mov.b32 	%r242, %f134;
	shfl.sync.bfly.b32	%r243|%p22, %r242, 4, 31, -1;
	mov.b32 	%f135, %r243;
	max.f32 	%f136, %f134, %f135;
	mov.b32 	%r244, %f136;
	shfl.sync.bfly.b32	%r245|%p23, %r244, 2, 31, -1;
	mov.b32 	%f137, %r245;
	max.f32 	%f138, %f136, %f137;
	mov.b32 	%r246, %f138;
	shfl.sync.bfly.b32	%r247|%p24, %r246, 1, 31, -1;
	mov.b32 	%f139, %r247;
	max.f32 	%f14, %f138, %f139;
	setp.ne.s32 	%p25, %r338, 0;
	shl.b32 	%r248, %r1, 2;
	mov.u32 	%r249, _ZZ23warpLPNormStridesKernelI6__halfLj32ELj32EEvPKT_PS1_PKiS6_S6_ifiifE5p_max;
	add.s32 	%r74, %r249, %r248;
	@%p25 bra 	$L__BB3_29;
	st.shared.f32 	[%r74], %f14;
$L__BB3_29:
	setp.ge.s32 	%p26, %r338, %r102;
	bar.sync 	0;
	ld.shared.f32 	%f141, [%r74];
	max.f32 	%f142, %f141, %f41;
	mov.f32 	%f143, 0f3F800000;
	div.approx.f32 	%f15, %f143, %f142;
	mov.f32 	%f308, 0f00000000;
	@%p26 bra 	$L__BB3_40;
	mul.f32 	%f145, %f40, 0f3F000000;
	cvt.rzi.f32.f32 	%f146, %f145;
	add.f32 	%f147, %f146, %f146;
	sub.f32 	%f148, %f40, %f147;
	abs.f32 	%f16, %f148;
	abs.f32 	%f17, %f40;
	cvt.rmi.f32.f32 	%f18, %f40;
	add.s32 	%r330, %r338, %r320;
	mov.f32 	%f308, 0f00000000;
	mov.u32 	%r331, %r338;
$L__BB3_31:
	setp.eq.f32 	%p27, %f40, 0f00000000;
	mul.wide.s32 	%rd80, %r330, 2;
	add.s64 	%rd81, %rd5, %rd80;
	ld.global.u16 	%rs30, [%rd81];
	// begin inline asm
	{  cvt.f32.f16 %f149, %rs30;}

	// end inline asm
	abs.f32 	%f151, %f149;
	mul.f32 	%f20, %f15, %f151;
	abs.f32 	%f21, %f20;
	setp.lt.f32 	%p28, %f21, 0f00800000;
	mul.f32 	%f152, %f21, 0f4B800000;
	selp.f32 	%f153, %f152, %f21, %p28;
	selp.f32 	%f154, 0fC1C00000, 0f00000000, %p28;
	mov.b32 	%r250, %f153;
	add.s32 	%r251, %r250, -1060439283;
	and.b32  	%r252, %r251, -8388608;
	sub.s32 	%r253, %r250, %r252;
	mov.b32 	%f155, %r253;
	cvt.rn.f32.s32 	%f156, %r252;
	fma.rn.f32 	%f157, %f156, 0f34000000, %f154;
	add.f32 	%f158, %f155, 0fBF800000;
	add.f32 	%f159, %f155, 0f3F800000;
	rcp.approx.ftz.f32 	%f160, %f159;
	add.f32 	%f161, %f158, %f158;
	mul.f32 	%f162, %f161, %f160;
	mul.f32 	%f163, %f162, %f162;
	sub.f32 	%f164, %f158, %f162;
	add.f32 	%f165, %f164, %f164;
	neg.f32 	%f166, %f162;
	fma.rn.f32 	%f167, %f166, %f158, %f165;
	mul.rn.f32 	%f168, %f160, %f167;
	fma.rn.f32 	%f169, %f163, 0f3A2C32E4, 0f3B52E7DB;
	fma.rn.f32 	%f170, %f169, %f163, 0f3C93BB73;
	fma.rn.f32 	%f171, %f170, %f163, 0f3DF6384F;
	mul.rn.f32 	%f172, %f171, %f163;
	fma.rn.f32 	%f173, %f162, 0f3FB8AA3B, %f157;
	sub.f32 	%f174, %f157, %f173;
	fma.rn.f32 	%f175, %f162, 0f3FB8AA3B, %f174;
	fma.rn.f32 	%f176, %f168, 0f3FB8AA3B, %f175;
	fma.rn.f32 	%f177, %f162, 0f32A55E34, %f176;
	mul.f32 	%f178, %f172, 0f40400000;
	fma.rn.f32 	%f179, %f178, %f168, %f177;
	fma.rn.f32 	%f180, %f172, %f162, %f179;
	add.rn.f32 	%f181, %f173, %f180;
	neg.f32 	%f182, %f173;
	add.rn.f32 	%f183, %f181, %f182;
	neg.f32 	%f184, %f183;
	add.rn.f32 	%f185, %f180, %f184;
	mul.rn.f32 	%f186, %f181, %f40;
	neg.f32 	%f187, %f186;
	fma.rn.f32 	%f188, %f181, %f40, %f187;
	fma.rn.f32 	%f189, %f185, %f40, %f188;
	cvt.rni.f32.f32 	%f190, %f186;
	sub.f32 	%f191, %f186, %f190;
	add.f32 	%f192, %f191, %f189;
	fma.rn.f32 	%f193, %f192, 0f391FCB8E, 0f3AAF85ED;
	fma.rn.f32 	%f194, %f193, %f192, 0f3C1D9856;
	fma.rn.f32 	%f195, %f194, %f192, 0f3D6357BB;
	fma.rn.f32 	%f196, %f195, %f192, 0f3E75FDEC;
	fma.rn.f32 	%f197, %f196, %f192, 0f3F317218;
	fma.rn.f32 	%f198, %f197, %f192, 0f3F800000;
	cvt.rzi.s32.f32 	%r254, %f190;
	setp.gt.f32 	%p29, %f190, 0f00000000;
	selp.b32 	%r255, 0, -2097152000, %p29;
	add.s32 	%r256, %r255, 2130706432;
	mov.b32 	%f199, %r256;
	mul.f32 	%f200, %f198, %f199;
	shl.b32 	%r257, %r254, 23;
	sub.s32 	%r258, %r257, %r255;
	mov.b32 	%f201, %r258;
	mul.f32 	%f202, %f200, %f201;
	abs.f32 	%f203, %f186;
	setp.gt.f32 	%p30, %f203, 0f43180000;
	setp.lt.f32 	%p31, %f186, 0f00000000;
	selp.f32 	%f204, 0f00000000, 0f7F800000, %p31;
	selp.f32 	%f22, %f204, %f202, %p30;
	setp.eq.f32 	%p32, %f20, 0f3F800000;
	or.pred  	%p33, %p27, %p32;
	mov.f32 	%f307, 0f3F800000;
	@%p33 bra 	$L__BB3_39;
	setp.num.f32 	%p34, %f17, %f17;
	setp.num.f32 	%p35, %f21, %f21;
	and.pred  	%p36, %p35, %p34;
	@%p36 bra 	$L__BB3_34;
	add.rn.f32 	%f307, %f20, %f40;
	bra.uni 	$L__BB3_39;
$L__BB3_34:
	setp.neu.f32 	%p37, %f20, 0f00000000;
	setp.neu.f32 	%p38, %f21, 0f7F800000;
	and.pred  	%p39, %p37, %p38;
	@%p39 bra 	$L__BB3_36;
	setp.lt.f32 	%p46, %f40, 0f00000000;
	setp.neu.f32 	%p47, %f16, 0f3F800000;
	add.f32 	%f208, %f20, %f20;
	mov.b32 	%r259, %f208;
	xor.b32  	%r260, %r259, 2139095040;
	selp.b32 	%r261, %r260, %r259, %p46;
	and.b32  	%r262, %r261, 2147483647;
	selp.b32 	%r263, %r262, %r261, %p47;
	mov.b32 	%f307, %r263;
	bra.uni 	$L__BB3_39;
$L__BB3_36:
	setp.eq.f32 	%p40, %f17, 0f7F800000;
	setp.eq.f32 	%p41, %f20, 0fBF800000;
	and.pred  	%p42, %p41, %p40;
	@%p42 bra 	$L__BB3_39;
	setp.geu.f32 	%p43, %f20, 0f00000000;
	mov.f32 	%f307, %f22;
	@%p43 bra 	$L__BB3_39;
	setp.neu.f32 	%p44, %f40, %f18;
	setp.neu.f32 	%p45, %f16, 0f3F800000;
	neg.f32 	%f206, %f22;
	selp.f32 	%f207, %f22, %f206, %p45;
	selp.f32 	%f307, 0f7FFFFFFF, %f207, %p44;
$L__BB3_39:
	add.f32 	%f308, %f308, %f307;
	add.s32 	%r331, %r331, 32;
	add.s32 	%r330, %r330, 32;
	setp.lt.s32 	%p48, %r331, %r102;
	@%p48 bra 	$L__BB3_31;
$L__BB3_40:
	setp.ne.s32 	%p49, %r338, 0;
	mov.b32 	%r264, %f308;
	shfl.sync.bfly.b32	%r265|%p50, %r264, 16, 31, -1;
	mov.b32 	%f209, %r265;
	add.f32 	%f210, %f308, %f209;
	mov.b32 	%r266, %f210;
	shfl.sync.bfly.b32	%r267|%p51, %r266, 8, 31, -1;
	mov.b32 	%f211, %r267;
	add.f32 	%f212, %f210, %f211;
	mov.b32 	%r268, %f212;
	shfl.sync.bfly.b32	%r269|%p52, %r268, 4, 31, -1;
	mov.b32 	%f213, %r269;
	add.f32 	%f214, %f212, %f213;
	mov.b32 	%r270, %f214;
	shfl.sync.bfly.b32	%r271|%p53, %r270, 2, 31, -1;
	mov.b32 	%f215, %r271;
	add.f32 	%f216, %f214, %f215;
	mov.b32 	%r272, %f216;
	shfl.sync.bfly.b32	%r273|%p54, %r272, 1, 31, -1;
	mov.b32 	%f217, %r273;
	add.f32 	%f29, %f216, %f217;
	mov.u32 	%r275, _ZZ23warpLPNormStridesKernelI6__halfLj32ELj32EEvPKT_PS1_PKiS6_S6_ifiifE7p_total;
	add.s32 	%r80, %r275, %r248;
	mov.f32 	%f309, 0f3F800000;
	@%p49 bra 	$L__BB3_50;
	rcp.rn.f32 	%f30, %f40;
	mul.f32 	%f219, %f30, 0f3F000000;
	cvt.rzi.f32.f32 	%f220, %f219;
	add.f32 	%f221, %f220, %f220;
	sub.f32 	%f222, %f30, %f221;
	abs.f32 	%f31, %f222;
	abs.f32 	%f32, %f29;
	setp.lt.f32 	%p55, %f32, 0f00800000;
	mul.f32 	%f223, %f32, 0f4B800000;
	selp.f32 	%f224, %f223, %f32, %p55;
	selp.f32 	%f225, 0fC1C00000, 0f00000000, %p55;
	mov.b32 	%r276, %f224;
	add.s32 	%r277, %r276, -1060439283;
	and.b32  	%r278, %r277, -8388608;
	sub.s32 	%r279, %r276, %r278;
	mov.b32 	%f226, %r279;
	cvt.rn.f32.s32 	%f227, %r278;
	fma.rn.f32 	%f228, %f227, 0f34000000, %f225;
	add.f32 	%f229, %f226, 0fBF800000;
	add.f32 	%f230, %f226, 0f3F800000;
	rcp.approx.ftz.f32 	%f231, %f230;
	add.f32 	%f232, %f229, %f229;
	mul.f32 	%f233, %f232, %f231;
	mul.f32 	%f234, %f233, %f233;
	sub.f32 	%f235, %f229, %f233;
	add.f32 	%f236, %f235, %f235;
	neg.f32 	%f237, %f233;
	fma.rn.f32 	%f238, %f237, %f229, %f236;
	mul.rn.f32 	%f239, %f231, %f238;
	fma.rn.f32 	%f240, %f234, 0f3A2C32E4, 0f3B52E7DB;
	fma.rn.f32 	%f241, %f240, %f234, 0f3C93BB73;
	fma.rn.f32 	%f242, %f241, %f234, 0f3DF6384F;
	mul.rn.f32 	%f243, %f242, %f234;
	fma.rn.f32 	%f244, %f233, 0f3FB8AA3B, %f228;
	sub.f32 	%f245, %f228, %f244;
	fma.rn.f32 	%f246, %f233, 0f3FB8AA3B, %f245;
	fma.rn.f32 	%f247, %f239, 0f3FB8AA3B, %f246;
	fma.rn.f32 	%f248, %f233, 0f32A55E34, %f247;
	mul.f32 	%f249, %f243, 0f40400000;
	fma.rn.f32 	%f250, %f249, %f239, %f248;
	fma.rn.f32 	%f251, %f243, %f233, %f250;
	add.rn.f32 	%f252, %f244, %f251;
	neg.f32 	%f253, %f244;
	add.rn.f32 	%f254, %f252, %f253;
	neg.f32 	%f255, %f254;
	add.rn.f32 	%f256, %f251, %f255;
	mul.rn.f32 	%f257, %f252, %f30;
	neg.f32 	%f258, %f257;
	fma.rn.f32 	%f259, %f252, %f30, %f258;
	fma.rn.f32 	%f260, %f256, %f30, %f259;
	cvt.rni.f32.f32 	%f261, %f257;
	sub.f32 	%f262, %f257, %f261;
	add.f32 	%f263, %f262, %f260;
	fma.rn.f32 	%f264, %f263, 0f391FCB8E, 0f3AAF85ED;
	fma.rn.f32 	%f265, %f264, %f263, 0f3C1D9856;
	fma.rn.f32 	%f266, %f265, %f263, 0f3D6357BB;
	fma.rn.f32 	%f267, %f266, %f263, 0f3E75FDEC;
	fma.rn.f32 	%f268, %f267, %f263, 0f3F317218;
	fma.rn.f32 	%f269, %f268, %f263, 0f3F800000;
	cvt.rzi.s32.f32 	%r280, %f261;
	setp.gt.f32 	%p56, %f261, 0f00000000;
	selp.b32 	%r281, 0, -2097152000, %p56;
	add.s32 	%r282, %r281, 2130706432;
	mov.b32 	%f270, %r282;
	mul.f32 	%f271, %f269, %f270;
	shl.b32 	%r283, %r280, 23;
	sub.s32 	%r284, %r283, %r281;
	mov.b32 	%f272, %r284;
	mul.f32 	%f273, %f271, %f272;
	abs.f32 	%f274, %f257;
	setp.gt.f32 	%p57, %f274, 0f43180000;
	setp.lt.f32 	%p58, %f257, 0f00000000;
	selp.f32 	%f275, 0f00000000, 0f7F800000, %p58;
	selp.f32 	%f33, %f275, %f273, %p57;
	setp.eq.f32 	%p59, %f29, 0f3F800000;
	setp.eq.f32 	%p60, %f30, 0f00000000;
	or.pred  	%p61, %p60, %p59;
	@%p61 bra 	$L__BB3_49;
	setp.num.f32 	%p62, %f32, %f32;
	abs.f32 	%f276, %f30;
	setp.num.f32 	%p63, %f276, %f276;
	and.pred  	%p64, %p62, %p63;
	@%p64 bra 	$L__BB3_44;
	add.rn.f32 	%f309, %f29, %f30;
	bra.uni 	$L__BB3_49;
$L__BB3_44:
	setp.neu.f32 	%p65, %f29, 0f00000000;
	setp.neu.f32 	%p66, %f32, 0f7F800000;
	and.pred  	%p67, %p65, %p66;
	@%p67 bra 	$L__BB3_46;
	setp.neu.f32 	%p74, %f31, 0f3F800000;
	add.f32 	%f281, %f29, %f29;
	mov.b32 	%r285, %f281;
	setp.lt.f32 	%p75, %f30, 0f00000000;
	xor.b32  	%r286, %r285, 2139095040;
	selp.b32 	%r287, %r286, %r285, %p75;
	and.b32  	%r288, %r287, 2147483647;
	selp.b32 	%r289, %r288, %r287, %p74;
	mov.b32 	%f309, %r289;
	bra.uni 	$L__BB3_49;
$L__BB3_46:
	setp.eq.f32 	%p68, %f29, 0fBF800000;
	setp.eq.f32 	%p69, %f276, 0f7F800000;
	and.pred  	%p70, %p68, %p69;
	@%p70 bra 	$L__BB3_49;
	setp.geu.f32 	%p71, %f29, 0f00000000;
	mov.f32 	%f309, %f33;
	@%p71 bra 	$L__BB3_49;
	setp.neu.f32 	%p72, %f31, 0f3F800000;
	neg.f32 	%f278, %f33;
	selp.f32 	%f279, %f33, %f278, %p72;
	cvt.rmi.f32.f32 	%f280, %f30;
	setp.neu.f32 	%p73, %f30, %f280;
	selp.f32 	%f309, 0f7FFFFFFF, %f279, %p73;
$L__BB3_49:
	st.shared.f32 	[%r80], %f309;
$L__BB3_50:
	setp.ge.s32 	%p76, %r338, %r102;
	bar.sync 	0;
	ld.shared.f32 	%f282, [%r80];
	add.f32 	%f283, %f41, %f282;
	mov.f32 	%f284, 0f3F800000;
	div.approx.f32 	%f285, %f284, %f283;
	mul.f32 	%f39, %f15, %f285;
	@%p76 bra 	$L__BB3_57;
	not.b32 	%r290, %r338;
	add.s32 	%r81, %r102, %r290;
	and.b32  	%r291, %r81, 96;
	setp.eq.s32 	%p77, %r291, 96;
	@%p77 bra 	$L__BB3_54;
	shr.u32 	%r292, %r81, 5;
	add.s32 	%r293, %r292, 1;
	and.b32  	%r294, %r293, 3;
	add.s32 	%r334, %r338, %r321;
	add.s32 	%r333, %r338, %r320;
	neg.s32 	%r332, %r294;
	shl.b32 	%r295, %r293, 5;
	and.b32  	%r296, %r295, 96;
	add.s32 	%r338, %r338, %r296;
$L__BB3_53:
	.pragma "nounroll";
	mul.wide.s32 	%rd82, %r334, 2;
	add.s64 	%rd83, %rd4, %rd82;
	mul.wide.s32 	%rd84, %r333, 2;
	add.s64 	%rd85, %rd5, %rd84;
	ld.global.u16 	%rs31, [%rd85];
	// begin inline asm
	{  cvt.f32.f16 %f286, %rs31;}

	// end inline asm
	mul.f32 	%f287, %f39, %f286;
	// begin inline asm
	{  cvt.rn.f16.f32 %rs32, %f287;}

	// end inline asm
	st.global.u16 	[%rd83], %rs32;
	add.s32 	%r334, %r334, 32;
	add.s32 	%r333, %r333, 32;
	add.s32 	%r332, %r332, 1;
	setp.ne.s32 	%p78, %r332, 0;
	@%p78 bra 	$L__BB3_53;
$L__BB3_54:
	setp.lt.u32 	%p79, %r81, 96;
	@%p79 bra 	$L__BB3_57;
	add.s32 	%r337, %r321, %r338;
	add.s32 	%r336, %r320, %r338;
$L__BB3_56:
	mul.wide.s32 	%rd86, %r336, 2;
	add.s64 	%rd87, %rd5, %rd86;
	ld.global.u16 	%rs33, [%rd87];
	// begin inline asm
	{  cvt.f32.f16 %f288, %rs33;}

	// end inline asm
	mul.f32 	%f289, %f39, %f288;
	// begin inline asm
	{  cvt.rn.f16.f32 %rs34, %f289;}

	// end inline asm
	mul.wide.s32 	%rd88, %r337, 2;
	add.s64 	%rd89, %rd4, %rd88;
	st.global.u16 	[%rd89], %rs34;
	ld.global.u16 	%rs35, [%rd87+64];
	// begin inline asm
	{  cvt.f32.f16 %f290, %rs35;}

	// end inline asm
	mul.f32 	%f291, %f39, %f290;
	// begin inline asm
	{  cvt.rn.f16.f32 %rs36, %f291;}

	// end inline asm
	st.global.u16 	[%rd89+64], %rs36;
	ld.global.u16 	%rs37, [%rd87+128];
	// begin inline asm
	{  cvt.f32.f16 %f292, %rs37;}

	// end inline asm
	mul.f32 	%f293, %f39, %f292;
	// begin inline asm
	{  cvt.rn.f16.f32 %rs38, %f293;}

	// end inline asm
	st.global.u16 	[%rd89+128], %rs38;
	ld.global.u16 	%rs39, [%rd87+192];
	// begin inline asm
	{  cvt.f32.f16 %f294, %rs39;}

	// end inline asm
	mul.f32 	%f295, %f39, %f294;
	// begin inline asm
	{  cvt.rn.f16.f32 %rs40, %f295;}

	// end inline asm
	st.global.u16 	[%rd89+192], %rs40;
	add.s32 	%r338, %r338, 128;
	add.s32 	%r337, %r337, 128;
	add.s32 	%r336, %r336, 128;
	setp.lt.s32 	%p80, %r338, %r102;
	@%p80 bra 	$L__BB3_56;
$L__BB3_57:
	ret;

}
	// .globl	_Z11blockLPNormIfLj1024EEvPT_PKS0_fiif
.visible .entry _Z11blockLPNormIfLj1024EEvPT_PKS0_fiif(
	.param .u64 .ptr .align 1 _Z11blockLPNormIfLj1024EEvPT_PKS0_fiif_param_0,
	.param .u64 .ptr .align 1 _Z11blockLPNormIfLj1024EEvPT_PKS0_fiif_param_1,
	.param .f32 _Z11blockLPNormIfLj1024EEvPT_PKS0_fiif_param_2,
	.param .u32 _Z11blockLPNormIfLj1024EEvPT_PKS0_fiif_param_3,
	.param .u32 _Z11blockLPNormIfLj1024EEvPT_PKS0_fiif_param_4,
	.param .f32 _Z11blockLPNormIfLj1024EEvPT_PKS0_fiif_param_5
)
{
	.reg .pred 	%p<104>;
	.reg .b32 	%r<180>;
	.reg .b32 	%f<444>;
	.reg .b64 	%rd<80>;
	// demoted variable
	.shared .align 4 .b8 _ZZ17blockLPNormKernelIfLj1024EEvPKT_PS0_fiifE12temp_storage[164];
	// demoted variable
	.shared .align 4 .f32 _ZZ17blockLPNormKernelIfLj1024EEvPKT_PS0_fiifE10global_max;
	// demoted variable
	.shared .align 4 .f32 _ZZ17blockLPNormKernelIfLj1024EEvPKT_PS0_fiifE7p_total;
	ld.param.u64 	%rd3, [_Z11blockLPNormIfLj1024EEvPT_PKS0_fiif_param_0];
	ld.param.u64 	%rd4, [_Z11blockLPNormIfLj1024EEvPT_PKS0_fiif_param_1];
	ld.param.f32 	%f42, [_Z11blockLPNormIfLj1024EEvPT_PKS0_fiif_param_2];
	ld.param.u32 	%r35, [_Z11blockLPNormIfLj1024EEvPT_PKS0_fiif_param_3];
	ld.param.u32 	%r36, [_Z11blockLPNormIfLj1024EEvPT_PKS0_fiif_param_4];
	ld.param.f32 	%f43, [_Z11blockLPNormIfLj1024EEvPT_PKS0_fiif_param_5];
	cvta.to.global.u64 	%rd1, %rd3;
	cvta.to.global.u64 	%rd2, %rd4;
	mov.u32 	%r37, %ctaid.x;
	rem.u32 	%r38, %r37, %r36;
	sub.s32 	%r39, %r37, %r38;
	mad.lo.s32 	%r1, %r39, %r35, %r38;
	mov.u32 	%r178, %tid.x;
	setp.ge.s32 	%p1, %r178, %r35;
	mov.f32 	%f439, 0f00000000;
	@%p1 bra 	$L__BB4_13;
	not.b32 	%r40, %r178;
	add.s32 	%r41, %r35, %r40;
	shr.u32 	%r42, %r41, 10;
	add.s32 	%r3, %r42, 1;
	and.b32  	%r4, %r3, 15;
	setp.lt.u32 	%p2, %r41, 15360;
	mov.f32 	%f439, 0f00000000;
	mov.u32 	%r170, %r178;
	@%p2 bra 	$L__BB4_4;
	and.b32  	%r43, %r3, 8388592;
	neg.s32 	%r168, %r43;
	mov.f32 	%f439, 0f00000000;
	mov.u32 	%r170, %r178;
$L__BB4_3:
	.pragma "nounroll";
	mad.lo.s32 	%r44, %r170, %r36, %r1;
	mul.wide.s32 	%rd5, %r44, 4;
	add.s64 	%rd6, %rd2, %rd5;
	ld.global.f32 	%f48, [%rd6];
	abs.f32 	%f49, %f48;
	max.f32 	%f50, %f439, %f49;
	shl.b32 	%r45, %r36, 10;
	add.s32 	%r46, %r44, %r45;
	mul.wide.s32 	%rd7, %r46, 4;
	add.s64 	%rd8, %rd2, %rd7;
	ld.global.f32 	%f51, [%rd8];
	abs.f32 	%f52, %f51;
	max.f32 	%f53, %f50, %f52;
	shl.b32 	%r47, %r36, 11;
	add.s32 	%r48, %r44, %r47;
	mul.wide.s32 	%rd9, %r48, 4;
	add.s64 	%rd10, %rd2, %rd9;
	ld.global.f32 	%f54, [%rd10];
	abs.f32 	%f55, %f54;
	max.f32 	%f56, %f53, %f55;
	add.s32 	%r49, %r48, %r45;
	mul.wide.s32 	%rd11, %r49, 4;
	add.s64 	%rd12, %rd2, %rd11;
	ld.global.f32 	%f57, [%rd12];
	abs.f32 	%f58, %f57;
	max.f32 	%f59, %f56, %f58;
	shl.b32 	%r50, %r36, 12;
	add.s32 	%r51, %r44, %r50;
	mul.wide.s32 	%rd13, %r51, 4;
	add.s64 	%rd14, %rd2, %rd13;
	ld.global.f32 	%f60, [%rd14];
	abs.f32 	%f61, %f60;
	max.f32 	%f62, %f59, %f61;
	add.s32 	%r52, %r51, %r45;
	mul.wide.s32 	%rd15, %r52, 4;
	add.s64 	%rd16, %rd2, %rd15;
	ld.global.f32 	%f63, [%rd16];
	abs.f32 	%f64, %f63;
	max.f32 	%f65, %f62, %f64;
	add.s32 	%r53, %r51, %r47;
	mul.wide.s32 	%rd17, %r53, 4;
	add.s64 	%rd18, %rd2, %rd17;
	ld.global.f32 	%f66, [%rd18];
	abs.f32 	%f67, %f66;
	max.f32 	%f68, %f65, %f67;
	add.s32 	%r54, %r53, %r45;
	mul.wide.s32 	%rd19, %r54, 4;
	add.s64 	%rd20, %rd2, %rd19;
	ld.global.f32 	%f69, [%rd20];
	abs.f32 	%f70, %f69;
	max.f32 	%f71, %f68, %f70;
	shl.b32 	%r55, %r36, 13;
	add.s32 	%r56, %r44, %r55;
	mul.wide.s32 	%rd21, %r56, 4;
	add.s64 	%rd22, %rd2, %rd21;
	ld.global.f32 	%f72, [%rd22];
	abs.f32 	%f73, %f72;
	max.f32 	%f74, %f71, %f73;
	add.s32 	%r57, %r56, %r45;
	mul.wide.s32 	%rd23, %r57, 4;
	add.s64 	%rd24, %rd2, %rd23;
	ld.global.f32 	%f75, [%rd24];
	abs.f32 	%f76, %f75;
	max.f32 	%f77, %f74, %f76;
	add.s32 	%r58, %r56, %r47;
	mul.wide.s32 	%rd25, %r58, 4;
	add.s64 	%rd26, %rd2, %rd25;
	ld.global.f32 	%f78, [%rd26];
	abs.f32 	%f79, %f78;
	max.f32 	%f80, %f77, %f79;
	add.s32 	%r59, %r58, %r45;
	mul.wide.s32 	%rd27, %r59, 4;
	add.s64 	%rd28, %rd2, %rd27;
	ld.global.f32 	%f81, [%rd28];
	abs.f32 	%f82, %f81;
	max.f32 	%f83, %f80, %f82;
	add.s32 	%r60, %r56, %r50;
	mul.wide.s32 	%rd29, %r60, 4;
	add.s64 	%rd30, %rd2, %rd29;
	ld.global.f32 	%f84, [%rd30];
	abs.f32 	%f85, %f84;
	max.f32 	%f86, %f83, %f85;
	add.s32 	%r61, %r60, %r45;
	mul.wide.s32 	%rd31, %r61, 4;
	add.s64 	%rd32, %rd2, %rd31;
	ld.global.f32 	%f87, [%rd32];
	abs.f32 	%f88, %f87;
	max.f32 	%f89, %f86, %f88;
	add.s32 	%r62, %r60, %r47;
	mul.wide.s32 	%rd33, %r62, 4;
	add.s64 	%rd34, %rd2, %rd33;
	ld.global.f32 	%f90, [%rd34];
	abs.f32 	%f91, %f90;
	max.f32 	%f92, %f89, %f91;
	add.s32 	%r63, %r62, %r45;
	mul.wide.s32 	%rd35, %r63, 4;
	add.s64 	%rd36, %rd2, %rd35;
	ld.global.f32 	%f93, [%rd36];
	abs.f32 	%f94, %f93;
	max.f32 	%f439, %f92, %f94;
	add.s32 	%r170, %r170, 16384;
	add.s32 	%r168, %r168, 16;
	setp.ne.s32 	%p3, %r168, 0;
	@%p3 bra 	$L__BB4_3;
$L__BB4_4:
	setp.eq.s32 	%p4, %r4, 0;
	@%p4 bra 	$L__BB4_13;
	and.b32  	%r11, %r3, 7;
	setp.lt.u32 	%p5, %r4, 8;
	@%p5 bra 	$L__BB4_7;
	mad.lo.s32 	%r64, %r170, %r36, %r1;
	mul.wide.s32 	%rd37, %r64, 4;
	add.s64 	%rd38, %rd2, %rd37;
	ld.global.f32 	%f96, [%rd38];
	abs.f32 	%f97, %f96;
	max.f32 	%f98, %f439, %f97;
	shl.b32 	%r65, %r36, 10;
	add.s32 	%r66, %r64, %r65;
	mul.wide.s32 	%rd39, %r66, 4;
	add.s64 	%rd40, %rd2, %rd39;
	ld.global.f32 	%f99, [%rd40];
	abs.f32 	%f100, %f99;
	max.f32 	%f101, %f98, %f100;
	shl.b32 	%r67, %r36, 11;
	add.s32 	%r68, %r64, %r67;
	mul.wide.s32 	%rd41, %r68, 4;
	add.s64 	%rd42, %rd2, %rd41;
	ld.global.f32 	%f102, [%rd42];
	abs.f32 	%f103, %f102;
	max.f32 	%f104, %f101, %f103;
	add.s32 	%r69, %r68, %r65;
	mul.wide.s32 	%rd43, %r69, 4;
	add.s64 	%rd44, %rd2, %rd43;
	ld.global.f32 	%f105, [%rd44];
	abs.f32 	%f106, %f105;
	max.f32 	%f107, %f104, %f106;
	shl.b32 	%r70, %r36, 12;
	add.s32 	%r71, %r64, %r70;
	mul.wide.s32 	%rd45, %r71, 4;
	add.s64 	%rd46, %rd2, %rd45;
	ld.global.f32 	%f108, [%rd46];
	abs.f32 	%f109, %f108;
	max.f32 	%f110, %f107, %f109;
	add.s32 	%r72, %r71, %r65;
	mul.wide.s32 	%rd47, %r72, 4;
	add.s64 	%rd48, %rd2, %rd47;
	ld.global.f32 	%f111, [%rd48];
	abs.f32 	%f112, %f111;
	max.f32 	%f113, %f110, %f112;
	add.s32 	%r73, %r71, %r67;
	mul.wide.s32 	%rd49, %r73, 4;
	add.s64 	%rd50, %rd2, %rd49;
	ld.global.f32 	%f114, [%rd50];
	abs.f32 	%f115, %f114;
	max.f32 	%f116, %f113, %f115;
	add.s32 	%r74, %r73, %r65;
	mul.wide.s32 	%rd51, %r74, 4;
	add.s64 	%rd52, %rd2, %rd51;
	ld.global.f32 	%f117, [%rd52];
	abs.f32 	%f118, %f117;
	max.f32 	%f439, %f116, %f118;
	add.s32 	%r170, %r170, 8192;
$L__BB4_7:
	setp.eq.s32 	%p6, %r11, 0;
	@%p6 bra 	$L__BB4_13;
	and.b32  	%r14, %r3, 3;
	setp.lt.u32 	%p7, %r11, 4;
	@%p7 bra 	$L__BB4_10;
	mad.lo.s32 	%r75, %r170, %r36, %r1;
	mul.wide.s32 	%rd53, %r75, 4;
	add.s64 	%rd54, %rd2, %rd53;
	ld.global.f32 	%f120, [%rd54];
	abs.f32 	%f121, %f120;
	max.f32 	%f122, %f439, %f121;
	shl.b32 	%r76, %r36, 10;
	add.s32 	%r77, %r75, %r76;
	mul.wide.s32 	%rd55, %r77, 4;
	add.s64 	%rd56, %rd2, %rd55;
	ld.global.f32 	%f123, [%rd56];
	abs.f32 	%f124, %f123;
	max.f32 	%f125, %f122, %f124;
	shl.b32 	%r78, %r36, 11;
	add.s32 	%r79, %r75, %r78;
	mul.wide.s32 	%rd57, %r79, 4;
	add.s64 	%rd58, %rd2, %rd57;
	ld.global.f32 	%f126, [%rd58];
	abs.f32 	%f127, %f126;
	max.f32 	%f128, %f125, %f127;
	add.s32 	%r80, %r79, %r76;
	mul.wide.s32 	%rd59, %r80, 4;
	add.s64 	%rd60, %rd2, %rd59;
	ld.global.f32 	%f129, [%rd60];
	abs.f32 	%f130, %f129;
	max.f32 	%f439, %f128, %f130;
	add.s32 	%r170, %r170, 4096;
$L__BB4_10:
	setp.eq.s32 	%p8, %r14, 0;
	@%p8 bra 	$L__BB4_13;
	neg.s32 	%r173, %r14;
$L__BB4_12:
	.pragma "nounroll";
	mad.lo.s32 	%r81, %r170, %r36, %r1;
	mul.wide.s32 	%rd61, %r81, 4;
	add.s64 	%rd62, %rd2, %rd61;
	ld.global.f32 	%f131, [%rd62];
	abs.f32 	%f132, %f131;
	max.f32 	%f439, %f439, %f132;
	add.s32 	%r170, %r170, 1024;
	add.s32 	%r173, %r173, 1;
	setp.ne.s32 	%p9, %r173, 0;
	@%p9 bra 	$L__BB4_12;
$L__BB4_13:
	// begin inline asm
	mov.u32 %r82, %laneid;
	// end inline asm
	mov.b32 	%r84, %f439;
	mov.b32 	%r85, 1;
	mov.b32 	%r106, 31;
	mov.b32 	%r107, -1;
	// begin inline asm
	shfl.sync.down.b32 %r83, %r84, %r85, %r106, %r107;
	// end inline asm
	mov.b32 	%f133, %r83;
	setp.gt.s32 	%p10, %r82, 30;
	setp.lt.f32 	%p11, %f439, %f133;
	selp.f32 	%f134, %f133, %f439, %p11;
	selp.f32 	%f135, %f439, %f134, %p10;
	mov.b32 	%r89, %f135;
	mov.b32 	%r90, 2;
	// begin inline asm
	shfl.sync.down.b32 %r88, %r89, %r90, %r106, %r107;
	// end inline asm
	mov.b32 	%f136, %r88;
	setp.gt.s32 	%p12, %r82, 29;
	setp.lt.f32 	%p13, %f135, %f136;
	selp.f32 	%f137, %f136, %f135, %p13;
	selp.f32 	%f138, %f135, %f137, %p12;
	mov.b32 	%r94, %f138;
	mov.b32 	%r95, 4;
	// begin inline asm
	shfl.sync.down.b32 %r93, %r94, %r95, %r106, %r107;
	// end inline asm
	mov.b32 	%f139, %r93;
	setp.gt.s32 	%p14, %r82, 27;
	setp.lt.f32 	%p15, %f138, %f139;
	selp.f32 	%f140, %f139, %f138, %p15;
	selp.f32 	%f141, %f138, %f140, %p14;
	mov.b32 	%r99, %f141;
	mov.b32 	%r100, 8;
	// begin inline asm
	shfl.sync.down.b32 %r98, %r99, %r100, %r106, %r107;
	// end inline asm
	mov.b32 	%f142, %r98;
	setp.gt.s32 	%p16, %r82, 23;
	setp.lt.f32 	%p17, %f141, %f142;
	selp.f32 	%f143, %f142, %f141, %p17;
	selp.f32 	%f14, %f141, %f143, %p16;
	mov.b32 	%r104, %f14;
	mov.b32 	%r105, 16;
	// begin inline asm
	shfl.sync.down.b32 %r103, %r104, %r105, %r106, %r107;
	// end inline asm
	mov.b32 	%f144, %r103;
	setp.lt.f32 	%p18, %f14, %f144;
	selp.f32 	%f15, %f144, %f14, %p18;
	setp.ne.s32 	%p19, %r82, 0;
	shr.u32 	%r108, %r178, 3;
	and.b32  	%r109, %r108, 124;
	mov.u32 	%r110, _ZZ17blockLPNormKernelIfLj1024EEvPKT_PS0_fiifE12temp_storage;
	add.s32 	%r111, %r110, %r109;
	add.s32 	%r23, %r111, 32;
	@%p19 bra 	$L__BB4_15;
	st.shared.f32 	[%r23], %f15;
$L__BB4_15:
	bar.sync 	0;
	setp.ne.s32 	%p20, %r178, 0;
	@%p20 bra 	$L__BB4_17;
	setp.gt.s32 	%p21, %r82, 15;
	selp.f32 	%f145, %f14, %f15, %p21;
	ld.shared.f32 	%f146, [_ZZ17blockLPNormKernelIfLj1024EEvPKT_PS0_fiifE12temp_storage+36];
	setp.lt.f32 	%p22, %f145, %f146;
	selp.f32 	%f147, %f146, %f145, %p22;
	ld.shared.f32 	%f148, [_ZZ17blockLPNormKernelIfLj1024EEvPKT_PS0_fiifE12temp_storage+40];
	setp.lt.f32 	%p23, %f147, %f148;
	selp.f32 	%f149, %f148, %f147, %p23;
	ld.shared.f32 	%f150, [_ZZ17blockLPNormKernelIfLj1024EEvPKT_PS0_fiifE12temp_storage+44];
	setp.lt.f32 	%p24, %f149, %f150;
	selp.f32 	%f151, %f150, %f149, %p24;
	ld.shared.f32 	%f152, [_ZZ17blockLPNormKernelIfLj1024EEvPKT_PS0_fiifE12temp_storage+48];
	setp.lt.f32 	%p25, %f151, %f152;
	selp.f32 	%f153, %f152, %f151, %p25;
	ld.shared.f32 	%f154, [_ZZ17blockLPNormKernelIfLj1024EEvPKT_PS0_fiifE12temp_storage+52];
	setp.lt.f32 	%p26, %f153, %f154;
	selp.f32 	%f155, %f154, %f153, %p26;
	ld.shared.f32 	%f156, [_ZZ17blockLPNormKernelIfLj1024EEvPKT_PS0_fiifE12temp_storage+56];
	setp.lt.f32 	%p27, %f155, %f156;
	selp.f32 	%f157, %f156, %f155, %p27;
	ld.shared.f32 	%f158, [_ZZ17blockLPNormKernelIfLj1024EEvPKT_PS0_fiifE12temp_storage+60];
	setp.lt.f32 	%p28, %f157, %f158;
	selp.f32 	%f159, %f158, %f157, %p28;
	ld.shared.f32 	%f160, [_ZZ17blockLPNormKernelIfLj1024EEvPKT_PS0_fiifE12temp_storage+64];
	setp.lt.f32 	%p29, %f159, %f160;
	selp.f32 	%f161, %f160, %f159, %p29;
	ld.shared.f32 	%f162, [_ZZ17blockLPNormKernelIfLj1024EEvPKT_PS0_fiifE12temp_storage+68];
	setp.lt.f32 	%p30, %f161, %f162;
	selp.f32 	%f163, %f162, %f161, %p30;
	ld.shared.f32 	%f164, [_ZZ17blockLPNormKernelIfLj1024EEvPKT_PS0_fiifE12temp_storage+72];
	setp.lt.f32 	%p31, %f163, %f164;
	selp.f32 	%f165, %f164, %f163, %p31;
	ld.shared.f32 	%f166, [_ZZ17blockLPNormKernelIfLj1024EEvPKT_PS0_fiifE12temp_storage+76];
	setp.lt.f32 	%p32, %f165, %f166;
	selp.f32 	%f167, %f166, %f165, %p32;
	ld.shared.f32 	%f168, [_ZZ17blockLPNormKernelIfLj1024EEvPKT_PS0_fiifE12temp_storage+80];
	setp.lt.f32 	%p33, %f167, %f168;
	selp.f32 	%f169, %f168, %f167, %p33;
	ld.shared.f32 	%f170, [_ZZ17blockLPNormKernelIfLj1024EEvPKT_PS0_fiifE12temp_storage+84];
	setp.lt.f32 	%p34, %f169, %f170;
	selp.f32 	%f171, %f170, %f169, %p34;
	ld.shared.f32 	%f172, [_ZZ17blockLPNormKernelIfLj1024EEvPKT_PS0_fiifE12temp_storage+88];
	setp.lt.f32 	%p35, %f171, %f172;
	selp.f32 	%f173, %f172, %f171, %p35;
	ld.shared.f32 	%f174, [_ZZ17blockLPNormKernelIfLj1024EEvPKT_PS0_fiifE12temp_storage+92];
	setp.lt.f32 	%p36, %f173, %f174;
	selp.f32 	%f175, %f174, %f173, %p36;
	ld.shared.f32 	%f176, [_ZZ17blockLPNormKernelIfLj1024EEvPKT_PS0_fiifE12temp_storage+96];
	setp.lt.f32 	%p37, %f175, %f176;
	selp.f32 	%f177, %f176, %f175, %p37;
	ld.shared.f32 	%f178, [_ZZ17blockLPNormKernelIfLj1024EEvPKT_PS0_fiifE12temp_storage+100];
	setp.lt.f32 	%p38, %f177, %f178;
	selp.f32 	%f179, %f178, %f177, %p38;
	ld.shared.f32 	%f180, [_ZZ17blockLPNormKernelIfLj1024EEvPKT_PS0_fiifE12temp_storage+104];
	setp.lt.f32 	%p39, %f179, %f180;
	selp.f32 	%f181, %f180, %f179, %p39;
	ld.shared.f32 	%f182, [_ZZ17blockLPNormKernelIfLj1024EEvPKT_PS0_fiifE12temp_storage+108];
	setp.lt.f32 	%p40, %f181, %f182;
	selp.f32 	%f183, %f182, %f181, %p40;
	ld.shared.f32 	%f184, [_ZZ17blockLPNormKernelIfLj1024EEvPKT_PS0_fiifE12temp_storage+112];
	setp.lt.f32 	%p41, %f183, %f184;
	selp.f32 	%f185, %f184, %f183, %p41;
	ld.shared.f32 	%f186, [_ZZ17blockLPNormKernelIfLj1024EEvPKT_PS0_fiifE12temp_storage+116];
	setp.lt.f32 	%p42, %f185, %f186;
	selp.f32 	%f187, %f186, %f185, %p42;
	ld.shared.f32 	%f188, [_ZZ17blockLPNormKernelIfLj1024EEvPKT_PS0_fiifE12temp_storage+120];
	setp.lt.f32 	%p43, %f187, %f188;
	selp.f32 	%f189, %f188, %f187, %p43;
	ld.shared.f32 	%f190, [_ZZ17blockLPNormKernelIfLj1024EEvPKT_PS0_fiifE12temp_storage+124];
	setp.lt.f32 	%p44, %f189, %f190;
	selp.f32 	%f191, %f190, %f189, %p44;
	ld.shared.f32 	%f192, [_ZZ17blockLPNormKernelIfLj1024EEvPKT_PS0_fiifE12temp_storage+128];
	setp.lt.f32 	%p45, %f191, %f192;
	selp.f32 	%f193, %f192, %f191, %p45;
	ld.shared.f32 	%f194, [_ZZ17blockLPNormKernelIfLj1024EEvPKT_PS0_fiifE12temp_storage+132];
	setp.lt.f32 	%p46, %f193, %f194;
	selp.f32 	%f195, %f194, %f193, %p46;
	ld.shared.f32 	%f196, [_ZZ17blockLPNormKernelIfLj1024EEvPKT_PS0_fiifE12temp_storage+136];
	setp.lt.f32 	%p47, %f195, %f196;
	selp.f32 	%f197, %f196, %f195, %p47;
	ld.shared.f32 	%f198, [_ZZ17blockLPNormKernelIfLj1024EEvPKT_PS0_fiifE12temp_storage+140];
	setp.lt.f32 	%p48, %f197, %f198;
	selp.f32 	%f199, %f198, %f197, %p48;
	ld.shared.f32 	%f200, [_ZZ17blockLPNormKernelIfLj1024EEvPKT_PS0_fiifE12temp_storage+144];
	setp.lt.f32 	%p49, %f199, %f200;
	selp.f32 	%f201, %f200, %f199, %p49;
	ld.shared.f32 	%f202, [_ZZ17blockLPNormKernelIfLj1024EEvPKT_PS0_fiifE12temp_storage+148];
	setp.lt.f32 	%p50, %f201, %f202;
	selp.f32 	%f203, %f202, %f201, %p50;
	ld.shared.f32 	%f204, [_ZZ17blockLPNormKernelIfLj1024EEvPKT_PS0_fiifE12temp_storage+152];
	setp.lt.f32 	%p51, %f203, %f204;
	selp.f32 	%f205, %f204, %f203, %p51;
	ld.shared.f32 	%f206, [_ZZ17blockLPNormKernelIfLj1024EEvPKT_PS0_fiifE12temp_storage+156];
	setp.lt.f32 	%p52, %f205, %f206;
	selp.f32 	%f207, %f206, %f205, %p52;
	st.shared.f32 	[_ZZ17blockLPNormKernelIfLj1024EEvPKT_PS0_fiifE10global_max], %f207;
$L__BB4_17:
	setp.ge.s32 	%p53, %r178, %r35;
	bar.sync 	0;
	ld.shared.f32 	%f209, [_ZZ17blockLPNormKernelIfLj1024EEvPKT_PS0_fiifE10global_max];
	max.f32 	%f210, %f209, %f43;
	mov.f32 	%f211, 0f3F800000;
	div.approx.f32 	%f16, %f211, %f210;
	mov.f32 	%f442, 0f00000000;
	@%p53 bra 	$L__BB4_28;
	mul.f32 	%f213, %f42, 0f3F000000;
	cvt.rzi.f32.f32 	%f214, %f213;
	add.f32 	%f215, %f214, %f214;
	sub.f32 	%f216, %f42, %f215;
	abs.f32 	%f17, %f216;
	abs.f32 	%f18, %f42;
	cvt.rmi.f32.f32 	%f19, %f42;
	mov.f32 	%f442, 0f00000000;
	mov.u32 	%r175, %r178;
$L__BB4_19:
	setp.eq.f32 	%p54, %f42, 0f00000000;
	mad.lo.s32 	%r112, %r175, %r36, %r1;
	mul.wide.s32 	%rd63, %r112, 4;
	add.s64 	%rd64, %rd2, %rd63;
	ld.global.f32 	%f218, [%rd64];
	mul.f32 	%f21, %f16, %f218;
	abs.f32 	%f22, %f21;
	setp.lt.f32 	%p55, %f22, 0f00800000;
	mul.f32 	%f219, %f22, 0f4B800000;
	selp.f32 	%f220, %f219, %f22, %p55;
	selp.f32 	%f221, 0fC1C00000, 0f00000000, %p55;
	mov.b32 	%r113, %f220;
	add.s32 	%r114, %r113, -1060439283;
	and.b32  	%r115, %r114, -8388608;
	sub.s32 	%r116, %r113, %r115;
	mov.b32 	%f222, %r116;
	cvt.rn.f32.s32 	%f223, %r115;
	fma.rn.f32 	%f224, %f223, 0f34000000, %f221;
	add.f32 	%f225, %f222, 0fBF800000;
	add.f32 	%f226, %f222, 0f3F800000;
	rcp.approx.ftz.f32 	%f227, %f226;
	add.f32 	%f228, %f225, %f225;
	mul.f32 	%f229, %f228, %f227;
	mul.f32 	%f230, %f229, %f229;
	sub.f32 	%f231, %f225, %f229;
	add.f32 	%f232, %f231, %f231;
	neg.f32 	%f233, %f229;
	fma.rn.f32 	%f234, %f233, %f225, %f232;
	mul.rn.f32 	%f235, %f227, %f234;
	fma.rn.f32 	%f236, %f230, 0f3A2C32E4, 0f3B52E7DB;
	fma.rn.f32 	%f237, %f236, %f230, 0f3C93BB73;
	fma.rn.f32 	%f238, %f237, %f230, 0f3DF6384F;
	mul.rn.f32 	%f239, %f238, %f230;
	fma.rn.f32 	%f240, %f229, 0f3FB8AA3B, %f224;
	sub.f32 	%f241, %f224, %f240;
	fma.rn.f32 	%f242, %f229, 0f3FB8AA3B, %f241;
	fma.rn.f32 	%f243, %f235, 0f3FB8AA3B, %f242;
	fma.rn.f32 	%f244, %f229, 0f32A55E34, %f243;
	mul.f32 	%f245, %f239, 0f40400000;
	fma.rn.f32 	%f246, %f245, %f235, %f244;
	fma.rn.f32 	%f247, %f239, %f229, %f246;
	add.rn.f32 	%f248, %f240, %f247;
	neg.f32 	%f249, %f240;
	add.rn.f32 	%f250, %f248, %f249;
	neg.f32 	%f251, %f250;
	add.rn.f32 	%f252, %f247, %f251;
	mul.rn.f32 	%f253, %f248, %f42;
	neg.f32 	%f254, %f253;
	fma.rn.f32 	%f255, %f248, %f42, %f254;
	fma.rn.f32 	%f256, %f252, %f42, %f255;
	cvt.rni.f32.f32 	%f257, %f253;
	sub.f32 	%f258, %f253, %f257;
	add.f32 	%f259, %f258, %f256;
	fma.rn.f32 	%f260, %f259, 0f391FCB8E, 0f3AAF85ED;
	fma.rn.f32 	%f261, %f260, %f259, 0f3C1D9856;
	fma.rn.f32 	%f262, %f261, %f259, 0f3D6357BB;
	fma.rn.f32 	%f263, %f262, %f259, 0f3E75FDEC;
	fma.rn.f32 	%f264, %f263, %f259, 0f3F317218;
	fma.rn.f32 	%f265, %f264, %f259, 0f3F800000;
	cvt.rzi.s32.f32 	%r117, %f257;
	setp.gt.f32 	%p56, %f257, 0f00000000;
	selp.b32 	%r118, 0, -2097152000, %p56;
	add.s32 	%r119, %r118, 2130706432;
	mov.b32 	%f266, %r119;
	mul.f32 	%f267, %f265, %f266;
	shl.b32 	%r120, %r117, 23;
	sub.s32 	%r121, %r120, %r118;
	mov.b32 	%f268, %r121;
	mul.f32 	%f269, %f267, %f268;
	abs.f32 	%f270, %f253;
	setp.gt.f32 	%p57, %f270, 0f43180000;
	setp.lt.f32 	%p58, %f253, 0f00000000;
	selp.f32 	%f271, 0f00000000, 0f7F800000, %p58;
	selp.f32 	%f23, %f271, %f269, %p57;
	setp.eq.f32 	%p59, %f21, 0f3F800000;
	or.pred  	%p60, %p54, %p59;
	mov.f32 	%f441, 0f3F800000;
	@%p60 bra 	$L__BB4_27;
	setp.num.f32 	%p61, %f18, %f18;
	setp.num.f32 	%p62, %f22, %f22;
	and.pred  	%p63, %p62, %p61;
	@%p63 bra 	$L__BB4_22;
	add.rn.f32 	%f441, %f21, %f42;
	bra.uni 	$L__BB4_27;
$L__BB4_22:
	setp.neu.f32 	%p64, %f21, 0f00000000;
	setp.neu.f32 	%p65, %f22, 0f7F800000;
	and.pred  	%p66, %p64, %p65;
	@%p66 bra 	$L__BB4_24;
	setp.lt.f32 	%p73, %f42, 0f00000000;
	setp.neu.f32 	%p74, %f17, 0f3F800000;
	add.f32 	%f275, %f21, %f21;
	mov.b32 	%r122, %f275;
	xor.b32  	%r123, %r122, 2139095040;
	selp.b32 	%r124, %r123, %r122, %p73;
	and.b32  	%r125, %r124, 2147483647;
	selp.b32 	%r126, %r125, %r124, %p74;
	mov.b32 	%f441, %r126;
	bra.uni 	$L__BB4_27;
$L__BB4_24:
	setp.eq.f32 	%p67, %f18, 0f7F800000;
	setp.eq.f32 	%p68, %f21, 0fBF800000;
	and.pred  	%p69, %p68, %p67;
	@%p69 bra 	$L__BB4_27;
	setp.geu.f32 	%p70, %f21, 0f00000000;
	mov.f32 	%f441, %f23;
	@%p70 bra 	$L__BB4_27;
	setp.neu.f32 	%p71, %f42, %f19;
	setp.neu.f32 	%p72, %f17, 0f3F800000;
	neg.f32 	%f273, %f23;
	selp.f32 	%f274, %f23, %f273, %p72;
	selp.f32 	%f441, 0f7FFFFFFF, %f274, %p71;
$L__BB4_27:
	add.f32 	%f442, %f442, %f441;
	add.s32 	%r175, %r175, 1024;
	setp.lt.s32 	%p75, %r175, %r35;
	@%p75 bra 	$L__BB4_19;
$L__BB4_28:
	setp.ne.s32 	%p76, %r82, 0;
	mov.b32 	%r127, 1;
	mov.b32 	%r140, 31;
	mov.b32 	%r141, -1;
	// begin inline asm
	{  .reg .f32 r0;  .reg .pred p;  shfl.sync.down.b32 r0|p, %f442, %r127, %r140, %r141;  @p add.f32 r0, r0, %f442;  mov.f32 %f276, r0;}
	// end inline asm
	mov.b32 	%r130, 2;
	// begin inline asm
	{  .reg .f32 r0;  .reg .pred p;  shfl.sync.down.b32 r0|p, %f276, %r130, %r140, %r141;  @p add.f32 r0, r0, %f276;  mov.f32 %f279, r0;}
	// end inline asm
	mov.b32 	%r133, 4;
	// begin inline asm
	{  .reg .f32 r0;  .reg .pred p;  shfl.sync.down.b32 r0|p, %f279, %r133, %r140, %r141;  @p add.f32 r0, r0, %f279;  mov.f32 %f282, r0;}
	// end inline asm
	mov.b32 	%r136, 8;
	// begin inline asm
	{  .reg .f32 r0;  .reg .pred p;  shfl.sync.down.b32 r0|p, %f282, %r136, %r140, %r141;  @p add.f32 r0, r0, %f282;  mov.f32 %f285, r0;}
	// end inline asm
	mov.b32 	%r139, 16;
	// begin inline asm
	{  .reg .f32 r0;  .reg .pred p;  shfl.sync.down.b32 r0|p, %f285, %r139, %r140, %r141;  @p add.f32 r0, r0, %f285;  mov.f32 %f288, r0;}
	// end inline asm
	@%p76 bra 	$L__BB4_30;
	st.shared.f32 	[%r23], %f288;
$L__BB4_30:
	setp.ne.s32 	%p77, %r178, 0;
	bar.sync 	0;
	mov.f32 	%f443, 0f3F800000;
	@%p77 bra 	$L__BB4_40;
	ld.shared.f32 	%f292, [_ZZ17blockLPNormKernelIfLj1024EEvPKT_PS0_fiifE12temp_storage+36];
	add.f32 	%f293, %f288, %f292;
	ld.shared.f32 	%f294, [_ZZ17blockLPNormKernelIfLj1024EEvPKT_PS0_fiifE12temp_storage+40];
	add.f32 	%f295, %f293, %f294;
	ld.shared.f32 	%f296, [_ZZ17blockLPNormKernelIfLj1024EEvPKT_PS0_fiifE12temp_storage+44];
	add.f32 	%f297, %f295, %f296;
	ld.shared.f32 	%f298, [_ZZ17blockLPNormKernelIfLj1024EEvPKT_PS0_fiifE12temp_storage+48];
	add.f32 	%f299, %f297, %f298;
	ld.shared.f32 	%f300, [_ZZ17blockLPNormKernelIfLj1024EEvPKT_PS0_fiifE12temp_storage+52];
	add.f32 	%f301, %f299, %f300;
	ld.shared.f32 	%f302, [_ZZ17blockLPNormKernelIfLj1024EEvPKT_PS0_fiifE12temp_storage+56];
	add.f32 	%f303, %f301, %f302;
	ld.shared.f32 	%f304, [_ZZ17blockLPNormKernelIfLj1024EEvPKT_PS0_fiifE12temp_storage+60];
	add.f32 	%f305, %f303, %f304;
	ld.shared.f32 	%f306, [_ZZ17blockLPNormKernelIfLj1024EEvPKT_PS0_fiifE12temp_storage+64];
	add.f32 	%f307, %f305, %f306;
	ld.shared.f32 	%f308, [_ZZ17blockLPNormKernelIfLj1024EEvPKT_PS0_fiifE12temp_storage+68];
	add.f32 	%f309, %f307, %f308;
	ld.shared.f32 	%f310, [_ZZ17blockLPNormKernelIfLj1024EEvPKT_PS0_fiifE12temp_storage+72];
	add.f32 	%f311, %f309, %f310;
	ld.shared.f32 	%f312, [_ZZ17blockLPNormKernelIfLj1024EEvPKT_PS0_fiifE12temp_storage+76];
	add.f32 	%f313, %f311, %f312;
	ld.shared.f32 	%f314, [_ZZ17blockLPNormKernelIfLj1024EEvPKT_PS0_fiifE12temp_storage+80];
	add.f32 	%f315, %f313, %f314;
	ld.shared.f32 	%f316, [_ZZ17blockLPNormKernelIfLj1024EEvPKT_PS0_fiifE12temp_storage+84];
	add.f32 	%f317, %f315, %f316;
	ld.shared.f32 	%f318, [_ZZ17blockLPNormKernelIfLj1024EEvPKT_PS0_fiifE12temp_storage+88];
	add.f32 	%f319, %f317, %f318;
	ld.shared.f32 	%f320, [_ZZ17blockLPNormKernelIfLj1024EEvPKT_PS0_fiifE12temp_storage+92];
	add.f32 	%f321, %f319, %f320;
	ld.shared.f32 	%f322, [_ZZ17blockLPNormKernelIfLj1024EEvPKT_PS0_fiifE12temp_storage+96];
	add.f32 	%f323, %f321, %f322;
	ld.shared.f32 	%f324, [_ZZ17blockLPNormKernelIfLj1024EEvPKT_PS0_fiifE12temp_storage+100];
	add.f32 	%f325, %f323, %f324;
	ld.shared.f32 	%f326, [_ZZ17blockLPNormKernelIfLj1024EEvPKT_PS0_fiifE12temp_storage+104];
	add.f32 	%f327, %f325, %f326;
	ld.shared.f32 	%f328, [_ZZ17blockLPNormKernelIfLj1024EEvPKT_PS0_fiifE12temp_storage+108];
	add.f32 	%f329, %f327, %f328;
	ld.shared.f32 	%f330, [_ZZ17blockLPNormKernelIfLj1024EEvPKT_PS0_fiifE12temp_storage+112];
	add.f32 	%f331, %f329, %f330;
	ld.shared.f32 	%f332, [_ZZ17blockLPNormKernelIfLj1024EEvPKT_PS0_fiifE12temp_storage+116];
	add.f32 	%f333, %f331, %f332;
	ld.shared.f32 	%f334, [_ZZ17blockLPNormKernelIfLj1024EEvPKT_PS0_fiifE12temp_storage+120];
	add.f32 	%f335, %f333, %f334;
	ld.shared.f32 	%f336, [_ZZ17blockLPNormKernelIfLj1024EEvPKT_PS0_fiifE12temp_storage+124];
	add.f32 	%f337, %f335, %f336;
	ld.shared.f32 	%f338, [_ZZ17blockLPNormKernelIfLj1024EEvPKT_PS0_fiifE12temp_storage+128];
	add.f32 	%f339, %f337, %f338;
	ld.shared.f32 	%f340, [_ZZ17blockLPNormKernelIfLj1024EEvPKT_PS0_fiifE12temp_storage+132];
	add.f32 	%f341, %f339, %f340;
	ld.shared.f32 	%f342, [_ZZ17blockLPNormKernelIfLj1024EEvPKT_PS0_fiifE12temp_storage+136];
	add.f32 	%f343, %f341, %f342;
	ld.shared.f32 	%f344, [_ZZ17blockLPNormKernelIfLj1024EEvPKT_PS0_fiifE12temp_storage+140];
	add.f32 	%f345, %f343, %f344;
	ld.shared.f32 	%f346, [_ZZ17blockLPNormKernelIfLj1024EEvPKT_PS0_fiifE12temp_storage+144];
	add.f32 	%f347, %f345, %f346;
	ld.shared.f32 	%f348, [_ZZ17blockLPNormKernelIfLj1024EEvPKT_PS0_fiifE12temp_storage+148];
	add.f32 	%f349, %f347, %f348;
	ld.shared.f32 	%f350, [_ZZ17blockLPNormKernelIfLj1024EEvPKT_PS0_fiifE12temp_storage+152];
	add.f32 	%f351, %f349, %f350;
	ld.shared.f32 	%f352, [_ZZ17blockLPNormKernelIfLj1024EEvPKT_PS0_fiifE12temp_storage+156];
	add.f32 	%f31, %f351, %f352;
	rcp.rn.f32 	%f32, %f42;
	mul.f32 	%f353, %f32, 0f3F000000;
	cvt.rzi.f32.f32 	%f354, %f353;
	add.f32 	%f355, %f354, %f354;
	sub.f32 	%f356, %f32, %f355;
	abs.f32 	%f33, %f356;
	abs.f32 	%f34, %f31;
	setp.lt.f32 	%p78, %f34, 0f00800000;
	mul.f32 	%f357, %f34, 0f4B800000;
	selp.f32 	%f358, %f357, %f34, %p78;
	selp.f32 	%f359, 0fC1C00000, 0f00000000, %p78;
	mov.b32 	%r142, %f358;
	add.s32 	%r143, %r142, -1060439283;
	and.b32  	%r144, %r143, -8388608;
	sub.s32 	%r145, %r142, %r144;
	mov.b32 	%f360, %r145;
	cvt.rn.f32.s32 	%f361, %r144;
	fma.rn.f32 	%f362, %f361, 0f34000000, %f359;
	add.f32 	%f363, %f360, 0fBF800000;
	add.f32 	%f364, %f360, 0f3F800000;
	rcp.approx.ftz.f32 	%f365, %f364;
	add.f32 	%f366, %f363, %f363;
	mul.f32 	%f367, %f366, %f365;
	mul.f32 	%f368, %f367, %f367;
	sub.f32 	%f369, %f363, %f367;
	add.f32 	%f370, %f369, %f369;
	neg.f32 	%f371, %f367;
	fma.rn.f32 	%f372, %f371, %f363, %f370;
	mul.rn.f32 	%f373, %f365, %f372;
	fma.rn.f32 	%f374, %f368, 0f3A2C32E4, 0f3B52E7DB;
	fma.rn.f32 	%f375, %f374, %f368, 0f3C93BB73;
	fma.rn.f32 	%f376, %f375, %f368, 0f3DF6384F;
	mul.rn.f32 	%f377, %f376, %f368;
	fma.rn.f32 	%f378, %f367, 0f3FB8AA3B, %f362;
	sub.f32 	%f379, %f362, %f378;
	fma.rn.f32 	%f380, %f367, 0f3FB8AA3B, %f379;
	fma.rn.f32 	%f381, %f373, 0f3FB8AA3B, %f380;
	fma.rn.f32 	%f382, %f367, 0f32A55E34, %f381;
	mul.f32 	%f383, %f377, 0f40400000;
	fma.rn.f32 	%f384, %f383, %f373, %f382;
	fma.rn.f32 	%f385, %f377, %f367, %f384;
	add.rn.f32 	%f386, %f378, %f385;
	neg.f32 	%f387, %f378;
	add.rn.f32 	%f388, %f386, %f387;
	neg.f32 	%f389, %f388;
	add.rn.f32 	%f390, %f385, %f389;
	mul.rn.f32 	%f391, %f386, %f32;
	neg.f32 	%f392, %f391;
	fma.rn.f32 	%f393, %f386, %f32, %f392;
	fma.rn.f32 	%f394, %f390, %f32, %f393;
	cvt.rni.f32.f32 	%f395, %f391;
	sub.f32 	%f396, %f391, %f395;
	add.f32 	%f397, %f396, %f394;
	fma.rn.f32 	%f398, %f397, 0f391FCB8E, 0f3AAF85ED;
	fma.rn.f32 	%f399, %f398, %f397, 0f3C1D9856;
	fma.rn.f32 	%f400, %f399, %f397, 0f3D6357BB;
	fma.rn.f32 	%f401, %f400, %f397, 0f3E75FDEC;
	fma.rn.f32 	%f402, %f401, %f397, 0f3F317218;
	fma.rn.f32 	%f403, %f402, %f397, 0f3F800000;
	cvt.rzi.s32.f32 	%r146, %f395;
	setp.gt.f32 	%p79, %f395, 0f00000000;
	selp.b32 	%r147, 0, -2097152000, %p79;
	add.s32 	%r148, %r147, 2130706432;
	mov.b32 	%f404, %r148;
	mul.f32 	%f405, %f403, %f404;
	shl.b32 	%r149, %r146, 23;
	sub.s32 	%r150, %r149, %r147;
	mov.b32 	%f406, %r150;
	mul.f32 	%f407, %f405, %f406;
	abs.f32 	%f408, %f391;
	setp.gt.f32 	%p80, %f408, 0f43180000;
	setp.lt.f32 	%p81, %f391, 0f00000000;
	selp.f32 	%f409, 0f00000000, 0f7F800000, %p81;
	selp.f32 	%f35, %f409, %f407, %p80;
	setp.eq.f32 	%p82, %f31, 0f3F800000;
	setp.eq.f32 	%p83, %f32, 0f00000000;
	or.pred  	%p84, %p83, %p82;
	@%p84 bra 	$L__BB4_39;
	setp.num.f32 	%p85, %f34, %f34;
	abs.f32 	%f410, %f32;
	setp.num.f32 	%p86, %f410, %f410;
	and.pred  	%p87, %p85, %p86;
	@%p87 bra 	$L__BB4_34;
	add.rn.f32 	%f443, %f31, %f32;
	bra.uni 	$L__BB4_39;
$L__BB4_34:
	setp.neu.f32 	%p88, %f31, 0f00000000;
	setp.neu.f32 	%p89, %f34, 0f7F800000;
	and.pred  	%p90, %p88, %p89;
	@%p90 bra 	$L__BB4_36;
	setp.neu.f32 	%p97, %f33, 0f3F800000;
	add.f32 	%f415, %f31, %f31;
	mov.b32 	%r151, %f415;
	setp.lt.f32 	%p98, %f32, 0f00000000;
	xor.b32  	%r152, %r151, 2139095040;
	selp.b32 	%r153, %r152, %r151, %p98;
	and.b32  	%r154, %r153, 2147483647;
	selp.b32 	%r155, %r154, %r153, %p97;
	mov.b32 	%f443, %r155;
	bra.uni 	$L__BB4_39;
$L__BB4_36:
	setp.eq.f32 	%p91, %f31, 0fBF800000;
	setp.eq.f32 	%p92, %f410, 0f7F800000;
	and.pred  	%p93, %p91, %p92;
	@%p93 bra 	$L__BB4_39;
	setp.geu.f32 	%p94, %f31, 0f00000000;
	mov.f32 	%f443, %f35;
	@%p94 bra 	$L__BB4_39;
	setp.neu.f32 	%p95, %f33, 0f3F800000;
	neg.f32 	%f412, %f35;
	selp.f32 	%f413, %f35, %f412, %p95;
	cvt.rmi.f32.f32 	%f414, %f32;
	setp.neu.f32 	%p96, %f32, %f414;
	selp.f32 	%f443, 0f7FFFFFFF, %f413, %p96;
$L__BB4_39:
	st.shared.f32 	[_ZZ17blockLPNormKernelIfLj1024EEvPKT_PS0_fiifE7p_total], %f443;
$L__BB4_40:
	setp.ge.s32 	%p99, %r178, %r35;
	bar.sync 	0;
	ld.shared.f32 	%f416, [_ZZ17blockLPNormKernelIfLj1024EEvPKT_PS0_fiifE7p_total];
	add.f32 	%f417, %f43, %f416;
	mov.f32 	%f418, 0f3F800000;
	div.approx.f32 	%f419, %f418, %f417;
	mul.f32 	%f41, %f16, %f419;
	@%p99 bra 	$L__BB4_47;
	not.b32 	%r156, %r178;
	add.s32 	%r26, %r35, %r156;
	and.b32  	%r157, %r26, 3072;
	setp.eq.s32 	%p100, %r157, 3072;
	@%p100 bra 	$L__BB4_44;
	shr.u32 	%r158, %r26, 10;
	add.s32 	%r159, %r158, 1;
	and.b32  	%r160, %r159, 3;
	neg.s32 	%r176, %r160;
$L__BB4_43:
	.pragma "nounroll";
	mad.lo.s32 	%r161, %r178, %r36, %r1;
	mul.wide.s32 	%rd65, %r161, 4;
	add.s64 	%rd66, %rd2, %rd65;
	ld.global.f32 	%f420, [%rd66];
	mul.f32 	%f421, %f41, %f420;
	add.s64 	%rd67, %rd1, %rd65;
	st.global.f32 	[%rd67], %f421;
	add.s32 	%r178, %r178, 1024;
	add.s32 	%r176, %r176, 1;
	setp.ne.s32 	%p101, %r176, 0;
	@%p101 bra 	$L__BB4_43;
$L__BB4_44:
	setp.lt.u32 	%p102, %r26, 3072;
	@%p102 bra 	$L__BB4_47;
	shl.b32 	%r163, %r36, 10;
	shl.b32 	%r165, %r36, 11;
$L__BB4_46:
	mad.lo.s32 	%r162, %r178, %r36, %r1;
	mul.wide.s32 	%rd68, %r162, 4;
	add.s64 	%rd69, %rd2, %rd68;
	ld.global.f32 	%f422, [%rd69];
	mul.f32 	%f423, %f41, %f422;
	add.s64 	%rd70, %rd1, %rd68;
	st.global.f32 	[%rd70], %f423;
	add.s32 	%r164, %r162, %r163;
	mul.wide.s32 	%rd71, %r164, 4;
	add.s64 	%rd72, %rd2, %rd71;
	ld.global.f32 	%f424, [%rd72];
	mul.f32 	%f425, %f41, %f424;
	add.s64 	%rd73, %rd1, %rd71;
	st.global.f32 	[%rd73], %f425;
	add.s32 	%r166, %r162, %r165;
	mul.wide.s32 	%rd74, %r166, 4;
	add.s64 	%rd75, %rd2, %rd74;
	ld.global.f32 	%f426, [%rd75];
	mul.f32 	%f427, %f41, %f426;
	add.s64 	%rd76, %rd1, %rd74;
	st.global.f32 	[%rd76], %f427;
	add.s32 	%r167, %r166, %r163;
	mul.wide.s32 	%rd77, %r167, 4;
	add.s64 	%rd78, %rd2, %rd77;
	ld.global.f32 	%f428, [%rd78];
	mul.f32 	%f429, %f41, %f428;
	add.s64 	%rd79, %rd1, %rd77;
	st.global.f32 	[%rd79], %f429;
	add.s32 	%r178, %r178, 4096;
	setp.lt.s32 	%p103, %r178, %r35;
	@%p103 bra 	$L__BB4_46;
$L__BB4_47:
	ret;

}
	// .globl	_Z10warpLPNormIfLj32ELj32EEvPT_PKS0_fiiif
.visible .entry _Z10warpLPNormIfLj32ELj32EEvPT_PKS0_fiiif(
	.param .u64 .ptr .align 1 _Z10warpLPNormIfLj32ELj32EEvPT_PKS0_fiiif_param_0,
	.param .u64 .ptr .align 1 _Z10warpLPNormIfLj32ELj32EEvPT_PKS0_fiiif_param_1,
	.param .f32 _Z10warpLPNormIfLj32ELj32EEvPT_PKS0_fiiif_param_2,
	.param .u32 _Z10warpLPNormIfLj32ELj32EEvPT_PKS0_fiiif_param_3,
	.param .u32 _Z10warpLPNormIfLj32ELj32EEvPT_PKS0_fiiif_param_4,
	.param .u32 _Z10warpLPNormIfLj32ELj32EEvPT_PKS0_fiiif_param_5,
	.param .f32 _Z10warpLPNormIfLj32ELj32EEvPT_PKS0_fiiif_param_6
)
{
	.reg .pred 	%p<72>;
	.reg .b32 	%r<254>;
	.reg .b32 	%f<318>;
	.reg .b64 	%rd<81>;
	// demoted variable
	.shared .align 4 .b8 _ZZ16warpLPNormKernelIfLj32ELj32EEvPKT_PS0_fiiifE7p_total[128];
	// demoted variable
	.shared .align 4 .b8 _ZZ16warpLPNormKernelIfLj32ELj32EEvPKT_PS0_fiiifE5p_max[128];
	ld.param.u64 	%rd4, [_Z10warpLPNormIfLj32ELj32EEvPT_PKS0_fiiif_param_1];
	ld.param.u32 	%r110, [_Z10warpLPNormIfLj32ELj32EEvPT_PKS0_fiiif_param_3];
	ld.param.u32 	%r108, [_Z10warpLPNormIfLj32ELj32EEvPT_PKS0_fiiif_param_4];
	ld.param.u32 	%r109, [_Z10warpLPNormIfLj32ELj32EEvPT_PKS0_fiiif_param_5];
	cvta.to.global.u64 	%rd1, %rd4;
	mov.u32 	%r111, %ctaid.x;
	mov.u32 	%r112, %ntid.y;
	mov.u32 	%r1, %tid.y;
	mad.lo.s32 	%r113, %r111, %r112, %r1;
	rem.s32 	%r2, %r113, %r109;
	sub.s32 	%r114, %r113, %r2;
	mul.lo.s32 	%r3, %r114, %r108;
	setp.ge.s32 	%p1, %r113, %r110;
	@%p1 bra 	$L__BB5_44;
	mov.u32 	%r253, %tid.x;
	setp.ge.s32 	%p2, %r253, %r108;
	mov.f32 	%f313, 0f00000000;
	@%p2 bra 	$L__BB5_14;
	not.b32 	%r115, %r253;
	add.s32 	%r116, %r108, %r115;
	shr.u32 	%r117, %r116, 5;
	add.s32 	%r5, %r117, 1;
	setp.lt.u32 	%p3, %r116, 480;
	mov.f32 	%f313, 0f00000000;
	mov.u32 	%r243, %r253;
	@%p3 bra 	$L__BB5_5;
	add.s32 	%r118, %r253, 256;
	add.s32 	%r119, %r3, %r2;
	mad.lo.s32 	%r242, %r109, %r118, %r119;
	add.s32 	%r120, %r253, 288;
	mad.lo.s32 	%r241, %r109, %r120, %r119;
	add.s32 	%r121, %r253, 320;
	mad.lo.s32 	%r240, %r109, %r121, %r119;
	add.s32 	%r122, %r253, 352;
	mad.lo.s32 	%r239, %r109, %r122, %r119;
	add.s32 	%r123, %r253, 384;
	mad.lo.s32 	%r238, %r109, %r123, %r119;
	add.s32 	%r124, %r253, 416;
	mad.lo.s32 	%r237, %r109, %r124, %r119;
	add.s32 	%r125, %r253, 448;
	mad.lo.s32 	%r236, %r109, %r125, %r119;
	add.s32 	%r126, %r253, 480;
	mad.lo.s32 	%r235, %r109, %r126, %r119;
	add.s32 	%r127, %r253, 128;
	mad.lo.s32 	%r234, %r109, %r127, %r119;
	add.s32 	%r128, %r253, 160;
	mad.lo.s32 	%r233, %r109, %r128, %r119;
	add.s32 	%r129, %r253, 192;
	mad.lo.s32 	%r232, %r109, %r129, %r119;
	add.s32 	%r130, %r253, 224;
	mad.lo.s32 	%r231, %r109, %r130, %r119;
	add.s32 	%r131, %r253, 64;
	mad.lo.s32 	%r230, %r109, %r131, %r119;
	add.s32 	%r132, %r253, 96;
	mad.lo.s32 	%r229, %r109, %r132, %r119;
	add.s32 	%r133, %r253, 32;
	mad.lo.s32 	%r228, %r109, %r133, %r119;
	mad.lo.s32 	%r134, %r253, %r109, %r2;
	add.s32 	%r227, %r134, %r3;
	and.b32  	%r135, %r5, 268435440;
	neg.s32 	%r226, %r135;
	mov.f32 	%f313, 0f00000000;
	mov.u32 	%r243, %r253;
$L__BB5_4:
	.pragma "nounroll";
	mul.wide.s32 	%rd5, %r227, 4;
	add.s64 	%rd6, %rd1, %rd5;
	ld.global.f32 	%f46, [%rd6];
	abs.f32 	%f47, %f46;
	max.f32 	%f48, %f313, %f47;
	mul.wide.s32 	%rd7, %r228, 4;
	add.s64 	%rd8, %rd1, %rd7;
	ld.global.f32 	%f49, [%rd8];
	abs.f32 	%f50, %f49;
	max.f32 	%f51, %f48, %f50;
	mul.wide.s32 	%rd9, %r230, 4;
	add.s64 	%rd10, %rd1, %rd9;
	ld.global.f32 	%f52, [%rd10];
	abs.f32 	%f53, %f52;
	max.f32 	%f54, %f51, %f53;
	mul.wide.s32 	%rd11, %r229, 4;
	add.s64 	%rd12, %rd1, %rd11;
	ld.global.f32 	%f55, [%rd12];
	abs.f32 	%f56, %f55;
	max.f32 	%f57, %f54, %f56;
	mul.wide.s32 	%rd13, %r234, 4;
	add.s64 	%rd14, %rd1, %rd13;
	ld.global.f32 	%f58, [%rd14];
	abs.f32 	%f59, %f58;
	max.f32 	%f60, %f57, %f59;
	mul.wide.s32 	%rd15, %r233, 4;
	add.s64 	%rd16, %rd1, %rd15;
	ld.global.f32 	%f61, [%rd16];
	abs.f32 	%f62, %f61;
	max.f32 	%f63, %f60, %f62;
	mul.wide.s32 	%rd17, %r232, 4;
	add.s64 	%rd18, %rd1, %rd17;
	ld.global.f32 	%f64, [%rd18];
	abs.f32 	%f65, %f64;
	max.f32 	%f66, %f63, %f65;
	mul.wide.s32 	%rd19, %r231, 4;
	add.s64 	%rd20, %rd1, %rd19;
	ld.global.f32 	%f67, [%rd20];
	abs.f32 	%f68, %f67;
	max.f32 	%f69, %f66, %f68;
	mul.wide.s32 	%rd21, %r242, 4;
	add.s64 	%rd22, %rd1, %rd21;
	ld.global.f32 	%f70, [%rd22];
	abs.f32 	%f71, %f70;
	max.f32 	%f72, %f69, %f71;
	mul.wide.s32 	%rd23, %r241, 4;
	add.s64 	%rd24, %rd1, %rd23;
	ld.global.f32 	%f73, [%rd24];
	abs.f32 	%f74, %f73;
	max.f32 	%f75, %f72, %f74;
	mul.wide.s32 	%rd25, %r240, 4;
	add.s64 	%rd26, %rd1, %rd25;
	ld.global.f32 	%f76, [%rd26];
	abs.f32 	%f77, %f76;
	max.f32 	%f78, %f75, %f77;
	mul.wide.s32 	%rd27, %r239, 4;
	add.s64 	%rd28, %rd1, %rd27;
	ld.global.f32 	%f79, [%rd28];
	abs.f32 	%f80, %f79;
	max.f32 	%f81, %f78, %f80;
	mul.wide.s32 	%rd29, %r238, 4;
	add.s64 	%rd30, %rd1, %rd29;
	ld.global.f32 	%f82, [%rd30];
	abs.f32 	%f83, %f82;
	max.f32 	%f84, %f81, %f83;
	mul.wide.s32 	%rd31, %r237, 4;
	add.s64 	%rd32, %rd1, %rd31;
	ld.global.f32 	%f85, [%rd32];
	abs.f32 	%f86, %f85;
	max.f32 	%f87, %f84, %f86;
	mul.wide.s32 	%rd33, %r236, 4;
	add.s64 	%rd34, %rd1, %rd33;
	ld.global.f32 	%f88, [%rd34];
	abs.f32 	%f89, %f88;
	max.f32 	%f90, %f87, %f89;
	mul.wide.s32 	%rd35, %r235, 4;
	add.s64 	%rd36, %rd1, %rd35;
	ld.global.f32 	%f91, [%rd36];
	abs.f32 	%f92, %f91;
	max.f32 	%f313, %f90, %f92;
	add.s32 	%r243, %r243, 512;
	shl.b32 	%r136, %r109, 9;
	add.s32 	%r242, %r242, %r136;
	add.s32 	%r241, %r241, %r136;
	add.s32 	%r240, %r240, %r136;
	add.s32 	%r239, %r239, %r136;
	add.s32 	%r238, %r238, %r136;
	add.s32 	%r237, %r237, %r136;
	add.s32 	%r236, %r236, %r136;
	add.s32 	%r235, %r235, %r136;
	add.s32 	%r234, %r234, %r136;
	add.s32 	%r233, %r233, %r136;
	add.s32 	%r232, %r232, %r136;
	add.s32 	%r231, %r231, %r136;
	add.s32 	%r230, %r230, %r136;
	add.s32 	%r229, %r229, %r136;
	add.s32 	%r228, %r228, %r136;
	add.s32 	%r227, %r227, %r136;
	add.s32 	%r226, %r226, 16;
	setp.eq.s32 	%p4, %r226, 0;
	@%p4 bra 	$L__BB5_5;
	bra.uni 	$L__BB5_4;
$L__BB5_5:
	and.b32  	%r24, %r5, 15;
	setp.eq.s32 	%p5, %r24, 0;
	@%p5 bra 	$L__BB5_14;
	add.s32 	%r25, %r3, %r2;
	and.b32  	%r26, %r5, 7;
	setp.lt.u32 	%p6, %r24, 8;
	@%p6 bra 	$L__BB5_8;
	mad.lo.s32 	%r137, %r243, %r109, %r25;
	mul.wide.s32 	%rd37, %r137, 4;
	add.s64 	%rd38, %rd1, %rd37;
	ld.global.f32 	%f94, [%rd38];
	abs.f32 	%f95, %f94;
	max.f32 	%f96, %f313, %f95;
	shl.b32 	%r138, %r109, 5;
	add.s32 	%r139, %r137, %r138;
	mul.wide.s32 	%rd39, %r139, 4;
	add.s64 	%rd40, %rd1, %rd39;
	ld.global.f32 	%f97, [%rd40];
	abs.f32 	%f98, %f97;
	max.f32 	%f99, %f96, %f98;
	shl.b32 	%r140, %r109, 6;
	add.s32 	%r141, %r137, %r140;
	mul.wide.s32 	%rd41, %r141, 4;
	add.s64 	%rd42, %rd1, %rd41;
	ld.global.f32 	%f100, [%rd42];
	abs.f32 	%f101, %f100;
	max.f32 	%f102, %f99, %f101;
	add.s32 	%r142, %r141, %r138;
	mul.wide.s32 	%rd43, %r142, 4;
	add.s64 	%rd44, %rd1, %rd43;
	ld.global.f32 	%f103, [%rd44];
	abs.f32 	%f104, %f103;
	max.f32 	%f105, %f102, %f104;
	shl.b32 	%r143, %r109, 7;
	add.s32 	%r144, %r137, %r143;
	mul.wide.s32 	%rd45, %r144, 4;
	add.s64 	%rd46, %rd1, %rd45;
	ld.global.f32 	%f106, [%rd46];
	abs.f32 	%f107, %f106;
	max.f32 	%f108, %f105, %f107;
	add.s32 	%r145, %r144, %r138;
	mul.wide.s32 	%rd47, %r145, 4;
	add.s64 	%rd48, %rd1, %rd47;
	ld.global.f32 	%f109, [%rd48];
	abs.f32 	%f110, %f109;
	max.f32 	%f111, %f108, %f110;
	add.s32 	%r146, %r144, %r140;
	mul.wide.s32 	%rd49, %r146, 4;
	add.s64 	%rd50, %rd1, %rd49;
	ld.global.f32 	%f112, [%rd50];
	abs.f32 	%f113, %f112;
	max.f32 	%f114, %f111, %f113;
	add.s32 	%r147, %r146, %r138;
	mul.wide.s32 	%rd51, %r147, 4;
	add.s64 	%rd52, %rd1, %rd51;
	ld.global.f32 	%f115, [%rd52];
	abs.f32 	%f116, %f115;
	max.f32 	%f313, %f114, %f116;
	add.s32 	%r243, %r243, 256;
$L__BB5_8:
	setp.eq.s32 	%p7, %r26, 0;
	@%p7 bra 	$L__BB5_14;
	and.b32  	%r29, %r5, 3;
	setp.lt.u32 	%p8, %r26, 4;
	@%p8 bra 	$L__BB5_11;
	mad.lo.s32 	%r148, %r243, %r109, %r25;
	mul.wide.s32 	%rd53, %r148, 4;
	add.s64 	%rd54, %rd1, %rd53;
	ld.global.f32 	%f118, [%rd54];
	abs.f32 	%f119, %f118;
	max.f32 	%f120, %f313, %f119;
	shl.b32 	%r149, %r109, 5;
	add.s32 	%r150, %r148, %r149;
	mul.wide.s32 	%rd55, %r150, 4;
	add.s64 	%rd56, %rd1, %rd55;
	ld.global.f32 	%f121, [%rd56];
	abs.f32 	%f122, %f121;
	max.f32 	%f123, %f120, %f122;
	shl.b32 	%r151, %r109, 6;
	add.s32 	%r152, %r148, %r151;
	mul.wide.s32 	%rd57, %r152, 4;
	add.s64 	%rd58, %rd1, %rd57;
	ld.global.f32 	%f124, [%rd58];
	abs.f32 	%f125, %f124;
	max.f32 	%f126, %f123, %f125;
	add.s32 	%r153, %r152, %r149;
	mul.wide.s32 	%rd59, %r153, 4;
	add.s64 	%rd60, %rd1, %rd59;
	ld.global.f32 	%f127, [%rd60];
	abs.f32 	%f128, %f127;
	max.f32 	%f313, %f126, %f128;
	add.s32 	%r243, %r243, 128;
$L__BB5_11:
	setp.eq.s32 	%p9, %r29, 0;
	@%p9 bra 	$L__BB5_14;
	mad.lo.s32 	%r154, %r243, %r109, %r2;
	add.s32 	%r225, %r154, %r3;
	shl.b32 	%r33, %r109, 5;
	neg.s32 	%r224, %r29;
$L__BB5_13:
	.pragma "nounroll";
	mul.wide.s32 	%rd61, %r225, 4;
	add.s64 	%rd62, %rd1, %rd61;
	ld.global.f32 	%f129, [%rd62];
	abs.f32 	%f130, %f129;
	max.f32 	%f313, %f313, %f130;
	add.s32 	%r225, %r225, %r33;
	add.s32 	%r224, %r224, 1;
	setp.eq.s32 	%p10, %r224, 0;
	@%p10 bra 	$L__BB5_14;
	bra.uni 	$L__BB5_13;
$L__BB5_14:
	mov.b32 	%r155, %f313;
	shfl.sync.bfly.b32	%r156|%p11, %r155, 16, 31, -1;
	mov.b32 	%f131, %r156;
	max.f32 	%f132, %f313, %f131;
	mov.b32 	%r157, %f132;
	shfl.sync.bfly.b32	%r158|%p12, %r157, 8, 31, -1;
	mov.b32 	%f133, %r158;
	max.f32 	%f134, %f132, %f133;
	mov.b32 	%r159, %f134;
	shfl.sync.bfly.b32	%r160|%p13, %r159, 4, 31, -1;
	mov.b32 	%f135, %r160;
	max.f32 	%f136, %f134, %f135;
	mov.b32 	%r161, %f136;
	shfl.sync.bfly.b32	%r162|%p14, %r161, 2, 31, -1;
	mov.b32 	%f137, %r162;
	max.f32 	%f138, %f136, %f137;
	mov.b32 	%r163, %f138;
	shfl.sync.bfly.b32	%r164|%p15, %r163, 1, 31, -1;
	mov.b32 	%f139, %r164;
	max.f32 	%f14, %f138, %f139;
	setp.ne.s32 	%p16, %r253, 0;
	shl.b32 	%r165, %r1, 2;
	mov.u32 	%r166, _ZZ16warpLPNormKernelIfLj32ELj32EEvPKT_PS0_fiiifE5p_max;
	add.s32 	%r75, %r166, %r165;
	@%p16 bra 	$L__BB5_16;
	st.shared.f32 	[%r75], %f14;
$L__BB5_16:
	ld.param.f32 	%f302, [_Z10warpLPNormIfLj32ELj32EEvPT_PKS0_fiiif_param_6];
	setp.ge.s32 	%p17, %r253, %r108;
	bar.sync 	0;
	ld.shared.f32 	%f141, [%r75];
	max.f32 	%f142, %f141, %f302;
	mov.f32 	%f143, 0f3F800000;
	div.approx.f32 	%f15, %f143, %f142;
	mov.f32 	%f316, 0f00000000;
	@%p17 bra 	$L__BB5_27;
	ld.param.f32 	%f296, [_Z10warpLPNormIfLj32ELj32EEvPT_PKS0_fiiif_param_2];
	mul.f32 	%f145, %f296, 0f3F000000;
	cvt.rzi.f32.f32 	%f146, %f145;
	add.f32 	%f147, %f146, %f146;
	sub.f32 	%f148, %f296, %f147;
	abs.f32 	%f16, %f148;
	abs.f32 	%f17, %f296;
	cvt.rmi.f32.f32 	%f18, %f296;
	mad.lo.s32 	%r167, %r253, %r109, %r2;
	add.s32 	%r244, %r167, %r3;
	shl.b32 	%r77, %r109, 5;
	mov.f32 	%f316, 0f00000000;
	mov.u32 	%r245, %r253;
$L__BB5_18:
	ld.param.f32 	%f297, [_Z10warpLPNormIfLj32ELj32EEvPT_PKS0_fiiif_param_2];
	setp.eq.f32 	%p18, %f297, 0f00000000;
	mul.wide.s32 	%rd63, %r244, 4;
	add.s64 	%rd64, %rd1, %rd63;
	ld.global.f32 	%f150, [%rd64];
	abs.f32 	%f151, %f150;
	mul.f32 	%f20, %f15, %f151;
	abs.f32 	%f21, %f20;
	setp.lt.f32 	%p19, %f21, 0f00800000;
	mul.f32 	%f152, %f21, 0f4B800000;
	selp.f32 	%f153, %f152, %f21, %p19;
	selp.f32 	%f154, 0fC1C00000, 0f00000000, %p19;
	mov.b32 	%r168, %f153;
	add.s32 	%r169, %r168, -1060439283;
	and.b32  	%r170, %r169, -8388608;
	sub.s32 	%r171, %r168, %r170;
	mov.b32 	%f155, %r171;
	cvt.rn.f32.s32 	%f156, %r170;
	fma.rn.f32 	%f157, %f156, 0f34000000, %f154;
	add.f32 	%f158, %f155, 0fBF800000;
	add.f32 	%f159, %f155, 0f3F800000;
	rcp.approx.ftz.f32 	%f160, %f159;
	add.f32 	%f161, %f158, %f158;
	mul.f32 	%f162, %f161, %f160;
	mul.f32 	%f163, %f162, %f162;
	sub.f32 	%f164, %f158, %f162;
	add.f32 	%f165, %f164, %f164;
	neg.f32 	%f166, %f162;
	fma.rn.f32 	%f167, %f166, %f158, %f165;
	mul.rn.f32 	%f168, %f160, %f167;
	fma.rn.f32 	%f169, %f163, 0f3A2C32E4, 0f3B52E7DB;
	fma.rn.f32 	%f170, %f169, %f163, 0f3C93BB73;
	fma.rn.f32 	%f171, %f170, %f163, 0f3DF6384F;
	mul.rn.f32 	%f172, %f171, %f163;
	fma.rn.f32 	%f173, %f162, 0f3FB8AA3B, %f157;
	sub.f32 	%f174, %f157, %f173;
	fma.rn.f32 	%f175, %f162, 0f3FB8AA3B, %f174;
	fma.rn.f32 	%f176, %f168, 0f3FB8AA3B, %f175;
	fma.rn.f32 	%f177, %f162, 0f32A55E34, %f176;
	mul.f32 	%f178, %f172, 0f40400000;
	fma.rn.f32 	%f179, %f178, %f168, %f177;
	fma.rn.f32 	%f180, %f172, %f162, %f179;
	add.rn.f32 	%f181, %f173, %f180;
	neg.f32 	%f182, %f173;
	add.rn.f32 	%f183, %f181, %f182;
	neg.f32 	%f184, %f183;
	add.rn.f32 	%f185, %f180, %f184;
	mul.rn.f32 	%f186, %f181, %f297;
	neg.f32 	%f187, %f186;
	fma.rn.f32 	%f188, %f181, %f297, %f187;
	fma.rn.f32 	%f189, %f185, %f297, %f188;
	cvt.rni.f32.f32 	%f190, %f186;
	sub.f32 	%f191, %f186, %f190;
	add.f32 	%f192, %f191, %f189;
	fma.rn.f32 	%f193, %f192, 0f391FCB8E, 0f3AAF85ED;
	fma.rn.f32 	%f194, %f193, %f192, 0f3C1D9856;
	fma.rn.f32 	%f195, %f194, %f192, 0f3D6357BB;
	fma.rn.f32 	%f196, %f195, %f192, 0f3E75FDEC;
	fma.rn.f32 	%f197, %f196, %f192, 0f3F317218;
	fma.rn.f32 	%f198, %f197, %f192, 0f3F800000;
	cvt.rzi.s32.f32 	%r172, %f190;
	setp.gt.f32 	%p20, %f190, 0f00000000;
	selp.b32 	%r173, 0, -2097152000, %p20;
	add.s32 	%r174, %r173, 2130706432;
	mov.b32 	%f199, %r174;
	mul.f32 	%f200, %f198, %f199;
	shl.b32 	%r175, %r172, 23;
	sub.s32 	%r176, %r175, %r173;
	mov.b32 	%f201, %r176;
	mul.f32 	%f202, %f200, %f201;
	abs.f32 	%f203, %f186;
	setp.gt.f32 	%p21, %f203, 0f43180000;
	setp.lt.f32 	%p22, %f186, 0f00000000;
	selp.f32 	%f204, 0f00000000, 0f7F800000, %p22;
	selp.f32 	%f22, %f204, %f202, %p21;
	setp.eq.f32 	%p23, %f20, 0f3F800000;
	or.pred  	%p24, %p18, %p23;
	mov.f32 	%f315, 0f3F800000;
	@%p24 bra 	$L__BB5_26;
	setp.num.f32 	%p25, %f17, %f17;
	setp.num.f32 	%p26, %f21, %f21;
	and.pred  	%p27, %p26, %p25;
	@%p27 bra 	$L__BB5_21;
	ld.param.f32 	%f300, [_Z10warpLPNormIfLj32ELj32EEvPT_PKS0_fiiif_param_2];
	add.rn.f32 	%f315, %f20, %f300;
	bra.uni 	$L__BB5_26;
$L__BB5_21:
	setp.neu.f32 	%p28, %f20, 0f00000000;
	setp.neu.f32 	%p29, %f21, 0f7F800000;
	and.pred  	%p30, %p28, %p29;
	@%p30 bra 	$L__BB5_23;
	ld.param.f32 	%f299, [_Z10warpLPNormIfLj32ELj32EEvPT_PKS0_fiiif_param_2];
	setp.lt.f32 	%p37, %f299, 0f00000000;
	setp.neu.f32 	%p38, %f16, 0f3F800000;
	add.f32 	%f208, %f20, %f20;
	mov.b32 	%r177, %f208;
	xor.b32  	%r178, %r177, 2139095040;
	selp.b32 	%r179, %r178, %r177, %p37;
	and.b32  	%r180, %r179, 2147483647;
	selp.b32 	%r181, %r180, %r179, %p38;
	mov.b32 	%f315, %r181;
	bra.uni 	$L__BB5_26;
$L__BB5_23:
	setp.eq.f32 	%p31, %f17, 0f7F800000;
	setp.eq.f32 	%p32, %f20, 0fBF800000;
	and.pred  	%p33, %p32, %p31;
	@%p33 bra 	$L__BB5_26;
	setp.geu.f32 	%p34, %f20, 0f00000000;
	mov.f32 	%f315, %f22;
	@%p34 bra 	$L__BB5_26;
	ld.param.f32 	%f298, [_Z10warpLPNormIfLj32ELj32EEvPT_PKS0_fiiif_param_2];
	setp.neu.f32 	%p35, %f298, %f18;
	setp.neu.f32 	%p36, %f16, 0f3F800000;
	neg.f32 	%f206, %f22;
	selp.f32 	%f207, %f22, %f206, %p36;
	selp.f32 	%f315, 0f7FFFFFFF, %f207, %p35;
$L__BB5_26:
	add.f32 	%f316, %f316, %f315;
	add.s32 	%r245, %r245, 32;
	add.s32 	%r244, %r244, %r77;
	setp.lt.s32 	%p39, %r245, %r108;
	@%p39 bra 	$L__BB5_18;
$L__BB5_27:
	setp.ne.s32 	%p40, %r253, 0;
	mov.b32 	%r182, %f316;
	shfl.sync.bfly.b32	%r183|%p41, %r182, 16, 31, -1;
	mov.b32 	%f209, %r183;
	add.f32 	%f210, %f316, %f209;
	mov.b32 	%r184, %f210;
	shfl.sync.bfly.b32	%r185|%p42, %r184, 8, 31, -1;
	mov.b32 	%f211, %r185;
	add.f32 	%f212, %f210, %f211;
	mov.b32 	%r186, %f212;
	shfl.sync.bfly.b32	%r187|%p43, %r186, 4, 31, -1;
	mov.b32 	%f213, %r187;
	add.f32 	%f214, %f212, %f213;
	mov.b32 	%r188, %f214;
	shfl.sync.bfly.b32	%r189|%p44, %r188, 2, 31, -1;
	mov.b32 	%f215, %r189;
	add.f32 	%f216, %f214, %f215;
	mov.b32 	%r190, %f216;
	shfl.sync.bfly.b32	%r191|%p45, %r190, 1, 31, -1;
	mov.b32 	%f217, %r191;
	add.f32 	%f29, %f216, %f217;
	mov.u32 	%r193, _ZZ16warpLPNormKernelIfLj32ELj32EEvPKT_PS0_fiiifE7p_total;
	add.s32 	%r82, %r193, %r165;
	mov.f32 	%f317, 0f3F800000;
	@%p40 bra 	$L__BB5_37;
	ld.param.f32 	%f301, [_Z10warpLPNormIfLj32ELj32EEvPT_PKS0_fiiif_param_2];
	rcp.rn.f32 	%f30, %f301;
	mul.f32 	%f219, %f30, 0f3F000000;
	cvt.rzi.f32.f32 	%f220, %f219;
	add.f32 	%f221, %f220, %f220;
	sub.f32 	%f222, %f30, %f221;
	abs.f32 	%f31, %f222;
	abs.f32 	%f32, %f29;
	setp.lt.f32 	%p46, %f32, 0f00800000;
	mul.f32 	%f223, %f32, 0f4B800000;
	selp.f32 	%f224, %f223, %f32, %p46;
	selp.f32 	%f225, 0fC1C00000, 0f00000000, %p46;
	mov.b32 	%r194, %f224;
	add.s32 	%r195, %r194, -1060439283;
	and.b32  	%r196, %r195, -8388608;
	sub.s32 	%r197, %r194, %r196;
	mov.b32 	%f226, %r197;
	cvt.rn.f32.s32 	%f227, %r196;
	fma.rn.f32 	%f228, %f227, 0f34000000, %f225;
	add.f32 	%f229, %f226, 0fBF800000;
	add.f32 	%f230, %f226, 0f3F800000;
	rcp.approx.ftz.f32 	%f231, %f230;
	add.f32 	%f232, %f229, %f229;
	mul.f32 	%f233, %f232, %f231;
	mul.f32 	%f234, %f233, %f233;
	sub.f32 	%f235, %f229, %f233;
	add.f32 	%f236, %f235, %f235;
	neg.f32 	%f237, %f233;
	fma.rn.f32 	%f238, %f237, %f229, %f236;
	mul.rn.f32 	%f239, %f231, %f238;
	fma.rn.f32 	%f240, %f234, 0f3A2C32E4, 0f3B52E7DB;
	fma.rn.f32 	%f241, %f240, %f234, 0f3C93BB73;
	fma.rn.f32 	%f242, %f241, %f234, 0f3DF6384F;
	mul.rn.f32 	%f243, %f242, %f234;
	fma.rn.f32 	%f244, %f233, 0f3FB8AA3B, %f228;
	sub.f32 	%f245, %f228, %f244;
	fma.rn.f32 	%f246, %f233, 0f3FB8AA3B, %f245;
	fma.rn.f32 	%f247, %f239, 0f3FB8AA3B, %f246;
	fma.rn.f32 	%f248, %f233, 0f32A55E34, %f247;
	mul.f32 	%f249, %f243, 0f40400000;
	fma.rn.f32 	%f250, %f249, %f239, %f248;
	fma.rn.f32 	%f251, %f243, %f233, %f250;
	add.rn.f32 	%f252, %f244, %f251;
	neg.f32 	%f253, %f244;
	add.rn.f32 	%f254, %f252, %f253;
	neg.f32 	%f255, %f254;
	add.rn.f32 	%f256, %f251, %f255;
	mul.rn.f32 	%f257, %f252, %f30;
	neg.f32 	%f258, %f257;
	fma.rn.f32 	%f259, %f252, %f30, %f258;
	fma.rn.f32 	%f260, %f256, %f30, %f259;
	cvt.rni.f32.f32 	%f261, %f257;
	sub.f32 	%f262, %f257, %f261;
	add.f32 	%f263, %f262, %f260;
	fma.rn.f32 	%f264, %f263, 0f391FCB8E, 0f3AAF85ED;
	fma.rn.f32 	%f265, %f264, %f263, 0f3C1D9856;
	fma.rn.f32 	%f266, %f265, %f263, 0f3D6357BB;
	fma.rn.f32 	%f267, %f266, %f263, 0f3E75FDEC;
	fma.rn.f32 	%f268, %f267, %f263, 0f3F317218;
	fma.rn.f32 	%f269, %f268, %f263, 0f3F800000;
	cvt.rzi.s32.f32 	%r198, %f261;
	setp.gt.f32 	%p47, %f261, 0f00000000;
	selp.b32 	%r199, 0, -2097152000, %p47;
	add.s32 	%r200, %r199, 2130706432;
	mov.b32 	%f270, %r200;
	mul.f32 	%f271, %f269, %f270;
	shl.b32 	%r201, %r198, 23;
	sub.s32 	%r202, %r201, %r199;
	mov.b32 	%f272, %r202;
	mul.f32 	%f273, %f271, %f272;
	abs.f32 	%f274, %f257;
	setp.gt.f32 	%p48, %f274, 0f43180000;
	setp.lt.f32 	%p49, %f257, 0f00000000;
	selp.f32 	%f275, 0f00000000, 0f7F800000, %p49;
	selp.f32 	%f33, %f275, %f273, %p48;
	setp.eq.f32 	%p50, %f29, 0f3F800000;
	setp.eq.f32 	%p51, %f30, 0f00000000;
	or.pred  	%p52, %p51, %p50;
	@%p52 bra 	$L__BB5_36;
	setp.num.f32 	%p53, %f32, %f32;
	abs.f32 	%f276, %f30;
	setp.num.f32 	%p54, %f276, %f276;
	and.pred  	%p55, %p53, %p54;
	@%p55 bra 	$L__BB5_31;
	add.rn.f32 	%f317, %f29, %f30;
	bra.uni 	$L__BB5_36;
$L__BB5_31:
	setp.neu.f32 	%p56, %f29, 0f00000000;
	setp.neu.f32 	%p57, %f32, 0f7F800000;
	and.pred  	%p58, %p56, %p57;
	@%p58 bra 	$L__BB5_33;
	setp.neu.f32 	%p65, %f31, 0f3F800000;
	add.f32 	%f281, %f29, %f29;
	mov.b32 	%r203, %f281;
	setp.lt.f32 	%p66, %f30, 0f00000000;
	xor.b32  	%r204, %r203, 2139095040;
	selp.b32 	%r205, %r204, %r203, %p66;
	and.b32  	%r206, %r205, 2147483647;
	selp.b32 	%r207, %r206, %r205, %p65;
	mov.b32 	%f317, %r207;
	bra.uni 	$L__BB5_36;
$L__BB5_33:
	setp.eq.f32 	%p59, %f29, 0fBF800000;
	setp.eq.f32 	%p60, %f276, 0f7F800000;
	and.pred  	%p61, %p59, %p60;
	@%p61 bra 	$L__BB5_36;
	setp.geu.f32 	%p62, %f29, 0f00000000;
	mov.f32 	%f317, %f33;
	@%p62 bra 	$L__BB5_36;
	setp.neu.f32 	%p63, %f31, 0f3F800000;
	neg.f32 	%f278, %f33;
	selp.f32 	%f279, %f33, %f278, %p63;
	cvt.rmi.f32.f32 	%f280, %f30;
	setp.neu.f32 	%p64, %f30, %f280;
	selp.f32 	%f317, 0f7FFFFFFF, %f279, %p64;
$L__BB5_36:
	st.shared.f32 	[%r82], %f317;
$L__BB5_37:
	ld.param.f32 	%f303, [_Z10warpLPNormIfLj32ELj32EEvPT_PKS0_fiiif_param_6];
	setp.ge.s32 	%p67, %r253, %r108;
	bar.sync 	0;
	ld.shared.f32 	%f282, [%r82];
	add.f32 	%f283, %f303, %f282;
	mov.f32 	%f284, 0f3F800000;
	div.approx.f32 	%f285, %f284, %f283;
	mul.f32 	%f39, %f15, %f285;
	@%p67 bra 	$L__BB5_44;
	ld.param.u64 	%rd80, [_Z10warpLPNormIfLj32ELj32EEvPT_PKS0_fiiif_param_0];
	cvta.to.global.u64 	%rd2, %rd80;
	not.b32 	%r208, %r253;
	add.s32 	%r83, %r108, %r208;
	and.b32  	%r209, %r83, 96;
	setp.eq.s32 	%p68, %r209, 96;
	@%p68 bra 	$L__BB5_41;
	shr.u32 	%r210, %r83, 5;
	add.s32 	%r211, %r210, 1;
	and.b32  	%r212, %r211, 3;
	mad.lo.s32 	%r213, %r253, %r109, %r2;
	add.s32 	%r247, %r213, %r3;
	shl.b32 	%r85, %r109, 5;
	neg.s32 	%r246, %r212;
	shl.b32 	%r214, %r211, 5;
	and.b32  	%r215, %r214, 96;
	add.s32 	%r253, %r253, %r215;
$L__BB5_40:
	.pragma "nounroll";
	mul.wide.s32 	%rd65, %r247, 4;
	add.s64 	%rd66, %rd1, %rd65;
	ld.global.f32 	%f286, [%rd66];
	mul.f32 	%f287, %f39, %f286;
	add.s64 	%rd67, %rd2, %rd65;
	st.global.f32 	[%rd67], %f287;
	add.s32 	%r247, %r247, %r85;
	add.s32 	%r246, %r246, 1;
	setp.ne.s32 	%p69, %r246, 0;
	@%p69 bra 	$L__BB5_40;
$L__BB5_41:
	setp.lt.u32 	%p70, %r83, 96;
	@%p70 bra 	$L__BB5_44;
	add.s32 	%r216, %r253, 64;
	add.s32 	%r217, %r3, %r2;
	mad.lo.s32 	%r252, %r109, %r216, %r217;
	shl.b32 	%r94, %r109, 7;
	add.s32 	%r218, %r253, 96;
	mad.lo.s32 	%r251, %r109, %r218, %r217;
	add.s32 	%r219, %r253, 32;
	mad.lo.s32 	%r250, %r109, %r219, %r217;
	mad.lo.s32 	%r220, %r253, %r109, %r2;
	add.s32 	%r249, %r220, %r3;
$L__BB5_43:
	mul.wide.s32 	%rd68, %r249, 4;
	add.s64 	%rd69, %rd1, %rd68;
	ld.global.f32 	%f288, [%rd69];
	mul.f32 	%f289, %f39, %f288;
	add.s64 	%rd70, %rd2, %rd68;
	st.global.f32 	[%rd70], %f289;
	mul.wide.s32 	%rd71, %r250, 4;
	add.s64 	%rd72, %rd1, %rd71;
	ld.global.f32 	%f290, [%rd72];
	mul.f32 	%f291, %f39, %f290;
	add.s64 	%rd73, %rd2, %rd71;
	st.global.f32 	[%rd73], %f291;
	mul.wide.s32 	%rd74, %r252, 4;
	add.s64 	%rd75, %rd1, %rd74;
	ld.global.f32 	%f292, [%rd75];
	mul.f32 	%f293, %f39, %f292;
	add.s64 	%rd76, %rd2, %rd74;
	st.global.f32 	[%rd76], %f293;
	mul.wide.s32 	%rd77, %r251, 4;
	add.s64 	%rd78, %rd1, %rd77;
	ld.global.f32 	%f294, [%rd78];
	mul.f32 	%f295, %f39, %f294;
	add.s64 	%rd79, %rd2, %rd77;
	st.global.f32 	[%rd79], %f295;
	add.s32 	%r253, %r253, 128;
	add.s32 	%r252, %r252, %r94;
	add.s32 	%r251, %r251, %r94;
	add.s32 	%r250, %r250, %r94;
	add.s32 	%r249, %r249, %r94;
	setp.lt.s32 	%p71, %r253, %r108;
	@%p71 bra 	$L__BB5_43;
$L__BB5_44:
	ret;

}
	// .globl	_Z18blockLPNormStridesIfLj1024EEvPT_PKS0_PKiS5_S5_ifif
.visible .entry _Z18blockLPNormStridesIfLj1024EEvPT_PKS0_PKiS5_S5_ifif(
	.param .u64 .ptr .align 1 _Z18blockLPNormStridesIfLj1024EEvPT_PKS0_PKiS5_S5_ifif_param_0,
	.param .u64 .ptr .align 1 _Z18blockLPNormStridesIfLj1024EEvPT_PKS0_PKiS5_S5_ifif_param_1,
	.param .u64 .ptr .align 1 _Z18blockLPNormStridesIfLj1024EEvPT_PKS0_PKiS5_S5_ifif_param_2,
	.param .u64 .ptr .align 1 _Z18blockLPNormStridesIfLj1024EEvPT_PKS0_PKiS5_S5_ifif_param_3,
	.param .u64 .ptr .align 1 _Z18blockLPNormStridesIfLj1024EEvPT_PKS0_PKiS5_S5_ifif_param_4,
	.param .u32 _Z18blockLPNormStridesIfLj1024EEvPT_PKS0_PKiS5_S5_ifif_param_5,
	.param .f32 _Z18blockLPNormStridesIfLj1024EEvPT_PKS0_PKiS5_S5_ifif_param_6,
	.param .u32 _Z18blockLPNormStridesIfLj1024EEvPT_PKS0_PKiS5_S5_ifif_param_7,
	.param .f32 _Z18blockLPNormStridesIfLj1024EEvPT_PKS0_PKiS5_S5_ifif_param_8
)
{
	.reg .pred 	%p<113>;
	.reg .b32 	%r<356>;
	.reg .b32 	%f<444>;
	.reg .b64 	%rd<92>;
	// demoted variable
	.shared .align 4 .b8 _ZZ24blockLPNormStridesKernelIfLj1024EEvPKT_PS0_PKiS5_S5_ififE12temp_storage[164];
	// demoted variable
	.shared .align 4 .f32 _ZZ24blockLPNormStridesKernelIfLj1024EEvPKT_PS0_PKiS5_S5_ififE10global_max;
	// demoted variable
	.shared .align 4 .f32 _ZZ24blockLPNormStridesKernelIfLj1024EEvPKT_PS0_PKiS5_S5_ififE7p_total;
	ld.param.u64 	%rd9, [_Z18blockLPNormStridesIfLj1024EEvPT_PKS0_PKiS5_S5_ifif_param_0];
	ld.param.u64 	%rd10, [_Z18blockLPNormStridesIfLj1024EEvPT_PKS0_PKiS5_S5_ifif_param_1];
	ld.param.u64 	%rd11, [_Z18blockLPNormStridesIfLj1024EEvPT_PKS0_PKiS5_S5_ifif_param_2];
	ld.param.u64 	%rd12, [_Z18blockLPNormStridesIfLj1024EEvPT_PKS0_PKiS5_S5_ifif_param_3];
	ld.param.u64 	%rd13, [_Z18blockLPNormStridesIfLj1024EEvPT_PKS0_PKiS5_S5_ifif_param_4];
	ld.param.u32 	%r100, [_Z18blockLPNormStridesIfLj1024EEvPT_PKS0_PKiS5_S5_ifif_param_5];
	ld.param.f32 	%f42, [_Z18blockLPNormStridesIfLj1024EEvPT_PKS0_PKiS5_S5_ifif_param_6];
	ld.param.u32 	%r101, [_Z18blockLPNormStridesIfLj1024EEvPT_PKS0_PKiS5_S5_ifif_param_7];
	ld.param.f32 	%f43, [_Z18blockLPNormStridesIfLj1024EEvPT_PKS0_PKiS5_S5_ifif_param_8];
	cvta.to.global.u64 	%rd1, %rd11;
	cvta.to.global.u64 	%rd2, %rd12;
	cvta.to.global.u64 	%rd3, %rd13;
	cvta.to.global.u64 	%rd4, %rd9;
	cvta.to.global.u64 	%rd5, %rd10;
	setp.lt.s32 	%p1, %r100, 2;
	mov.b32 	%r337, 0;
	mov.u32 	%r338, %r337;
	@%p1 bra 	$L__BB6_13;
	add.s32 	%r327, %r100, -2;
	mov.u32 	%r328, %ctaid.x;
	add.s32 	%r3, %r100, -1;
	and.b32  	%r4, %r3, 7;
	setp.lt.u32 	%p2, %r327, 7;
	mov.b32 	%r338, 0;
	mov.u32 	%r337, %r338;
	@%p2 bra 	$L__BB6_5;
	add.s32 	%r315, %r100, -4;
	and.b32  	%r106, %r3, -8;
	neg.s32 	%r314, %r106;
	mov.b32 	%r338, 0;
$L__BB6_3:
	.pragma "nounroll";
	add.s32 	%r107, %r315, 2;
	mul.wide.u32 	%rd14, %r107, 4;
	add.s64 	%rd15, %rd3, %rd14;
	ld.global.u32 	%r108, [%rd15];
	div.s32 	%r109, %r328, %r108;
	mul.lo.s32 	%r110, %r109, %r108;
	sub.s32 	%r111, %r328, %r110;
	add.s64 	%rd16, %rd2, %rd14;
	ld.global.u32 	%r112, [%rd16];
	mad.lo.s32 	%r113, %r112, %r111, %r337;
	add.s64 	%rd17, %rd1, %rd14;
	ld.global.u32 	%r114, [%rd17];
	mad.lo.s32 	%r115, %r114, %r111, %r338;
	add.s32 	%r116, %r315, 1;
	mul.wide.u32 	%rd18, %r116, 4;
	add.s64 	%rd19, %rd3, %rd18;
	ld.global.u32 	%r117, [%rd19];
	div.s32 	%r118, %r109, %r117;
	mul.lo.s32 	%r119, %r118, %r117;
	sub.s32 	%r120, %r109, %r119;
	add.s64 	%rd20, %rd2, %rd18;
	ld.global.u32 	%r121, [%rd20];
	mad.lo.s32 	%r122, %r121, %r120, %r113;
	add.s64 	%rd21, %rd1, %rd18;
	ld.global.u32 	%r123, [%rd21];
	mad.lo.s32 	%r124, %r123, %r120, %r115;
	add.s32 	%r125, %r315, -5;
	mul.wide.u32 	%rd22, %r315, 4;
	add.s64 	%rd23, %rd3, %rd22;
	ld.global.u32 	%r126, [%rd23];
	div.s32 	%r127, %r118, %r126;
	mul.lo.s32 	%r128, %r127, %r126;
	sub.s32 	%r129, %r118, %r128;
	add.s64 	%rd24, %rd2, %rd22;
	ld.global.u32 	%r130, [%rd24];
	mad.lo.s32 	%r131, %r130, %r129, %r122;
	add.s64 	%rd25, %rd1, %rd22;
	ld.global.u32 	%r132, [%rd25];
	mad.lo.s32 	%r133, %r132, %r129, %r124;
	add.s32 	%r134, %r315, -1;
	mul.wide.u32 	%rd26, %r134, 4;
	add.s64 	%rd27, %rd3, %rd26;
	ld.global.u32 	%r135, [%rd27];
	div.s32 	%r136, %r127, %r135;
	mul.lo.s32 	%r137, %r136, %r135;
	sub.s32 	%r138, %r127, %r137;
	add.s64 	%rd28, %rd2, %rd26;
	ld.global.u32 	%r139, [%rd28];
	mad.lo.s32 	%r140, %r139, %r138, %r131;
	add.s64 	%rd29, %rd1, %rd26;
	ld.global.u32 	%r141, [%rd29];
	mad.lo.s32 	%r142, %r141, %r138, %r133;
	add.s32 	%r143, %r315, -2;
	mul.wide.u32 	%rd30, %r143, 4;
	add.s64 	%rd31, %rd3, %rd30;
	ld.global.u32 	%r144, [%rd31];
	div.s32 	%r145, %r136, %r144;
	mul.lo.s32 	%r146, %r145, %r144;
	sub.s32 	%r147, %r136, %r146;
	add.s64 	%rd32, %rd2, %rd30;
	ld.global.u32 	%r148, [%rd32];
	mad.lo.s32 	%r149, %r148, %r147, %r140;
	add.s64 	%rd33, %rd1, %rd30;
	ld.global.u32 	%r150, [%rd33];
	mad.lo.s32 	%r151, %r150, %r147, %r142;
	add.s32 	%r152, %r315, -3;
	mul.wide.u32 	%rd34, %r152, 4;
	add.s64 	%rd35, %rd3, %rd34;
	ld.global.u32 	%r153, [%rd35];
	div.s32 	%r154, %r145, %r153;
	mul.lo.s32 	%r155, %r154, %r153;
	sub.s32 	%r156, %r145, %r155;
	add.s64 	%rd36, %rd2, %rd34;
	ld.global.u32 	%r157, [%rd36];
	mad.lo.s32 	%r158, %r157, %r156, %r149;
	add.s64 	%rd37, %rd1, %rd34;
	ld.global.u32 	%r159, [%rd37];
	mad.lo.s32 	%r160, %r159, %r156, %r151;
	add.s32 	%r161, %r315, -4;
	mul.wide.u32 	%rd38, %r161, 4;
	add.s64 	%rd39, %rd3, %rd38;
	ld.global.u32 	%r162, [%rd39];
	div.s32 	%r163, %r154, %r162;
	mul.lo.s32 	%r164, %r163, %r162;
	sub.s32 	%r165, %r154, %r164;
	add.s64 	%rd40, %rd2, %rd38;
	ld.global.u32 	%r166, [%rd40];
	mad.lo.s32 	%r167, %r166, %r165, %r158;
	add.s64 	%rd41, %rd1, %rd38;
	ld.global.u32 	%r168, [%rd41];
	mad.lo.s32 	%r169, %r168, %r165, %r160;
	mul.wide.u32 	%rd42, %r125, 4;
	add.s64 	%rd43, %rd3, %rd42;
	ld.global.u32 	%r170, [%rd43];
	div.s32 	%r328, %r163, %r170;
	mul.lo.s32 	%r171, %r328, %r170;
	sub.s32 	%r172, %r163, %r171;
	add.s64 	%rd44, %rd2, %rd42;
	ld.global.u32 	%r173, [%rd44];
	mad.lo.s32 	%r337, %r173, %r172, %r167;
	add.s64 	%rd45, %rd1, %rd42;
	ld.global.u32 	%r174, [%rd45];
	mad.lo.s32 	%r338, %r174, %r172, %r169;
	add.s32 	%r315, %r315, -8;
	add.s32 	%r314, %r314, 8;
	setp.ne.s32 	%p3, %r314, 0;
	@%p3 bra 	$L__BB6_3;
	add.s32 	%r327, %r315, 2;
$L__BB6_5:
	setp.eq.s32 	%p4, %r4, 0;
	@%p4 bra 	$L__BB6_13;
	and.b32  	%r24, %r3, 3;
	setp.lt.u32 	%p5, %r4, 4;
	@%p5 bra 	$L__BB6_8;
	mul.wide.u32 	%rd46, %r327, 4;
	add.s64 	%rd47, %rd3, %rd46;
	ld.global.u32 	%r176, [%rd47];
	div.s32 	%r177, %r328, %r176;
	mul.lo.s32 	%r178, %r177, %r176;
	sub.s32 	%r179, %r328, %r178;
	add.s64 	%rd48, %rd2, %rd46;
	ld.global.u32 	%r180, [%rd48];
	mad.lo.s32 	%r181, %r180, %r179, %r337;
	add.s64 	%rd49, %rd1, %rd46;
	ld.global.u32 	%r182, [%rd49];
	mad.lo.s32 	%r183, %r182, %r179, %r338;
	add.s32 	%r184, %r327, -1;
	mul.wide.u32 	%rd50, %r184, 4;
	add.s64 	%rd51, %rd3, %rd50;
	ld.global.u32 	%r185, [%rd51];
	div.s32 	%r186, %r177, %r185;
	mul.lo.s32 	%r187, %r186, %r185;
	sub.s32 	%r188, %r177, %r187;
	add.s64 	%rd52, %rd2, %rd50;
	ld.global.u32 	%r189, [%rd52];
	mad.lo.s32 	%r190, %r189, %r188, %r181;
	add.s64 	%rd53, %rd1, %rd50;
	ld.global.u32 	%r191, [%rd53];
	mad.lo.s32 	%r192, %r191, %r188, %r183;
	add.s32 	%r193, %r327, -2;
	mul.wide.u32 	%rd54, %r193, 4;
	add.s64 	%rd55, %rd3, %rd54;
	ld.global.u32 	%r194, [%rd55];
	div.s32 	%r195, %r186, %r194;
	mul.lo.s32 	%r196, %r195, %r194;
	sub.s32 	%r197, %r186, %r196;
	add.s64 	%rd56, %rd2, %rd54;
	ld.global.u32 	%r198, [%rd56];
	mad.lo.s32 	%r199, %r198, %r197, %r190;
	add.s64 	%rd57, %rd1, %rd54;
	ld.global.u32 	%r200, [%rd57];
	mad.lo.s32 	%r201, %r200, %r197, %r192;
	add.s32 	%r202, %r327, -3;
	mul.wide.u32 	%rd58, %r202, 4;
	add.s64 	%rd59, %rd3, %rd58;
	ld.global.u32 	%r203, [%rd59];
	div.s32 	%r328, %r195, %r203;
	mul.lo.s32 	%r204, %r328, %r203;
	sub.s32 	%r205, %r195, %r204;
	add.s64 	%rd60, %rd2, %rd58;
	ld.global.u32 	%r206, [%rd60];
	mad.lo.s32 	%r337, %r206, %r205, %r199;
	add.s64 	%rd61, %rd1, %rd58;
	ld.global.u32 	%r207, [%rd61];
	mad.lo.s32 	%r338, %r207, %r205, %r201;
	add.s32 	%r327, %r327, -4;
$L__BB6_8:
	setp.eq.s32 	%p6, %r24, 0;
	@%p6 bra 	$L__BB6_13;
	setp.eq.s32 	%p7, %r24, 1;
	@%p7 bra 	$L__BB6_11;
	mul.wide.u32 	%rd62, %r327, 4;
	add.s64 	%rd63, %rd3, %rd62;
	ld.global.u32 	%r209, [%rd63];
	div.s32 	%r210, %r328, %r209;
	mul.lo.s32 	%r211, %r210, %r209;
	sub.s32 	%r212, %r328, %r211;
	add.s64 	%rd64, %rd2, %rd62;
	ld.global.u32 	%r213, [%rd64];
	mad.lo.s32 	%r214, %r213, %r212, %r337;
	add.s64 	%rd65, %rd1, %rd62;
	ld.global.u32 	%r215, [%rd65];
	mad.lo.s32 	%r216, %r215, %r212, %r338;
	add.s32 	%r217, %r327, -1;
	mul.wide.u32 	%rd66, %r217, 4;
	add.s64 	%rd67, %rd3, %rd66;
	ld.global.u32 	%r218, [%rd67];
	div.s32 	%r328, %r210, %r218;
	mul.lo.s32 	%r219, %r328, %r218;
	sub.s32 	%r220, %r210, %r219;
	add.s64 	%rd68, %rd2, %rd66;
	ld.global.u32 	%r221, [%rd68];
	mad.lo.s32 	%r337, %r221, %r220, %r214;
	add.s64 	%rd69, %rd1, %rd66;
	ld.global.u32 	%r222, [%rd69];
	mad.lo.s32 	%r338, %r222, %r220, %r216;
	add.s32 	%r327, %r327, -2;
$L__BB6_11:
	and.b32  	%r223, %r3, 1;
	setp.eq.b32 	%p8, %r223, 1;
	not.pred 	%p9, %p8;
	@%p9 bra 	$L__BB6_13;
	mul.wide.u32 	%rd70, %r327, 4;
	add.s64 	%rd71, %rd3, %rd70;
	ld.global.u32 	%r224, [%rd71];
	rem.s32 	%r225, %r328, %r224;
	add.s64 	%rd72, %rd2, %rd70;
	ld.global.u32 	%r226, [%rd72];
	mad.lo.s32 	%r337, %r226, %r225, %r337;
	add.s64 	%rd73, %rd1, %rd70;
	ld.global.u32 	%r227, [%rd73];
	mad.lo.s32 	%r338, %r227, %r225, %r338;
$L__BB6_13:
	mov.u32 	%r355, %tid.x;
	setp.ge.s32 	%p10, %r355, %r101;
	mov.f32 	%f439, 0f00000000;
	@%p10 bra 	$L__BB6_26;
	not.b32 	%r228, %r355;
	add.s32 	%r229, %r101, %r228;
	shr.u32 	%r230, %r229, 10;
	add.s32 	%r50, %r230, 1;
	and.b32  	%r51, %r50, 15;
	setp.lt.u32 	%p11, %r229, 15360;
	mov.f32 	%f439, 0f00000000;
	mov.u32 	%r342, %r355;
	@%p11 bra 	$L__BB6_17;
	and.b32  	%r231, %r50, 8388592;
	neg.s32 	%r340, %r231;
	add.s64 	%rd6, %rd5, 32768;
	add.s32 	%r339, %r355, %r337;
	mov.f32 	%f439, 0f00000000;
	mov.u32 	%r342, %r355;
$L__BB6_16:
	.pragma "nounroll";
	mul.wide.s32 	%rd74, %r339, 4;
	add.s64 	%rd75, %rd6, %rd74;
	ld.global.f32 	%f48, [%rd75+-32768];
	abs.f32 	%f49, %f48;
	max.f32 	%f50, %f439, %f49;
	ld.global.f32 	%f51, [%rd75+-28672];
	abs.f32 	%f52, %f51;
	max.f32 	%f53, %f50, %f52;
	ld.global.f32 	%f54, [%rd75+-24576];
	abs.f32 	%f55, %f54;
	max.f32 	%f56, %f53, %f55;
	ld.global.f32 	%f57, [%rd75+-20480];
	abs.f32 	%f58, %f57;
	max.f32 	%f59, %f56, %f58;
	ld.global.f32 	%f60, [%rd75+-16384];
	abs.f32 	%f61, %f60;
	max.f32 	%f62, %f59, %f61;
	ld.global.f32 	%f63, [%rd75+-12288];
	abs.f32 	%f64, %f63;
	max.f32 	%f65, %f62, %f64;
	ld.global.f32 	%f66, [%rd75+-8192];
	abs.f32 	%f67, %f66;
	max.f32 	%f68, %f65, %f67;
	ld.global.f32 	%f69, [%rd75+-4096];
	abs.f32 	%f70, %f69;
	max.f32 	%f71, %f68, %f70;
	ld.global.f32 	%f72, [%rd75];
	abs.f32 	%f73, %f72;
	max.f32 	%f74, %f71, %f73;
	ld.global.f32 	%f75, [%rd75+4096];
	abs.f32 	%f76, %f75;
	max.f32 	%f77, %f74, %f76;
	ld.global.f32 	%f78, [%rd75+8192];
	abs.f32 	%f79, %f78;
	max.f32 	%f80, %f77, %f79;
	ld.global.f32 	%f81, [%rd75+12288];
	abs.f32 	%f82, %f81;
	max.f32 	%f83, %f80, %f82;
	ld.global.f32 	%f84, [%rd75+16384];
	abs.f32 	%f85, %f84;
	max.f32 	%f86, %f83, %f85;
	ld.global.f32 	%f87, [%rd75+20480];
	abs.f32 	%f88, %f87;
	max.f32 	%f89, %f86, %f88;
	ld.global.f32 	%f90, [%rd75+24576];
	abs.f32 	%f91, %f90;
	max.f32 	%f92, %f89, %f91;
	ld.global.f32 	%f93, [%rd75+28672];
	abs.f32 	%f94, %f93;
	max.f32 	%f439, %f92, %f94;
	add.s32 	%r342, %r342, 16384;
	add.s32 	%r340, %r340, 16;
	add.s32 	%r339, %r339, 16384;
	setp.ne.s32 	%p12, %r340, 0;
	@%p12 bra 	$L__BB6_16;
$L__BB6_17:
	setp.eq.s32 	%p13, %r51, 0;
	@%p13 bra 	$L__BB6_26;
	and.b32  	%r61, %r50, 7;
	setp.lt.u32 	%p14, %r51, 8;
	@%p14 bra 	$L__BB6_20;
	add.s32 	%r232, %r342, %r337;
	mul.wide.s32 	%rd76, %r232, 4;
	add.s64 	%rd77, %rd5, %rd76;
	ld.global.f32 	%f96, [%rd77];
	abs.f32 	%f97, %f96;
	max.f32 	%f98, %f439, %f97;
	ld.global.f32 	%f99, [%rd77+4096];
	abs.f32 	%f100, %f99;
	max.f32 	%f101, %f98, %f100;
	ld.global.f32 	%f102, [%rd77+8192];
	abs.f32 	%f103, %f102;
	max.f32 	%f104, %f101, %f103;
	ld.global.f32 	%f105, [%rd77+12288];
	abs.f32 	%f106, %f105;
	max.f32 	%f107, %f104, %f106;
	ld.global.f32 	%f108, [%rd77+16384];
	abs.f32 	%f109, %f108;
	max.f32 	%f110, %f107, %f109;
	ld.global.f32 	%f111, [%rd77+20480];
	abs.f32 	%f112, %f111;
	max.f32 	%f113, %f110, %f112;
	ld.global.f32 	%f114, [%rd77+24576];
	abs.f32 	%f115, %f114;
	max.f32 	%f116, %f113, %f115;
	ld.global.f32 	%f117, [%rd77+28672];
	abs.f32 	%f118, %f117;
	max.f32 	%f439, %f116, %f118;
	add.s32 	%r342, %r342, 8192;
$L__BB6_20:
	setp.eq.s32 	%p15, %r61, 0;
	@%p15 bra 	$L__BB6_26;
	and.b32  	%r64, %r50, 3;
	setp.lt.u32 	%p16, %r61, 4;
	@%p16 bra 	$L__BB6_23;
	add.s32 	%r233, %r342, %r337;
	mul.wide.s32 	%rd78, %r233, 4;
	add.s64 	%rd79, %rd5, %rd78;
	ld.global.f32 	%f120, [%rd79];
	abs.f32 	%f121, %f120;
	max.f32 	%f122, %f439, %f121;
	ld.global.f32 	%f123, [%rd79+4096];
	abs.f32 	%f124, %f123;
	max.f32 	%f125, %f122, %f124;
	ld.global.f32 	%f126, [%rd79+8192];
	abs.f32 	%f127, %f126;
	max.f32 	%f128, %f125, %f127;
	ld.global.f32 	%f129, [%rd79+12288];
	abs.f32 	%f130, %f129;
	max.f32 	%f439, %f128, %f130;
	add.s32 	%r342, %r342, 4096;
$L__BB6_23:
	setp.eq.s32 	%p17, %r64, 0;
	@%p17 bra 	$L__BB6_26;
	add.s32 	%r346, %r337, %r342;
	neg.s32 	%r345, %r64;
$L__BB6_25:
	.pragma "nounroll";
	mul.wide.s32 	%rd80, %r346, 4;
	add.s64 	%rd81, %rd5, %rd80;
	ld.global.f32 	%f131, [%rd81];
	abs.f32 	%f132, %f131;
	max.f32 	%f439, %f439, %f132;
	add.s32 	%r346, %r346, 1024;
	add.s32 	%r345, %r345, 1;
	setp.ne.s32 	%p18, %r345, 0;
	@%p18 bra 	$L__BB6_25;
$L__BB6_26:
	// begin inline asm
	mov.u32 %r234, %laneid;
	// end inline asm
	mov.b32 	%r236, %f439;
	mov.b32 	%r237, 1;
	mov.b32 	%r258, 31;
	mov.b32 	%r259, -1;
	// begin inline asm
	shfl.sync.down.b32 %r235, %r236, %r237, %r258, %r259;
	// end inline asm
	mov.b32 	%f133, %r235;
	setp.gt.s32 	%p19, %r234, 30;
	setp.lt.f32 	%p20, %f439, %f133;
	selp.f32 	%f134, %f133, %f439, %p20;
	selp.f32 	%f135, %f439, %f134, %p19;
	mov.b32 	%r241, %f135;
	mov.b32 	%r242, 2;
	// begin inline asm
	shfl.sync.down.b32 %r240, %r241, %r242, %r258, %r259;
	// end inline asm
	mov.b32 	%f136, %r240;
	setp.gt.s32 	%p21, %r234, 29;
	setp.lt.f32 	%p22, %f135, %f136;
	selp.f32 	%f137, %f136, %f135, %p22;
	selp.f32 	%f138, %f135, %f137, %p21;
	mov.b32 	%r246, %f138;
	mov.b32 	%r247, 4;
	// begin inline asm
	shfl.sync.down.b32 %r245, %r246, %r247, %r258, %r259;
	// end inline asm
	mov.b32 	%f139, %r245;
	setp.gt.s32 	%p23, %r234, 27;
	setp.lt.f32 	%p24, %f138, %f139;
	selp.f32 	%f140, %f139, %f138, %p24;
	selp.f32 	%f141, %f138, %f140, %p23;
	mov.b32 	%r251, %f141;
	mov.b32 	%r252, 8;
	// begin inline asm
	shfl.sync.down.b32 %r250, %r251, %r252, %r258, %r259;
	// end inline asm
	mov.b32 	%f142, %r250;
	setp.gt.s32 	%p25, %r234, 23;
	setp.lt.f32 	%p26, %f141, %f142;
	selp.f32 	%f143, %f142, %f141, %p26;
	selp.f32 	%f14, %f141, %f143, %p25;
	mov.b32 	%r256, %f14;
	mov.b32 	%r257, 16;
	// begin inline asm
	shfl.sync.down.b32 %r255, %r256, %r257, %r258, %r259;
	// end inline asm
	mov.b32 	%f144, %r255;
	setp.lt.f32 	%p27, %f14, %f144;
	selp.f32 	%f15, %f144, %f14, %p27;
	setp.ne.s32 	%p28, %r234, 0;
	shr.u32 	%r260, %r355, 3;
	and.b32  	%r261, %r260, 124;
	mov.u32 	%r262, _ZZ24blockLPNormStridesKernelIfLj1024EEvPKT_PS0_PKiS5_S5_ififE12temp_storage;
	add.s32 	%r263, %r262, %r261;
	add.s32 	%r74, %r263, 32;
	@%p28 bra 	$L__BB6_28;
	st.shared.f32 	[%r74], %f15;
$L__BB6_28:
	bar.sync 	0;
	setp.ne.s32 	%p29, %r355, 0;
	@%p29 bra 	$L__BB6_30;
	setp.gt.s32 	%p30, %r234, 15;
	selp.f32 	%f145, %f14, %f15, %p30;
	ld.shared.f32 	%f146, [_ZZ24blockLPNormStridesKernelIfLj1024EEvPKT_PS0_PKiS5_S5_ififE12temp_storage+36];
	setp.lt.f32 	%p31, %f145, %f146;
	selp.f32 	%f147, %f146, %f145, %p31;
	ld.shared.f32 	%f148, [_ZZ24blockLPNormStridesKernelIfLj1024EEvPKT_PS0_PKiS5_S5_ififE12temp_storage+40];
	setp.lt.f32 	%p32, %f147, %f148;
	selp.f32 	%f149, %f148, %f147, %p32;
	ld.shared.f32 	%f150, [_ZZ24blockLPNormStridesKernelIfLj1024EEvPKT_PS0_PKiS5_S5_ififE12temp_storage+44];
	setp.lt.f32 	%p33, %f149, %f150;
	selp.f32 	%f151, %f150, %f149, %p33;
	ld.shared.f32 	%f152, [_ZZ24blockLPNormStridesKernelIfLj1024EEvPKT_PS0_PKiS5_S5_ififE12temp_storage+48];
	setp.lt.f32 	%p34, %f151, %f152;
	selp.f32 	%f153, %f152, %f151, %p34;
	ld.shared.f32 	%f154, [_ZZ24blockLPNormStridesKernelIfLj1024EEvPKT_PS0_PKiS5_S5_ififE12temp_storage+52];
	setp.lt.f32 	%p35, %f153, %f154;
	selp.f32 	%f155, %f154, %f153, %p35;
	ld.shared.f32 	%f156, [_ZZ24blockLPNormStridesKernelIfLj1024EEvPKT_PS0_PKiS5_S5_ififE12temp_storage+56];
	setp.lt.f32 	%p36, %f155, %f156;
	selp.f32 	%f157, %f156, %f155, %p36;
	ld.shared.f32 	%f158, [_ZZ24blockLPNormStridesKernelIfLj1024EEvPKT_PS0_PKiS5_S5_ififE12temp_storage+60];
	setp.lt.f32 	%p37, %f157, %f158;
	selp.f32 	%f159, %f158, %f157, %p37;
	ld.shared.f32 	%f160, [_ZZ24blockLPNormStridesKernelIfLj1024EEvPKT_PS0_PKiS5_S5_ififE12temp_storage+64];
	setp.lt.f32 	%p38, %f159, %f160;
	selp.f32 	%f161, %f160, %f159, %p38;
	ld.shared.f32 	%f162, [_ZZ24blockLPNormStridesKernelIfLj1024EEvPKT_PS0_PKiS5_S5_ififE12temp_storage+68];
	setp.lt.f32 	%p39, %f161, %f162;
	selp.f32 	%f163, %f162, %f161, %p39;
	ld.shared.f32 	%f164, [_ZZ24blockLPNormStridesKernelIfLj1024EEvPKT_PS0_PKiS5_S5_ififE12temp_storage+72];
	setp.lt.f32 	%p40, %f163, %f164;
	selp.f32 	%f165, %f164, %f163, %p40;
	ld.shared.f32 	%f166, [_ZZ24blockLPNormStridesKernelIfLj1024EEvPKT_PS0_PKiS5_S5_ififE12temp_storage+76];
	setp.lt.f32 	%p41, %f165, %f166;
	selp.f32 	%f167, %f166, %f165, %p41;
	ld.shared.f32 	%f168, [_ZZ24blockLPNormStridesKernelIfLj1024EEvPKT_PS0_PKiS5_S5_ififE12temp_storage+80];
	setp.lt.f32 	%p42, %f167, %f168;
	selp.f32 	%f169, %f168, %f167, %p42;
	ld.shared.f32 	%f170, [_ZZ24blockLPNormStridesKernelIfLj1024EEvPKT_PS0_PKiS5_S5_ififE12temp_storage+84];
	setp.lt.f32 	%p43, %f169, %f170;
	selp.f32 	%f171, %f170, %f169, %p43;
	ld.shared.f32 	%f172, [_ZZ24blockLPNormStridesKernelIfLj1024EEvPKT_PS0_PKiS5_S5_ififE12temp_storage+88];
	setp.lt.f32 	%p44, %f171, %f172;
	selp.f32 	%f173, %f172, %f171, %p44;
	ld.shared.f32 	%f174, [_ZZ24blockLPNormStridesKernelIfLj1024EEvPKT_PS0_PKiS5_S5_ififE12temp_storage+92];
	setp.lt.f32 	%p45, %f173, %f174;
	selp.f32 	%f175, %f174, %f173, %p45;
	ld.shared.f32 	%f176, [_ZZ24blockLPNormStridesKernelIfLj1024EEvPKT_PS0_PKiS5_S5_ififE12temp_storage+96];
	setp.lt.f32 	%p46, %f175, %f176;
	selp.f32 	%f177, %f176, %f175, %p46;
	ld.shared.f32 	%f178, [_ZZ24blockLPNormStridesKernelIfLj1024EEvPKT_PS0_PKiS5_S5_ififE12temp_storage+100];
	setp.lt.f32 	%p47, %f177, %f178;
	selp.f32 	%f179, %f178, %f177, %p47;
	ld.shared.f32 	%f180, [_ZZ24blockLPNormStridesKernelIfLj1024EEvPKT_PS0_PKiS5_S5_ififE12temp_storage+104];
	setp.lt.f32 	%p48, %f179, %f180;
	selp.f32 	%f181, %f180, %f179, %p48;
	ld.shared.f32 	%f182, [_ZZ24blockLPNormStridesKernelIfLj1024EEvPKT_PS0_PKiS5_S5_ififE12temp_storage+108];
	setp.lt.f32 	%p49, %f181, %f182;
	selp.f32 	%f183, %f182, %f181, %p49;
	ld.shared.f32 	%f184, [_ZZ24blockLPNormStridesKernelIfLj1024EEvPKT_PS0_PKiS5_S5_ififE12temp_storage+112];
	setp.lt.f32 	%p50, %f183, %f184;
	selp.f32 	%f185, %f184, %f183, %p50;
	ld.shared.f32 	%f186, [_ZZ24blockLPNormStridesKernelIfLj1024EEvPKT_PS0_PKiS5_S5_ififE12temp_storage+116];
	setp.lt.f32 	%p51, %f185, %f186;
	selp.f32 	%f187, %f186, %f185, %p51;
	ld.shared.f32 	%f188, [_ZZ24blockLPNormStridesKernelIfLj1024EEvPKT_PS0_PKiS5_S5_ififE12temp_storage+120];
	setp.lt.f32 	%p52, %f187, %f188;
	selp.f32 	%f189, %f188, %f187, %p52;
	ld.shared.f32 	%f190, [_ZZ24blockLPNormStridesKernelIfLj1024EEvPKT_PS0_PKiS5_S5_ififE12temp_storage+124];
	setp.lt.f32 	%p53, %f189, %f190;
	selp.f32 	%f191, %f190, %f189, %p53;
	ld.shared.f32 	%f192, [_ZZ24blockLPNormStridesKernelIfLj1024EEvPKT_PS0_PKiS5_S5_ififE12temp_storage+128];
	setp.lt.f32 	%p54, %f191, %f192;
	selp.f32 	%f193, %f192, %f191, %p54;
	ld.shared.f32 	%f194, [_ZZ24blockLPNormStridesKernelIfLj1024EEvPKT_PS0_PKiS5_S5_ififE12temp_storage+132];
	setp.lt.f32 	%p55, %f193, %f194;
	selp.f32 	%f195, %f194, %f193, %p55;
	ld.shared.f32 	%f196, [_ZZ24blockLPNormStridesKernelIfLj1024EEvPKT_PS0_PKiS5_S5_ififE12temp_storage+136];
	setp.lt.f32 	%p56, %f195, %f196;
	selp.f32 	%f197, %f196, %f195, %p56;
	ld.shared.f32 	%f198, [_ZZ24blockLPNormStridesKernelIfLj1024EEvPKT_PS0_PKiS5_S5_ififE12temp_storage+140];
	setp.lt.f32 	%p57, %f197, %f198;
	selp.f32 	%f199, %f198, %f197, %p57;
	ld.shared.f32 	%f200, [_ZZ24blockLPNormStridesKernelIfLj1024EEvPKT_PS0_PKiS5_S5_ififE12temp_storage+144];
	setp.lt.f32 	%p58, %f199, %f200;
	selp.f32 	%f201, %f200, %f199, %p58;
	ld.shared.f32 	%f202, [_ZZ24blockLPNormStridesKernelIfLj1024EEvPKT_PS0_PKiS5_S5_ififE12temp_storage+148];
	setp.lt.f32 	%p59, %f201, %f202;
	selp.f32 	%f203, %f202, %f201, %p59;
	ld.shared.f32 	%f204, [_ZZ24blockLPNormStridesKernelIfLj1024EEvPKT_PS0_PKiS5_S5_ififE12temp_storage+152];
	setp.lt.f32 	%p60, %f203, %f204;
	selp.f32 	%f205, %f204, %f203, %p60;
	ld.shared.f32 	%f206, [_ZZ24blockLPNormStridesKernelIfLj1024EEvPKT_PS0_PKiS5_S5_ififE12temp_storage+156];
	setp.lt.f32 	%p61, %f205, %f206;
	selp.f32 	%f207, %f206, %f205, %p61;
	st.shared.f32 	[_ZZ24blockLPNormStridesKernelIfLj1024EEvPKT_PS0_PKiS5_S5_ififE10global_max], %f207;
$L__BB6_30:
	setp.ge.s32 	%p62, %r355, %r101;
	bar.sync 	0;
	ld.shared.f32 	%f209, [_ZZ24blockLPNormStridesKernelIfLj1024EEvPKT_PS0_PKiS5_S5_ififE10global_max];
	max.f32 	%f210, %f209, %f43;
	mov.f32 	%f211, 0f3F800000;
	div.approx.f32 	%f16, %f211, %f210;
	mov.f32 	%f442, 0f00000000;
	@%p62 bra 	$L__BB6_41;
	mul.f32 	%f213, %f42, 0f3F000000;
	cvt.rzi.f32.f32 	%f214, %f213;
	add.f32 	%f215, %f214, %f214;
	sub.f32 	%f216, %f42, %f215;
	abs.f32 	%f17, %f216;
	abs.f32 	%f18, %f42;
	cvt.rmi.f32.f32 	%f19, %f42;
	add.s32 	%r347, %r355, %r337;
	mov.f32 	%f442, 0f00000000;
	mov.u32 	%r348, %r355;
$L__BB6_32:
	setp.eq.f32 	%p63, %f42, 0f00000000;
	mul.wide.s32 	%rd82, %r347, 4;
	add.s64 	%rd83, %rd5, %rd82;
	ld.global.f32 	%f218, [%rd83];
	mul.f32 	%f21, %f16, %f218;
	abs.f32 	%f22, %f21;
	setp.lt.f32 	%p64, %f22, 0f00800000;
	mul.f32 	%f219, %f22, 0f4B800000;
	selp.f32 	%f220, %f219, %f22, %p64;
	selp.f32 	%f221, 0fC1C00000, 0f00000000, %p64;
	mov.b32 	%r264, %f220;
	add.s32 	%r265, %r264, -1060439283;
	and.b32  	%r266, %r265, -8388608;
	sub.s32 	%r267, %r264, %r266;
	mov.b32 	%f222, %r267;
	cvt.rn.f32.s32 	%f223, %r266;
	fma.rn.f32 	%f224, %f223, 0f34000000, %f221;
	add.f32 	%f225, %f222, 0fBF800000;
	add.f32 	%f226, %f222, 0f3F800000;
	rcp.approx.ftz.f32 	%f227, %f226;
	add.f32 	%f228, %f225, %f225;
	mul.f32 	%f229, %f228, %f227;
	mul.f32 	%f230, %f229, %f229;
	sub.f32 	%f231, %f225, %f229;
	add.f32 	%f232, %f231, %f231;
	neg.f32 	%f233, %f229;
	fma.rn.f32 	%f234, %f233, %f225, %f232;
	mul.rn.f32 	%f235, %f227, %f234;
	fma.rn.f32 	%f236, %f230, 0f3A2C32E4, 0f3B52E7DB;
	fma.rn.f32 	%f237, %f236, %f230, 0f3C93BB73;
	fma.rn.f32 	%f238, %f237, %f230, 0f3DF6384F;
	mul.rn.f32 	%f239, %f238, %f230;
	fma.rn.f32 	%f240, %f229, 0f3FB8AA3B, %f224;
	sub.f32 	%f241, %f224, %f240;
	fma.rn.f32 	%f242, %f229, 0f3FB8AA3B, %f241;
	fma.rn.f32 	%f243, %f235, 0f3FB8AA3B, %f242;
	fma.rn.f32 	%f244, %f229, 0f32A55E34, %f243;
	mul.f32 	%f245, %f239, 0f40400000;
	fma.rn.f32 	%f246, %f245, %f235, %f244;
	fma.rn.f32 	%f247, %f239, %f229, %f246;
	add.rn.f32 	%f248, %f240, %f247;
	neg.f32 	%f249, %f240;
	add.rn.f32 	%f250, %f248, %f249;
	neg.f32 	%f251, %f250;
	add.rn.f32 	%f252, %f247, %f251;
	mul.rn.f32 	%f253, %f248, %f42;
	neg.f32 	%f254, %f253;
	fma.rn.f32 	%f255, %f248, %f42, %f254;
	fma.rn.f32 	%f256, %f252, %f42, %f255;
	cvt.rni.f32.f32 	%f257, %f253;
	sub.f32 	%f258, %f253, %f257;
	add.f32 	%f259, %f258, %f256;
	fma.rn.f32 	%f260, %f259, 0f391FCB8E, 0f3AAF85ED;
	fma.rn.f32 	%f261, %f260, %f259, 0f3C1D9856;
	fma.rn.f32 	%f262, %f261, %f259, 0f3D6357BB;
	fma.rn.f32 	%f263, %f262, %f259, 0f3E75FDEC;
	fma.rn.f32 	%f264, %f263, %f259, 0f3F317218;
	fma.rn.f32 	%f265, %f264, %f259, 0f3F800000;
	cvt.rzi.s32.f32 	%r268, %f257;
	setp.gt.f32 	%p65, %f257, 0f00000000;
	selp.b32 	%r269, 0, -2097152000, %p65;
	add.s32 	%r270, %r269, 2130706432;
	mov.b32 	%f266, %r270;
	mul.f32 	%f267, %f265, %f266;
	shl.b32 	%r271, %r268, 23;
	sub.s32 	%r272, %r271, %r269;
	mov.b32 	%f268, %r272;
	mul.f32 	%f269, %f267, %f268;
	abs.f32 	%f270, %f253;
	setp.gt.f32 	%p66, %f270, 0f43180000;
	setp.lt.f32 	%p67, %f253, 0f00000000;
	selp.f32 	%f271, 0f00000000, 0f7F800000, %p67;
	selp.f32 	%f23, %f271, %f269, %p66;
	setp.eq.f32 	%p68, %f21, 0f3F800000;
	or.pred  	%p69, %p63, %p68;
	mov.f32 	%f441, 0f3F800000;
	@%p69 bra 	$L__BB6_40;
	setp.num.f32 	%p70, %f18, %f18;
	setp.num.f32 	%p71, %f22, %f22;
	and.pred  	%p72, %p71, %p70;
	@%p72 bra 	$L__BB6_35;
	add.rn.f32 	%f441, %f21, %f42;
	bra.uni 	$L__BB6_40;
$L__BB6_35:
	setp.neu.f32 	%p73, %f21, 0f00000000;
	setp.neu.f32 	%p74, %f22, 0f7F800000;
	and.pred  	%p75, %p73, %p74;
	@%p75 bra 	$L__BB6_37;
	setp.lt.f32 	%p82, %f42, 0f00000000;
	setp.neu.f32 	%p83, %f17, 0f3F800000;
	add.f32 	%f275, %f21, %f21;
	mov.b32 	%r273, %f275;
	xor.b32  	%r274, %r273, 2139095040;
	selp.b32 	%r275, %r274, %r273, %p82;
	and.b32  	%r276, %r275, 2147483647;
	selp.b32 	%r277, %r276, %r275, %p83;
	mov.b32 	%f441, %r277;
	bra.uni 	$L__BB6_40;
$L__BB6_37:
	setp.eq.f32 	%p76, %f18, 0f7F800000;
	setp.eq.f32 	%p77, %f21, 0fBF800000;
	and.pred  	%p78, %p77, %p76;
	@%p78 bra 	$L__BB6_40;
	setp.geu.f32 	%p79, %f21, 0f00000000;
	mov.f32 	%f441, %f23;
	@%p79 bra 	$L__BB6_40;
	setp.neu.f32 	%p80, %f42, %f19;
	setp.neu.f32 	%p81, %f17, 0f3F800000;
	neg.f32 	%f273, %f23;
	selp.f32 	%f274, %f23, %f273, %p81;
	selp.f32 	%f441, 0f7FFFFFFF, %f274, %p80;
$L__BB6_40:
	add.f32 	%f442, %f442, %f441;
	add.s32 	%r348, %r348, 1024;
	add.s32 	%r347, %r347, 1024;
	setp.lt.s32 	%p84, %r348, %r101;
	@%p84 bra 	$L__BB6_32;
$L__BB6_41:
	setp.ne.s32 	%p85, %r234, 0;
	mov.b32 	%r278, 1;
	mov.b32 	%r291, 31;
	mov.b32 	%r292, -1;
	// begin inline asm
	{  .reg .f32 r0;  .reg .pred p;  shfl.sync.down.b32 r0|p, %f442, %r278, %r291, %r292;  @p add.f32 r0, r0, %f442;  mov.f32 %f276, r0;}
	// end inline asm
	mov.b32 	%r281, 2;
	// begin inline asm
	{  .reg .f32 r0;  .reg .pred p;  shfl.sync.down.b32 r0|p, %f276, %r281, %r291, %r292;  @p add.f32 r0, r0, %f276;  mov.f32 %f279, r0;}
	// end inline asm
	mov.b32 	%r284, 4;
	// begin inline asm
	{  .reg .f32 r0;  .reg .pred p;  shfl.sync.down.b32 r0|p, %f279, %r284, %r291, %r292;  @p add.f32 r0, r0, %f279;  mov.f32 %f282, r0;}
	// end inline asm
	mov.b32 	%r287, 8;
	// begin inline asm
	{  .reg .f32 r0;  .reg .pred p;  shfl.sync.down.b32 r0|p, %f282, %r287, %r291, %r292;  @p add.f32 r0, r0, %f282;  mov.f32 %f285, r0;}
	// end inline asm
	mov.b32 	%r290, 16;
	// begin inline asm
	{  .reg .f32 r0;  .reg .pred p;  shfl.sync.down.b32 r0|p, %f285, %r290, %r291, %r292;  @p add.f32 r0, r0, %f285;  mov.f32 %f288, r0;}
	// end inline asm
	@%p85 bra 	$L__BB6_43;
	st.shared.f32 	[%r74], %f288;
$L__BB6_43:
	setp.ne.s32 	%p86, %r355, 0;
	bar.sync 	0;
	mov.f32 	%f443, 0f3F800000;
	@%p86 bra 	$L__BB6_53;
	ld.shared.f32 	%f292, [_ZZ24blockLPNormStridesKernelIfLj1024EEvPKT_PS0_PKiS5_S5_ififE12temp_storage+36];
	add.f32 	%f293, %f288, %f292;
	ld.shared.f32 	%f294, [_ZZ24blockLPNormStridesKernelIfLj1024EEvPKT_PS0_PKiS5_S5_ififE12temp_storage+40];
	add.f32 	%f295, %f293, %f294;
	ld.shared.f32 	%f296, [_ZZ24blockLPNormStridesKernelIfLj1024EEvPKT_PS0_PKiS5_S5_ififE12temp_storage+44];
	add.f32 	%f297, %f295, %f296;
	ld.shared.f32 	%f298, [_ZZ24blockLPNormStridesKernelIfLj1024EEvPKT_PS0_PKiS5_S5_ififE12temp_storage+48];
	add.f32 	%f299, %f297, %f298;
	ld.shared.f32 	%f300, [_ZZ24blockLPNormStridesKernelIfLj1024EEvPKT_PS0_PKiS5_S5_ififE12temp_storage+52];
	add.f32 	%f301, %f299, %f300;
	ld.shared.f32 	%f302, [_ZZ24blockLPNormStridesKernelIfLj1024EEvPKT_PS0_PKiS5_S5_ififE12temp_storage+56];
	add.f32 	%f303, %f301, %f302;
	ld.shared.f32 	%f304, [_ZZ24blockLPNormStridesKernelIfLj1024EEvPKT_PS0_PKiS5_S5_ififE12temp_storage+60];
	add.f32 	%f305, %f303, %f304;
	ld.shared.f32 	%f306, [_ZZ24blockLPNormStridesKernelIfLj1024EEvPKT_PS0_PKiS5_S5_ififE12temp_storage+64];
	add.f32 	%f307, %f305, %f306;
	ld.shared.f32 	%f308, [_ZZ24blockLPNormStridesKernelIfLj1024EEvPKT_PS0_PKiS5_S5_ififE12temp_storage+68];
	add.f32 	%f309, %f307, %f308;
	ld.shared.f32 	%f310, [_ZZ24blockLPNormStridesKernelIfLj1024EEvPKT_PS0_PKiS5_S5_ififE12temp_storage+72];
	add.f32 	%f311, %f309, %f310;
	ld.shared.f32 	%f312, [_ZZ24blockLPNormStridesKernelIfLj1024EEvPKT_PS0_PKiS5_S5_ififE12temp_storage+76];
	add.f32 	%f313, %f311, %f312;
	ld.shared.f32 	%f314, [_ZZ24blockLPNormStridesKernelIfLj1024EEvPKT_PS0_PKiS5_S5_ififE12temp_storage+80];
	add.f32 	%f315, %f313, %f314;
	ld.shared.f32 	%f316, [_ZZ24blockLPNormStridesKernelIfLj1024EEvPKT_PS0_PKiS5_S5_ififE12temp_storage+84];
	add.f32 	%f317, %f315, %f316;
	ld.shared.f32 	%f318, [_ZZ24blockLPNormStridesKernelIfLj1024EEvPKT_PS0_PKiS5_S5_ififE12temp_storage+88];
	add.f32 	%f319, %f317, %f318;
	ld.shared.f32 	%f320, [_ZZ24blockLPNormStridesKernelIfLj1024EEvPKT_PS0_PKiS5_S5_ififE12temp_storage+92];
	add.f32 	%f321, %f319, %f320;
	ld.shared.f32 	%f322, [_ZZ24blockLPNormStridesKernelIfLj1024EEvPKT_PS0_PKiS5_S5_ififE12temp_storage+96];
	add.f32 	%f323, %f321, %f322;
	ld.shared.f32 	%f324, [_ZZ24blockLPNormStridesKernelIfLj1024EEvPKT_PS0_PKiS5_S5_ififE12temp_storage+100];
	add.f32 	%f325, %f323, %f324;
	ld.shared.f32 	%f326, [_ZZ24blockLPNormStridesKernelIfLj1024EEvPKT_PS0_PKiS5_S5_ififE12temp_storage+104];
	add.f32 	%f327, %f325, %f326;
	ld.shared.f32 	%f328, [_ZZ24blockLPNormStridesKernelIfLj1024EEvPKT_PS0_PKiS5_S5_ififE12temp_storage+108];
	add.f32 	%f329, %f327, %f328;
	ld.shared.f32 	%f330, [_ZZ24blockLPNormStridesKernelIfLj1024EEvPKT_PS0_PKiS5_S5_ififE12temp_storage+112];
	add.f32 	%f331, %f329, %f330;
	ld.shared.f32 	%f332, [_ZZ24blockLPNormStridesKernelIfLj1024EEvPKT_PS0_PKiS5_S5_ififE12temp_storage+116];
	add.f32 	%f333, %f331, %f332;
	ld.shared.f32 	%f334, [_ZZ24blockLPNormStridesKernelIfLj1024EEvPKT_PS0_PKiS5_S5_ififE12temp_storage+120];
	add.f32 	%f335, %f333, %f334;
	ld.shared.f32 	%f336, [_ZZ24blockLPNormStridesKernelIfLj1024EEvPKT_PS0_PKiS5_S5_ififE12temp_storage+124];
	add.f32 	%f337, %f335, %f336;
	ld.shared.f32 	%f338, [_ZZ24blockLPNormStridesKernelIfLj1024EEvPKT_PS0_PKiS5_S5_ififE12temp_storage+128];
	add.f32 	%f339, %f337, %f338;
	ld.shared.f32 	%f340, [_ZZ24blockLPNormStridesKernelIfLj1024EEvPKT_PS0_PKiS5_S5_ififE12temp_storage+132];
	add.f32 	%f341, %f339, %f340;
	ld.shared.f32 	%f342, [_ZZ24blockLPNormStridesKernelIfLj1024EEvPKT_PS0_PKiS5_S5_ififE12temp_storage+136];
	add.f32 	%f343, %f341, %f342;
	ld.shared.f32 	%f344, [_ZZ24blockLPNormStridesKernelIfLj1024EEvPKT_PS0_PKiS5_S5_ififE12temp_storage+140];
	add.f32 	%f345, %f343, %f344;
	ld.shared.f32 	%f346, [_ZZ24blockLPNormStridesKernelIfLj1024EEvPKT_PS0_PKiS5_S5_ififE12temp_storage+144];
	add.f32 	%f347, %f345, %f346;
	ld.shared.f32 	%f348, [_ZZ24blockLPNormStridesKernelIfLj1024EEvPKT_PS0_PKiS5_S5_ififE12temp_storage+148];
	add.f32 	%f349, %f347, %f348;
	ld.shared.f32 	%f350, [_ZZ24blockLPNormStridesKernelIfLj1024EEvPKT_PS0_PKiS5_S5_ififE12temp_storage+152];
	add.f32 	%f351, %f349, %f350;
	ld.shared.f32 	%f352, [_ZZ24blockLPNormStridesKernelIfLj1024EEvPKT_PS0_PKiS5_S5_ififE12temp_storage+156];
	add.f32 	%f31, %f351, %f352;
	rcp.rn.f32 	%f32, %f42;
	mul.f32 	%f353, %f32, 0f3F000000;
	cvt.rzi.f32.f32 	%f354, %f353;
	add.f32 	%f355, %f354, %f354;
	sub.f32 	%f356, %f32, %f355;
	abs.f32 	%f33, %f356;
	abs.f32 	%f34, %f31;
	setp.lt.f32 	%p87, %f34, 0f00800000;
	mul.f32 	%f357, %f34, 0f4B800000;
	selp.f32 	%f358, %f357, %f34, %p87;
	selp.f32 	%f359, 0fC1C00000, 0f00000000, %p87;
	mov.b32 	%r293, %f358;
	add.s32 	%r294, %r293, -1060439283;
	and.b32  	%r295, %r294, -8388608;
	sub.s32 	%r296, %r293, %r295;
	mov.b32 	%f360, %r296;
	cvt.rn.f32.s32 	%f361, %r295;
	fma.rn.f32 	%f362, %f361, 0f34000000, %f359;
	add.f32 	%f363, %f360, 0fBF800000;
	add.f32 	%f364, %f360, 0f3F800000;
	rcp.approx.ftz.f32 	%f365, %f364;
	add.f32 	%f366, %f363, %f363;
	mul.f32 	%f367, %f366, %f365;
	mul.f32 	%f368, %f367, %f367;
	sub.f32 	%f369, %f363, %f367;
	add.f32 	%f370, %f369, %f369;
	neg.f32 	%f371, %f367;
	fma.rn.f32 	%f372, %f371, %f363, %f370;
	mul.rn.f32 	%f373, %f365, %f372;
	fma.rn.f32 	%f374, %f368, 0f3A2C32E4, 0f3B52E7DB;
	fma.rn.f32 	%f375, %f374, %f368, 0f3C93BB73;
	fma.rn.f32 	%f376, %f375, %f368, 0f3DF6384F;
	mul.rn.f32 	%f377, %f376, %f368;
	fma.rn.f32 	%f378, %f367, 0f3FB8AA3B, %f362;
	sub.f32 	%f379, %f362, %f378;
	fma.rn.f32 	%f380, %f367, 0f3FB8AA3B, %f379;
	fma.rn.f32 	%f381, %f373, 0f3FB8AA3B, %f380;
	fma.rn.f32 	%f382, %f367, 0f32A55E34, %f381;
	mul.f32 	%f383, %f377, 0f40400000;
	fma.rn.f32 	%f384, %f383, %f373, %f382;
	fma.rn.f32 	%f385, %f377, %f367, %f384;
	add.rn.f32 	%f386, %f378, %f385;
	neg.f32 	%f387, %f378;
	add.rn.f32 	%f388, %f386, %f387;
	neg.f32 	%f389, %f388;
	add.rn.f32 	%f390, %f385, %f389;
	mul.rn.f32 	%f391, %f386, %f32;
	neg.f32 	%f392, %f391;
	fma.rn.f32 	%f393, %f386, %f32, %f392;
	fma.rn.f32 	%f394, %f390, %f32, %f393;
	cvt.rni.f32.f32 	%f395, %f391;
	sub.f32 	%f396, %f391, %f395;
	add.f32 	%f397, %f396, %f394;
	fma.rn.f32 	%f398, %f397, 0f391FCB8E, 0f3AAF85ED;
	fma.rn.f32 	%f399, %f398, %f397, 0f3C1D9856;
	fma.rn.f32 	%f400, %f399, %f397, 0f3D6357BB;
	fma.rn.f32 	%f401, %f400, %f397, 0f3E75FDEC;
	fma.rn.f32 	%f402, %f401, %f397, 0f3F317218;
	fma.rn.f32 	%f403, %f402, %f397, 0f3F800000;
	cvt.rzi.s32.f32 	%r297, %f395;
	setp.gt.f32 	%p88, %f395, 0f00000000;
	selp.b32 	%r298, 0, -2097152000, %p88;
	add.s32 	%r299, %r298, 2130706432;
	mov.b32 	%f404, %r299;
	mul.f32 	%f405, %f403, %f404;
	shl.b32 	%r300, %r297, 23;
	sub.s32 	%r301, %r300, %r298;
	mov.b32 	%f406, %r301;
	mul.f32 	%f407, %f405, %f406;
	abs.f32 	%f408, %f391;
	setp.gt.f32 	%p89, %f408, 0f43180000;
	setp.lt.f32 	%p90, %f391, 0f00000000;
	selp.f32 	%f409, 0f00000000, 0f7F800000, %p90;
	selp.f32 	%f35, %f409, %f407, %p89;
	setp.eq.f32 	%p91, %f31, 0f3F800000;
	setp.eq.f32 	%p92, %f32, 0f00000000;
	or.pred  	%p93, %p92, %p91;
	@%p93 bra 	$L__BB6_52;
	setp.num.f32 	%p94, %f34, %f34;
	abs.f32 	%f410, %f32;
	setp.num.f32 	%p95, %f410, %f410;
	and.pred  	%p96, %p94, %p95;
	@%p96 bra 	$L__BB6_47;
	add.rn.f32 	%f443, %f31, %f32;
	bra.uni 	$L__BB6_52;
$L__BB6_47:
	setp.neu.f32 	%p97, %f31, 0f00000000;
	setp.neu.f32 	%p98, %f34, 0f7F800000;
	and.pred  	%p99, %p97, %p98;
	@%p99 bra 	$L__BB6_49;
	setp.neu.f32 	%p106, %f33, 0f3F800000;
	add.f32 	%f415, %f31, %f31;
	mov.b32 	%r302, %f415;
	setp.lt.f32 	%p107, %f32, 0f00000000;
	xor.b32  	%r303, %r302, 2139095040;
	selp.b32 	%r304, %r303, %r302, %p107;
	and.b32  	%r305, %r304, 2147483647;
	selp.b32 	%r306, %r305, %r304, %p106;
	mov.b32 	%f443, %r306;
	bra.uni 	$L__BB6_52;
$L__BB6_49:
	setp.eq.f32 	%p100, %f31, 0fBF800000;
	setp.eq.f32 	%p101, %f410, 0f7F800000;
	and.pred  	%p102, %p100, %p101;
	@%p102 bra 	$L__BB6_52;
	setp.geu.f32 	%p103, %f31, 0f00000000;
	mov.f32 	%f443, %f35;
	@%p103 bra 	$L__BB6_52;
	setp.neu.f32 	%p104, %f33, 0f3F800000;
	neg.f32 	%f412, %f35;
	selp.f32 	%f413, %f35, %f412, %p104;
	cvt.rmi.f32.f32 	%f414, %f32;
	setp.neu.f32 	%p105, %f32, %f414;
	selp.f32 	%f443, 0f7FFFFFFF, %f413, %p105;
$L__BB6_52:
	st.shared.f32 	[_ZZ24blockLPNormStridesKernelIfLj1024EEvPKT_PS0_PKiS5_S5_ififE7p_total], %f443;
$L__BB6_53:
	setp.ge.s32 	%p108, %r355, %r101;
	bar.sync 	0;
	ld.shared.f32 	%f416, [_ZZ24blockLPNormStridesKernelIfLj1024EEvPKT_PS0_PKiS5_S5_ififE7p_total];
	add.f32 	%f417, %f43, %f416;
	mov.f32 	%f418, 0f3F800000;
	div.approx.f32 	%f419, %f418, %f417;
	mul.f32 	%f41, %f16, %f419;
	@%p108 bra 	$L__BB6_60;
	not.b32 	%r307, %r355;
	add.s32 	%r80, %r101, %r307;
	and.b32  	%r308, %r80, 3072;
	setp.eq.s32 	%p109, %r308, 3072;
	@%p109 bra 	$L__BB6_57;
	shr.u32 	%r309, %r80, 10;
	add.s32 	%r310, %r309, 1;
	and.b32  	%r311, %r310, 3;
	add.s32 	%r351, %r355, %r338;
	add.s32 	%r350, %r355, %r337;
	neg.s32 	%r349, %r311;
	shl.b32 	%r312, %r310, 10;
	and.b32  	%r313, %r312, 3072;
	or.b32  	%r355, %r355, %r313;
$L__BB6_56:
	.pragma "nounroll";
	mul.wide.s32 	%rd84, %r351, 4;
	add.s64 	%rd85, %rd4, %rd84;
	mul.wide.s32 	%rd86, %r350, 4;
	add.s64 	%rd87, %rd5, %rd86;
	ld.global.f32 	%f420, [%rd87];
	mul.f32 	%f421, %f41, %f420;
	st.global.f32 	[%rd85], %f421;
	add.s32 	%r351, %r351, 1024;
	add.s32 	%r350, %r350, 1024;
	add.s32 	%r349, %r349, 1;
	setp.ne.s32 	%p110, %r349, 0;
	@%p110 bra 	$L__BB6_56;
$L__BB6_57:
	setp.lt.u32 	%p111, %r80, 3072;
	@%p111 bra 	$L__BB6_60;
	add.s64 	%rd7, %rd5, 8192;
	add.s32 	%r354, %r337, %r355;
	add.s64 	%rd8, %rd4, 8192;
	add.s32 	%r353, %r338, %r355;
$L__BB6_59:
	mul.wide.s32 	%rd88, %r354, 4;
	add.s64 	%rd89, %rd7, %rd88;
	mul.wide.s32 	%rd90, %r353, 4;
	add.s64 	%rd91, %rd8, %rd90;
	ld.global.f32 	%f422, [%rd89+-8192];
	mul.f32 	%f423, %f41, %f422;
	st.global.f32 	[%rd91+-8192], %f423;
	ld.global.f32 	%f424, [%rd89+-4096];
	mul.f32 	%f425, %f41, %f424;
	st.global.f32 	[%rd91+-4096], %f425;
	ld.global.f32 	%f426, [%rd89];
	mul.f32 	%f427, %f41, %f426;
	st.global.f32 	[%rd91], %f427;
	ld.global.f32 	%f428, [%rd89+4096];
	mul.f32 	%f429, %f41, %f428;
	st.global.f32 	[%rd91+4096], %f429;
	add.s32 	%r355, %r355, 4096;
	add.s32 	%r354, %r354, 4096;
	add.s32 	%r353, %r353, 4096;
	setp.lt.s32 	%p112, %r355, %r101;
	@%p112 bra 	$L__BB6_59;
$L__BB6_60:
	ret;

}
	// .globl	_Z17warpLPNormStridesIfLj32ELj32EEvPT_PKS0_PKiS5_S5_ifiif
.visible .entry _Z17warpLPNormStridesIfLj32ELj32EEvPT_PKS0_PKiS5_S5_ifiif(
	.param .u64 .ptr .align 1 _Z17warpLPNormStridesIfLj32ELj32EEvPT_PKS0_PKiS5_S5_ifiif_param_0,
	.param .u64 .ptr .align 1 _Z17warpLPNormStridesIfLj32ELj32EEvPT_PKS0_PKiS5_S5_ifiif_param_1,
	.param .u64 .ptr .align 1 _Z17warpLPNormStridesIfLj32ELj32EEvPT_PKS0_PKiS5_S5_ifiif_param_2,
	.param .u64 .ptr .align 1 _Z17warpLPNormStridesIfLj32ELj32EEvPT_PKS0_PKiS5_S5_ifiif_param_3,
	.param .u64 .ptr .align 1 _Z17warpLPNormStridesIfLj32ELj32EEvPT_PKS0_PKiS5_S5_ifiif_param_4,
	.param .u32 _Z17warpLPNormStridesIfLj32ELj32EEvPT_PKS0_PKiS5_S5_ifiif_param_5,
	.param .f32 _Z17warpLPNormStridesIfLj32ELj32EEvPT_PKS0_PKiS5_S5_ifiif_param_6,
	.param .u32 _Z17warpLPNormStridesIfLj32ELj32EEvPT_PKS0_PKiS5_S5_ifiif_param_7,
	.param .u32 _Z17warpLPNormStridesIfLj32ELj32EEvPT_PKS0_PKiS5_S5_ifiif_param_8,
	.param .f32 _Z17warpLPNormStridesIfLj32ELj32EEvPT_PKS0_PKiS5_S5_ifiif_param_9
)
{
	.reg .pred 	%p<81>;
	.reg .b32 	%r<339>;
	.reg .b32 	%f<310>;
	.reg .b64 	%rd<90>;
	// demoted variable
	.shared .align 4 .b8 _ZZ23warpLPNormStridesKernelIfLj32ELj32EEvPKT_PS0_PKiS5_S5_ifiifE7p_total[128];
	// demoted variable
	.shared .align 4 .b8 _ZZ23warpLPNormStridesKernelIfLj32ELj32EEvPKT_PS0_PKiS5_S5_ifiifE5p_max[128];
	ld.param.u64 	%rd7, [_Z17warpLPNormStridesIfLj32ELj32EEvPT_PKS0_PKiS5_S5_ifiif_param_0];
	ld.param.u64 	%rd8, [_Z17warpLPNormStridesIfLj32ELj32EEvPT_PKS0_PKiS5_S5_ifiif_param_1];
	ld.param.u64 	%rd9, [_Z17warpLPNormStridesIfLj32ELj32EEvPT_PKS0_PKiS5_S5_ifiif_param_2];
	ld.param.u64 	%rd10, [_Z17warpLPNormStridesIfLj32ELj32EEvPT_PKS0_PKiS5_S5_ifiif_param_3];
	ld.param.u64 	%rd11, [_Z17warpLPNormStridesIfLj32ELj32EEvPT_PKS0_PKiS5_S5_ifiif_param_4];
	ld.param.u32 	%r101, [_Z17warpLPNormStridesIfLj32ELj32EEvPT_PKS0_PKiS5_S5_ifiif_param_5];
	ld.param.f32 	%f40, [_Z17warpLPNormStridesIfLj32ELj32EEvPT_PKS0_PKiS5_S5_ifiif_param_6];
	ld.param.u32 	%r103, [_Z17warpLPNormStridesIfLj32ELj32EEvPT_PKS0_PKiS5_S5_ifiif_param_7];
	ld.param.u32 	%r102, [_Z17warpLPNormStridesIfLj32ELj32EEvPT_PKS0_PKiS5_S5_ifiif_param_8];
	ld.param.f32 	%f41, [_Z17warpLPNormStridesIfLj32ELj32EEvPT_PKS0_PKiS5_S5_ifiif_param_9];
	cvta.to.global.u64 	%rd1, %rd9;
	cvta.to.global.u64 	%rd2, %rd10;
	cvta.to.global.u64 	%rd3, %rd11;
	cvta.to.global.u64 	%rd4, %rd7;
	cvta.to.global.u64 	%rd5, %rd8;
	mov.u32 	%r104, %ctaid.x;
	mov.u32 	%r105, %ntid.y;
	mov.u32 	%r1, %tid.y;
	mad.lo.s32 	%r311, %r104, %r105, %r1;
	setp.ge.s32 	%p1, %r311, %r103;
	@%p1 bra 	$L__BB7_57;
	setp.lt.s32 	%p2, %r101, 2;
	mov.b32 	%r320, 0;
	mov.u32 	%r321, %r320;
	@%p2 bra 	$L__BB7_14;
	add.s32 	%r310, %r101, -2;
	add.s32 	%r4, %r101, -1;
	and.b32  	%r5, %r4, 7;
	setp.lt.u32 	%p3, %r310, 7;
	mov.b32 	%r321, 0;
	mov.u32 	%r320, %r321;
	@%p3 bra 	$L__BB7_6;
	add.s32 	%r298, %r101, -4;
	and.b32  	%r110, %r4, -8;
	neg.s32 	%r297, %r110;
	mov.b32 	%r321, 0;
$L__BB7_4:
	.pragma "nounroll";
	add.s32 	%r111, %r298, 2;
	mul.wide.u32 	%rd12, %r111, 4;
	add.s64 	%rd13, %rd3, %rd12;
	ld.global.u32 	%r112, [%rd13];
	div.s32 	%r113, %r311, %r112;
	mul.lo.s32 	%r114, %r113, %r112;
	sub.s32 	%r115, %r311, %r114;
	add.s64 	%rd14, %rd2, %rd12;
	ld.global.u32 	%r116, [%rd14];
	mad.lo.s32 	%r117, %r116, %r115, %r320;
	add.s64 	%rd15, %rd1, %rd12;
	ld.global.u32 	%r118, [%rd15];
	mad.lo.s32 	%r119, %r118, %r115, %r321;
	add.s32 	%r120, %r298, 1;
	mul.wide.u32 	%rd16, %r120, 4;
	add.s64 	%rd17, %rd3, %rd16;
	ld.global.u32 	%r121, [%rd17];
	div.s32 	%r122, %r113, %r121;
	mul.lo.s32 	%r123, %r122, %r121;
	sub.s32 	%r124, %r113, %r123;
	add.s64 	%rd18, %rd2, %rd16;
	ld.global.u32 	%r125, [%rd18];
	mad.lo.s32 	%r126, %r125, %r124, %r117;
	add.s64 	%rd19, %rd1, %rd16;
	ld.global.u32 	%r127, [%rd19];
	mad.lo.s32 	%r128, %r127, %r124, %r119;
	add.s32 	%r129, %r298, -5;
	mul.wide.u32 	%rd20, %r298, 4;
	add.s64 	%rd21, %rd3, %rd20;
	ld.global.u32 	%r130, [%rd21];
	div.s32 	%r131, %r122, %r130;
	mul.lo.s32 	%r132, %r131, %r130;
	sub.s32 	%r133, %r122, %r132;
	add.s64 	%rd22, %rd2, %rd20;
	ld.global.u32 	%r134, [%rd22];
	mad.lo.s32 	%r135, %r134, %r133, %r126;
	add.s64 	%rd23, %rd1, %rd20;
	ld.global.u32 	%r136, [%rd23];
	mad.lo.s32 	%r137, %r136, %r133, %r128;
	add.s32 	%r138, %r298, -1;
	mul.wide.u32 	%rd24, %r138, 4;
	add.s64 	%rd25, %rd3, %rd24;
	ld.global.u32 	%r139, [%rd25];
	div.s32 	%r140, %r131, %r139;
	mul.lo.s32 	%r141, %r140, %r139;
	sub.s32 	%r142, %r131, %r141;
	add.s64 	%rd26, %rd2, %rd24;
	ld.global.u32 	%r143, [%rd26];
	mad.lo.s32 	%r144, %r143, %r142, %r135;
	add.s64 	%rd27, %rd1, %rd24;
	ld.global.u32 	%r145, [%rd27];
	mad.lo.s32 	%r146, %r145, %r142, %r137;
	add.s32 	%r147, %r298, -2;
	mul.wide.u32 	%rd28, %r147, 4;
	add.s64 	%rd29, %rd3, %rd28;
	ld.global.u32 	%r148, [%rd29];
	div.s32 	%r149, %r140, %r148;
	mul.lo.s32 	%r150, %r149, %r148;
	sub.s32 	%r151, %r140, %r150;
	add.s64 	%rd30, %rd2, %rd28;
	ld.global.u32 	%r152, [%rd30];
	mad.lo.s32 	%r153, %r152, %r151, %r144;
	add.s64 	%rd31, %rd1, %rd28;
	ld.global.u32 	%r154, [%rd31];
	mad.lo.s32 	%r155, %r154, %r151, %r146;
	add.s32 	%r156, %r298, -3;
	mul.wide.u32 	%rd32, %r156, 4;
	add.s64 	%rd33, %rd3, %rd32;
	ld.global.u32 	%r157, [%rd33];
	div.s32 	%r158, %r149, %r157;
	mul.lo.s32 	%r159, %r158, %r157;
	sub.s32 	%r160, %r149, %r159;
	add.s64 	%rd34, %rd2, %rd32;
	ld.global.u32 	%r161, [%rd34];
	mad.lo.s32 	%r162, %r161, %r160, %r153;
	add.s64 	%rd35, %rd1, %rd32;
	ld.global.u32 	%r163, [%rd35];
	mad.lo.s32 	%r164, %r163, %r160, %r155;
	add.s32 	%r165, %r298, -4;
	mul.wide.u32 	%rd36, %r165, 4;
	add.s64 	%rd37, %rd3, %rd36;
	ld.global.u32 	%r166, [%rd37];
	div.s32 	%r167, %r158, %r166;
	mul.lo.s32 	%r168, %r167, %r166;
	sub.s32 	%r169, %r158, %r168;
	add.s64 	%rd38, %rd2, %rd36;
	ld.global.u32 	%r170, [%rd38];
	mad.lo.s32 	%r171, %r170, %r169, %r162;
	add.s64 	%rd39, %rd1, %rd36;
	ld.global.u32 	%r172, [%rd39];
	mad.lo.s32 	%r173, %r172, %r169, %r164;
	mul.wide.u32 	%rd40, %r129, 4;
	add.s64 	%rd41, %rd3, %rd40;
	ld.global.u32 	%r174, [%rd41];
	div.s32 	%r311, %r167, %r174;
	mul.lo.s32 	%r175, %r311, %r174;
	sub.s32 	%r176, %r167, %r175;
	add.s64 	%rd42, %rd2, %rd40;
	ld.global.u32 	%r177, [%rd42];
	mad.lo.s32 	%r320, %r177, %r176, %r171;
	add.s64 	%rd43, %rd1, %rd40;
	ld.global.u32 	%r178, [%rd43];
	mad.lo.s32 	%r321, %r178, %r176, %r173;
	add.s32 	%r298, %r298, -8;
	add.s32 	%r297, %r297, 8;
	setp.ne.s32 	%p4, %r297, 0;
	@%p4 bra 	$L__BB7_4;
	add.s32 	%r310, %r298, 2;
$L__BB7_6:
	setp.eq.s32 	%p5, %r5, 0;
	@%p5 bra 	$L__BB7_14;
	and.b32  	%r25, %r4, 3;
	setp.lt.u32 	%p6, %r5, 4;
	@%p6 bra 	$L__BB7_9;
	mul.wide.u32 	%rd44, %r310, 4;
	add.s64 	%rd45, %rd3, %rd44;
	ld.global.u32 	%r180, [%rd45];
	div.s32 	%r181, %r311, %r180;
	mul.lo.s32 	%r182, %r181, %r180;
	sub.s32 	%r183, %r311, %r182;
	add.s64 	%rd46, %rd2, %rd44;
	ld.global.u32 	%r184, [%rd46];
	mad.lo.s32 	%r185, %r184, %r183, %r320;
	add.s64 	%rd47, %rd1, %rd44;
	ld.global.u32 	%r186, [%rd47];
	mad.lo.s32 	%r187, %r186, %r183, %r321;
	add.s32 	%r188, %r310, -1;
	mul.wide.u32 	%rd48, %r188, 4;
	add.s64 	%rd49, %rd3, %rd48;
	ld.global.u32 	%r189, [%rd49];
	div.s32 	%r190, %r181, %r189;
	mul.lo.s32 	%r191, %r190, %r189;
	sub.s32 	%r192, %r181, %r191;
	add.s64 	%rd50, %rd2, %rd48;
	ld.global.u32 	%r193, [%rd50];
	mad.lo.s32 	%r194, %r193, %r192, %r185;
	add.s64 	%rd51, %rd1, %rd48;
	ld.global.u32 	%r195, [%rd51];
	mad.lo.s32 	%r196, %r195, %r192, %r187;
	add.s32 	%r197, %r310, -2;
	mul.wide.u32 	%rd52, %r197, 4;
	add.s64 	%rd53, %rd3, %rd52;
	ld.global.u32 	%r198, [%rd53];
	div.s32 	%r199, %r190, %r198;
	mul.lo.s32 	%r200, %r199, %r198;
	sub.s32 	%r201, %r190, %r200;
	add.s64 	%rd54, %rd2, %rd52;
	ld.global.u32 	%r202, [%rd54];
	mad.lo.s32 	%r203, %r202, %r201, %r194;
	add.s64 	%rd55, %rd1, %rd52;
	ld.global.u32 	%r204, [%rd55];
	mad.lo.s32 	%r205, %r204, %r201, %r196;
	add.s32 	%r206, %r310, -3;
	mul.wide.u32 	%rd56, %r206, 4;
	add.s64 	%rd57, %rd3, %rd56;
	ld.global.u32 	%r207, [%rd57];
	div.s32 	%r311, %r199, %r207;
	mul.lo.s32 	%r208, %r311, %r207;
	sub.s32 	%r209, %r199, %r208;
	add.s64 	%rd58, %rd2, %rd56;
	ld.global.u32 	%r210, [%rd58];
	mad.lo.s32 	%r320, %r210, %r209, %r203;
	add.s64 	%rd59, %rd1, %rd56;
	ld.global.u32 	%r211, [%rd59];
	mad.lo.s32 	%r321, %r211, %r209, %r205;
	add.s32 	%r310, %r310, -4;
$L__BB7_9:
	setp.eq.s32 	%p7, %r25, 0;
	@%p7 bra 	$L__BB7_14;
	setp.eq.s32 	%p8, %r25, 1;
	@%p8 bra 	$L__BB7_12;
	mul.wide.u32 	%rd60, %r310, 4;
	add.s64 	%rd61, %rd3, %rd60;
	ld.global.u32 	%r213, [%rd61];
	div.s32 	%r214, %r311, %r213;
	mul.lo.s32 	%r215, %r214, %r213;
	sub.s32 	%r216, %r311, %r215;
	add.s64 	%rd62, %rd2, %rd60;
	ld.global.u32 	%r217, [%rd62];
	mad.lo.s32 	%r218, %r217, %r216, %r320;
	add.s64 	%rd63, %rd1, %rd60;
	ld.global.u32 	%r219, [%rd63];
	mad.lo.s32 	%r220, %r219, %r216, %r321;
	add.s32 	%r221, %r310, -1;
	mul.wide.u32 	%rd64, %r221, 4;
	add.s64 	%rd65, %rd3, %rd64;
	ld.global.u32 	%r222, [%rd65];
	div.s32 	%r311, %r214, %r222;
	mul.lo.s32 	%r223, %r311, %r222;
	sub.s32 	%r224, %r214, %r223;
	add.s64 	%rd66, %rd2, %rd64;
	ld.global.u32 	%r225, [%rd66];
	mad.lo.s32 	%r320, %r225, %r224, %r218;
	add.s64 	%rd67, %rd1, %rd64;
	ld.global.u32 	%r226, [%rd67];
	mad.lo.s32 	%r321, %r226, %r224, %r220;
	add.s32 	%r310, %r310, -2;
$L__BB7_12:
	and.b32  	%r227, %r4, 1;
	setp.eq.b32 	%p9, %r227, 1;
	not.pred 	%p10, %p9;
	@%p10 bra 	$L__BB7_14;
	mul.wide.u32 	%rd68, %r310, 4;
	add.s64 	%rd69, %rd3, %rd68;
	ld.global.u32 	%r228, [%rd69];
	rem.s32 	%r229, %r311, %r228;
	add.s64 	%rd70, %rd2, %rd68;
	ld.global.u32 	%r230, [%rd70];
	mad.lo.s32 	%r320, %r230, %r229, %r320;
	add.s64 	%rd71, %rd1, %rd68;
	ld.global.u32 	%r231, [%rd71];
	mad.lo.s32 	%r321, %r231, %r229, %r321;
$L__BB7_14:
	mov.u32 	%r338, %tid.x;
	setp.ge.s32 	%p11, %r338, %r102;
	mov.f32 	%f305, 0f00000000;
	@%p11 bra 	$L__BB7_27;
	not.b32 	%r232, %r338;
	add.s32 	%r233, %r102, %r232;
	shr.u32 	%r234, %r233, 5;
	add.s32 	%r51, %r234, 1;
	and.b32  	%r52, %r51, 15;
	setp.lt.u32 	%p12, %r233, 480;
	mov.f32 	%f305, 0f00000000;
	mov.u32 	%r329, %r338;
	@%p12 bra 	$L__BB7_18;
	and.b32  	%r235, %r51, 268435440;
	neg.s32 	%r328, %r235;
	add.s64 	%rd6, %rd5, 1024;
	add.s32 	%r327, %r338, %r320;
	mov.f32 	%f305, 0f00000000;
	mov.u32 	%r329, %r338;
$L__BB7_17:
	.pragma "nounroll";
	mul.wide.s32 	%rd72, %r327, 4;
	add.s64 	%rd73, %rd6, %rd72;
	ld.global.f32 	%f46, [%rd73+-1024];
	abs.f32 	%f47, %f46;
	max.f32 	%f48, %f305, %f47;
	ld.global.f32 	%f49, [%rd73+-896];
	abs.f32 	%f50, %f49;
	max.f32 	%f51, %f48, %f50;
	ld.global.f32 	%f52, [%rd73+-768];
	abs.f32 	%f53, %f52;
	max.f32 	%f54, %f51, %f53;
	ld.global.f32 	%f55, [%rd73+-640];
	abs.f32 	%f56, %f55;
	max.f32 	%f57, %f54, %f56;
	ld.global.f32 	%f58, [%rd73+-512];
	abs.f32 	%f59, %f58;
	max.f32 	%f60, %f57, %f59;
	ld.global.f32 	%f61, [%rd73+-384];
	abs.f32 	%f62, %f61;
	max.f32 	%f63, %f60, %f62;
	ld.global.f32 	%f64, [%rd73+-256];
	abs.f32 	%f65, %f64;
	max.f32 	%f66, %f63, %f65;
	ld.global.f32 	%f67, [%rd73+-128];
	abs.f32 	%f68, %f67;
	max.f32 	%f69, %f66, %f68;
	ld.global.f32 	%f70, [%rd73];
	abs.f32 	%f71, %f70;
	max.f32 	%f72, %f69, %f71;
	ld.global.f32 	%f73, [%rd73+128];
	abs.f32 	%f74, %f73;
	max.f32 	%f75, %f72, %f74;
	ld.global.f32 	%f76, [%rd73+256];
	abs.f32 	%f77, %f76;
	max.f32 	%f78, %f75, %f77;
	ld.global.f32 	%f79, [%rd73+384];
	abs.f32 	%f80, %f79;
	max.f32 	%f81, %f78, %f80;
	ld.global.f32 	%f82, [%rd73+512];
	abs.f32 	%f83, %f82;
	max.f32 	%f84, %f81, %f83;
	ld.global.f32 	%f85, [%rd73+640];
	abs.f32 	%f86, %f85;
	max.f32 	%f87, %f84, %f86;
	ld.global.f32 	%f88, [%rd73+768];
	abs.f32 	%f89, %f88;
	max.f32 	%f90, %f87, %f89;
	ld.global.f32 	%f91, [%rd73+896];
	abs.f32 	%f92, %f91;
	max.f32 	%f305, %f90, %f92;
	add.s32 	%r329, %r329, 512;
	add.s32 	%r328, %r328, 16;
	add.s32 	%r327, %r327, 512;
	setp.eq.s32 	%p13, %r328, 0;
	@%p13 bra 	$L__BB7_18;
	bra.uni 	$L__BB7_17;
$L__BB7_18:
	setp.eq.s32 	%p14, %r52, 0;
	@%p14 bra 	$L__BB7_27;
	and.b32  	%r56, %r51, 7;
	setp.lt.u32 	%p15, %r52, 8;
	@%p15 bra 	$L__BB7_21;
	add.s32 	%r236, %r329, %r320;
	mul.wide.s32 	%rd74, %r236, 4;
	add.s64 	%rd75, %rd5, %rd74;
	ld.global.f32 	%f94, [%rd75];
	abs.f32 	%f95, %f94;
	max.f32 	%f96, %f305, %f95;
	ld.global.f32 	%f97, [%rd75+128];
	abs.f32 	%f98, %f97;
	max.f32 	%f99, %f96, %f98;
	ld.global.f32 	%f100, [%rd75+256];
	abs.f32 	%f101, %f100;
	max.f32 	%f102, %f99, %f101;
	ld.global.f32 	%f103, [%rd75+384];
	abs.f32 	%f104, %f103;
	max.f32 	%f105, %f102, %f104;
	ld.global.f32 	%f106, [%rd75+512];
	abs.f32 	%f107, %f106;
	max.f32 	%f108, %f105, %f107;
	ld.global.f32 	%f109, [%rd75+640];
	abs.f32 	%f110, %f109;
	max.f32 	%f111, %f108, %f110;
	ld.global.f32 	%f112, [%rd75+768];
	abs.f32 	%f113, %f112;
	max.f32 	%f114, %f111, %f113;
	ld.global.f32 	%f115, [%rd75+896];
	abs.f32 	%f116, %f115;
	max.f32 	%f305, %f114, %f116;
	add.s32 	%r329, %r329, 256;
$L__BB7_21:
	setp.eq.s32 	%p16, %r56, 0;
	@%p16 bra 	$L__BB7_27;
	and.b32  	%r59, %r51, 3;
	setp.lt.u32 	%p17, %r56, 4;
	@%p17 bra 	$L__BB7_24;
	add.s32 	%r237, %r329, %r320;
	mul.wide.s32 	%rd76, %r237, 4;
	add.s64 	%rd77, %rd5, %rd76;
	ld.global.f32 	%f118, [%rd77];
	abs.f32 	%f119, %f118;
	max.f32 	%f120, %f305, %f119;
	ld.global.f32 	%f121, [%rd77+128];
	abs.f32 	%f122, %f121;
	max.f32 	%f123, %f120, %f122;
	ld.global.f32 	%f124, [%rd77+256];
	abs.f32 	%f125, %f124;
	max.f32 	%f126, %f123, %f125;
	ld.global.f32 	%f127, [%rd77+384];
	abs.f32 	%f128, %f127;
	max.f32 	%f305, %f126, %f128;
	add.s32 	%r329, %r329, 128;
$L__BB7_24:
	setp.eq.s32 	%p18, %r59, 0;
	@%p18 bra 	$L__BB7_27;
	add.s32 	%r326, %r320, %r329;
	neg.s32 	%r325, %r59;
$L__BB7_26:
	.pragma "nounroll";
	mul.wide.s32 	%rd78, %r326, 4;
	add.s64 	%rd79, %rd5, %rd78;
	ld.global.f32 	%f129, [%rd79];
	abs.f32 	%f130, %f129;
	max.f32 	%f305, %f305, %f130;
	add.s32 	%r326, %r326, 32;
	add.s32 	%r325, %r325, 1;
	setp.eq.s32 	%p19, %r325, 0;
	@%p19 bra 	$L__BB7_27;
	bra.uni 	$L__BB7_26;
$L__BB7_27:
	mov.b32 	%r238, %f305;
	shfl.sync.bfly.b32	%r239|%p20, %r238, 16, 31, -1;
	mov.b32 	%f131, %r239;
	max.f32 	%f132, %f305, %f131;
	mov.b32 	%r240, %f132;
	shfl.sync.bfly.b32	%r241|%p21, %r240, 8, 31, -1;
	mov.b32 	%f133, %r241;
	max.f32 	%f134, %f132, %f133;
	mov.b32 	%r242, %f134;
	shfl.sync.bfly.b32	%r243|%p22, %r242, 4, 31, -1;
	mov.b32 	%f135, %r243;
	max.f32 	%f136, %f134, %f135;
	mov.b32 	%r244, %f136;
	shfl.sync.bfly.b32	%r245|%p23, %r244, 2, 31, -1;
	mov.b32 	%f137, %r245;
	max.f32 	%f138, %f136, %f137;
	mov.b32 	%r246, %f138;
	shfl.sync.bfly.b32	%r247|%p24, %r246, 1, 31, -1;
	mov.b32 	%f139, %r247;
	max.f32 	%f14, %f138, %f139;
	setp.ne.s32 	%p25, %r338, 0;
	shl.b32 	%r248, %r1, 2;
	mov.u32 	%r249, _ZZ23warpLPNormStridesKernelIfLj32ELj32EEvPKT_PS0_PKiS5_S5_ifiifE5p_max;
	add.s32 	%r74, %r249, %r248;
	@%p25 bra 	$L__BB7_29;
	st.shared.f32 	[%r74], %f14;
$L__BB7_29:
	setp.ge.s32 	%p26, %r338, %r102;
	bar.sync 	0;
	ld.shared.f32 	%f141, [%r74];
	max.f32 	%f142, %f141, %f41;
	mov.f32 	%f143, 0f3F800000;
	div.approx.f32 	%f15, %f143, %f142;
	mov.f32 	%f308, 0f00000000;
	@%p26 bra 	$L__BB7_40;
	mul.f32 	%f145, %f40, 0f3F000000;
	cvt.rzi.f32.f32 	%f146, %f145;
	add.f32 	%f147, %f146, %f146;
	sub.f32 	%f148, %f40, %f147;
	abs.f32 	%f16, %f148;
	abs.f32 	%f17, %f40;
	cvt.rmi.f32.f32 	%f18, %f40;
	add.s32 	%r330, %r338, %r320;
	mov.f32 	%f308, 0f00000000;
	mov.u32 	%r331, %r338;
$L__BB7_31:
	setp.eq.f32 	%p27, %f40, 0f00000000;
	mul.wide.s32 	%rd80, %r330, 4;
	add.s64 	%rd81, %rd5, %rd80;
	ld.global.f32 	%f150, [%rd81];
	abs.f32 	%f151, %f150;
	mul.f32 	%f20, %f15, %f151;
	abs.f32 	%f21, %f20;
	setp.lt.f32 	%p28, %f21, 0f00800000;
	mul.f32 	%f152, %f21, 0f4B800000;
	selp.f32 	%f153, %f152, %f21, %p28;
	selp.f32 	%f154, 0fC1C00000, 0f00000000, %p28;
	mov.b32 	%r250, %f153;
	add.s32 	%r251, %r250, -1060439283;
	and.b32  	%r252, %r251, -8388608;
	sub.s32 	%r253, %r250, %r252;
	mov.b32 	%f155, %r253;
	cvt.rn.f32.s32 	%f156, %r252;
	fma.rn.f32 	%f157, %f156, 0f34000000, %f154;
	add.f32 	%f158, %f155, 0fBF800000;
	add.f32 	%f159, %f155, 0f3F800000;
	rcp.approx.ftz.f32 	%f160, %f159;
	add.f32 	%f161, %f158, %f158;
	mul.f32 	%f162, %f161, %f160;
	mul.f32 	%f163, %f162, %f162;
	sub.f32 	%f164, %f158, %f162;
	add.f32 	%f165, %f164, %f164;
	neg.f32 	%f166, %f162;
	fma.rn.f32 	%f167, %f166, %f158, %f165;
	mul.rn.f32 	%f168, %f160, %f167;
	fma.rn.f32 	%f169, %f163, 0f3A2C32E4, 0f3B52E7DB;
	fma.rn.f32 	%f170, %f169, %f163, 0f3C93BB73;
	fma.rn.f32 	%f171, %f170, %f163, 0f3DF6384F;
	mul.rn.f32 	%f172, %f171, %f163;
	fma.rn.f32 	%f173, %f162, 0f3FB8AA3B, %f157;
	sub.f32 	%f174, %f157, %f173;
	fma.rn.f32 	%f175, %f162, 0f3FB8AA3B, %f174;
	fma.rn.f32 	%f176, %f168, 0f3FB8AA3B, %f175;
	fma.rn.f32 	%f177, %f162, 0f32A55E34, %f176;
	mul.f32 	%f178, %f172, 0f40400000;
	fma.rn.f32 	%f179, %f178, %f168, %f177;
	fma.rn.f32 	%f180, %f172, %f162, %f179;
	add.rn.f32 	%f181, %f173, %f180;
	neg.f32 	%f182, %f173;
	add.rn.f32 	%f183, %f181, %f182;
	neg.f32 	%f184, %f183;
	add.rn.f32 	%f185, %f180, %f184;
	mul.rn.f32 	%f186, %f181, %f40;
	neg.f32 	%f187, %f186;
	fma.rn.f32 	%f188, %f181, %f40, %f187;
	fma.rn.f32 	%f189, %f185, %f40, %f188;
	cvt.rni.f32.f32 	%f190, %f186;
	sub.f32 	%f191, %f186, %f190;
	add.f32 	%f192, %f191, %f189;
	fma.rn.f32 	%f193, %f192, 0f391FCB8E, 0f3AAF85ED;
	fma.rn.f32 	%f194, %f193, %f192, 0f3C1D9856;
	fma.rn.f32 	%f195, %f194, %f192, 0f3D6357BB;
	fma.rn.f32 	%f196, %f195, %f192, 0f3E75FDEC;
	fma.rn.f32 	%f197, %f196, %f192, 0f3F317218;
	fma.rn.f32 	%f198, %f197, %f192, 0f3F800000;
	cvt.rzi.s32.f32 	%r254, %f190;
	setp.gt.f32 	%p29, %f190, 0f00000000;
	selp.b32 	%r255, 0, -2097152000, %p29;
	add.s32 	%r256, %r255, 2130706432;
	mov.b32 	%f199, %r256;
	mul.f32 	%f200, %f198, %f199;
	shl.b32 	%r257, %r254, 23;
	sub.s32 	%r258, %r257, %r255;
	mov.b32 	%f201, %r258;
	mul.f32 	%f202, %f200, %f201;
	abs.f32 	%f203, %f186;
	setp.gt.f32 	%p30, %f203, 0f43180000;
	setp.lt.f32 	%p31, %f186, 0f00000000;
	selp.f32 	%f204, 0f00000000, 0f7F800000, %p31;
	selp.f32 	%f22, %f204, %f202, %p30;
	setp.eq.f32 	%p32, %f20, 0f3F800000;
	or.pred  	%p33, %p27, %p32;
	mov.f32 	%f307, 0f3F800000;
	@%p33 bra 	$L__BB7_39;
	setp.num.f32 	%p34, %f17, %f17;
	setp.num.f32 	%p35, %f21, %f21;
	and.pred  	%p36, %p35, %p34;
	@%p36 bra 	$L__BB7_34;
	add.rn.f32 	%f307, %f20, %f40;
	bra.uni 	$L__BB7_39;
$L__BB7_34:
	setp.neu.f32 	%p37, %f20, 0f00000000;
	setp.neu.f32 	%p38, %f21, 0f7F800000;
	and.pred  	%p39, %p37, %p38;
	@%p39 bra 	$L__BB7_36;
	setp.lt.f32 	%p46, %f40, 0f00000000;
	setp.neu.f32 	%p47, %f16, 0f3F800000;
	add.f32 	%f208, %f20, %f20;
	mov.b32 	%r259, %f208;
	xor.b32  	%r260, %r259, 2139095040;
	selp.b32 	%r261, %r260, %r259, %p46;
	and.b32  	%r262, %r261, 2147483647;
	selp.b32 	%r263, %r262, %r261, %p47;
	mov.b32 	%f307, %r263;
	bra.uni 	$L__BB7_39;
$L__BB7_36:
	setp.eq.f32 	%p40, %f17, 0f7F800000;
	setp.eq.f32 	%p41, %f20, 0fBF800000;
	and.pred  	%p42, %p41, %p40;
	@%p42 bra 	$L__BB7_39;
	setp.geu.f32 	%p43, %f20, 0f00000000;
	mov.f32 	%f307, %f22;
	@%p43 bra 	$L__BB7_39;
	setp.neu.f32 	%p44, %f40, %f18;
	setp.neu.f32 	%p45, %f16, 0f3F800000;
	neg.f32 	%f206, %f22;
	selp.f32 	%f207, %f22, %f206, %p45;
	selp.f32 	%f307, 0f7FFFFFFF, %f207, %p44;
$L__BB7_39:
	add.f32 	%f308, %f308, %f307;
	add.s32 	%r331, %r331, 32;
	add.s32 	%r330, %r330, 32;
	setp.lt.s32 	%p48, %r331, %r102;
	@%p48 bra 	$L__BB7_31;
$L__BB7_40:
	setp.ne.s32 	%p49, %r338, 0;
	mov.b32 	%r264, %f308;
	shfl.sync.bfly.b32	%r265|%p50, %r264, 16, 31, -1;
	mov.b32 	%f209, %r265;
	add.f32 	%f210, %f308, %f209;
	mov.b32 	%r266, %f210;
	shfl.sync.bfly.b32	%r267|%p51, %r266, 8, 31, -1;
	mov.b32 	%f211, %r267;
	add.f32 	%f212, %f210, %f211;
	mov.b32 	%r268, %f212;
	shfl.sync.bfly.b32	%r269|%p52, %r268, 4, 31, -1;
	mov.b32 	%f213, %r269;
	add.f32 	%f214, %f212, %f213;
	mov.b32 	%r270, %f214;
	shfl.sync.bfly.b32	%r271|%p53, %r270, 2, 31, -1;
	mov.b32 	%f215, %r271;
	add.f32 	%f216, %f214, %f215;
	mov.b32 	%r272, %f216;
	shfl.sync.bfly.b32	%r273|%p54, %r272, 1, 31, -1;
	mov.b32 	%f217, %r273;
	add.f32 	%f29, %f216, %f217;
	mov.u32 	%r275, _ZZ23warpLPNormStridesKernelIfLj32ELj32EEvPKT_PS0_PKiS5_S5_ifiifE7p_total;
	add.s32 	%r80, %r275, %r248;
	mov.f32 	%f309, 0f3F800000;
	@%p49 bra 	$L__BB7_50;
	rcp.rn.f32 	%f30, %f40;
	mul.f32 	%f219, %f30, 0f3F000000;
	cvt.rzi.f32.f32 	%f220, %f219;
	add.f32 	%f221, %f220, %f220;
	sub.f32 	%f222, %f30, %f221;
	abs.f32 	%f31, %f222;
	abs.f32 	%f32, %f29;
	setp.lt.f32 	%p55, %f32, 0f00800000;
	mul.f32 	%f223, %f32, 0f4B800000;
	selp.f32 	%f224, %f223, %f32, %p55;
	selp.f32 	%f225, 0fC1C00000, 0f00000000, %p55;
	mov.b32 	%r276, %f224;
	add.s32 	%r277, %r276, -1060439283;
	and.b32  	%r278, %r277, -8388608;
	sub.s32 	%r279, %r276, %r278;
	mov.b32 	%f226, %r279;
	cvt.rn.f32.s32 	%f227, %r278;
	fma.rn.f32 	%f228, %f227, 0f34000000, %f225;
	add.f32 	%f229, %f226, 0fBF800000;
	add.f32 	%f230, %f226, 0f3F800000;
	rcp.approx.ftz.f32 	%f231, %f230;
	add.f32 	%f232, %f229, %f229;
	mul.f32 	%f233, %f232, %f231;
	mul.f32 	%f234, %f233, %f233;
	sub.f32 	%f235, %f229, %f233;
	add.f32 	%f236, %f235, %f235;
	neg.f32 	%f237, %f233;
	fma.rn.f32 	%f238, %f237, %f229, %f236;
	mul.rn.f32 	%f239, %f231, %f238;
	fma.rn.f32 	%f240, %f234, 0f3A2C32E4, 0f3B52E7DB;
	fma.rn.f32 	%f241, %f240, %f234, 0f3C93BB73;
	fma.rn.f32 	%f242, %f241, %f234, 0f3DF6384F;
	mul.rn.f32 	%f243, %f242, %f234;
	fma.rn.f32 	%f244, %f233, 0f3FB8AA3B, %f228;
	sub.f32 	%f245, %f228, %f244;
	fma.rn.f32 	%f246, %f233, 0f3FB8AA3B, %f245;
	fma.rn.f32 	%f247, %f239, 0f3FB8AA3B, %f246;
	fma.rn.f32 	%f248, %f233, 0f32A55E34, %f247;
	mul.f32 	%f249, %f243, 0f40400000;
	fma.rn.f32 	%f250, %f249, %f239, %f248;
	fma.rn.f32 	%f251, %f243, %f233, %f250;
	add.rn.f32 	%f252, %f244, %f251;
	neg.f32 	%f253, %f244;
	add.rn.f32 	%f254, %f252, %f253;
	neg.f32 	%f255, %f254;
	add.rn.f32 	%f256, %f251, %f255;
	mul.rn.f32 	%f257, %f252, %f30;
	neg.f32 	%f258, %f257;
	fma.rn.f32 	%f259, %f252, %f30, %f258;
	fma.rn.f32 	%f260, %f256, %f30, %f259;
	cvt.rni.f32.f32 	%f261, %f257;
	sub.f32 	%f262, %f257, %f261;
	add.f32 	%f263, %f262, %f260;
	fma.rn.f32 	%f264, %f263, 0f391FCB8E, 0f3AAF85ED;
	fma.rn.f32 	%f265, %f264, %f263, 0f3C1D9856;
	fma.rn.f32 	%f266, %f265, %f263, 0f3D6357BB;
	fma.rn.f32 	%f267, %f266, %f263, 0f3E75FDEC;
	fma.rn.f32 	%f268, %f267, %f263, 0f3F317218;
	fma.rn.f32 	%f269, %f268, %f263, 0f3F800000;
	cvt.rzi.s32.f32 	%r280, %f261;
	setp.gt.f32 	%p56, %f261, 0f00000000;
	selp.b32 	%r281, 0, -2097152000, %p56;
	add.s32 	%r282, %r281, 2130706432;
	mov.b32 	%f270, %r282;
	mul.f32 	%f271, %f269, %f270;
	shl.b32 	%r283, %r280, 23;
	sub.s32 	%r284, %r283, %r281;
	mov.b32 	%f272, %r284;
	mul.f32 	%f273, %f271, %f272;
	abs.f32 	%f274, %f257;
	setp.gt.f32 	%p57, %f274, 0f43180000;
	setp.lt.f32 	%p58, %f257, 0f00000000;
	selp.f32 	%f275, 0f00000000, 0f7F800000, %p58;
	selp.f32 	%f33, %f275, %f273, %p57;
	setp.eq.f32 	%p59, %f29, 0f3F800000;
	setp.eq.f32 	%p60, %f30, 0f00000000;
	or.pred  	%p61, %p60, %p59;
	@%p61 bra 	$L__BB7_49;
	setp.num.f32 	%p62, %f32, %f32;
	abs.f32 	%f276, %f30;
	setp.num.f32 	%p63, %f276, %f276;
	and.pred  	%p64, %p62, %p63;
	@%p64 bra 	$L__BB7_44;
	add.rn.f32 	%f309, %f29, %f30;
	bra.uni 	$L__BB7_49;
$L__BB7_44:
	setp.neu.f32 	%p65, %f29, 0f00000000;
	setp.neu.f32 	%p66, %f32, 0f7F800000;
	and.pred  	%p67, %p65, %p66;
	@%p67 bra 	$L__BB7_46;
	setp.neu.f32 	%p74, %f31, 0f3F800000;
	add.f32 	%f281, %f29, %f29;
	mov.b32 	%r285, %f281;
	setp.lt.f32 	%p75, %f30, 0f00000000;
	xor.b32  	%r286, %r285, 2139095040;
	selp.b32 	%r287, %r286, %r285, %p75;
	and.b32  	%r288, %r287, 2147483647;
	selp.b32 	%r289, %r288, %r287, %p74;
	mov.b32 	%f309, %r289;
	bra.uni 	$L__BB7_49;
$L__BB7_46:
	setp.eq.f32 	%p68, %f29, 0fBF800000;
	setp.eq.f32 	%p69, %f276, 0f7F800000;
	and.pred  	%p70, %p68, %p69;
	@%p70 bra 	$L__BB7_49;
	setp.geu.f32 	%p71, %f29, 0f00000000;
	mov.f32 	%f309, %f33;
	@%p71 bra 	$L__BB7_49;
	setp.neu.f32 	%p72, %f31, 0f3F800000;
	neg.f32 	%f278, %f33;
	selp.f32 	%f279, %f33, %f278, %p72;
	cvt.rmi.f32.f32 	%f280, %f30;
	setp.neu.f32 	%p73, %f30, %f280;
	selp.f32 	%f309, 0f7FFFFFFF, %f279, %p73;
$L__BB7_49:
	st.shared.f32 	[%r80], %f309;
$L__BB7_50:
	setp.ge.s32 	%p76, %r338, %r102;
	bar.sync 	0;
	ld.shared.f32 	%f282, [%r80];
	add.f32 	%f283, %f41, %f282;
	mov.f32 	%f284, 0f3F800000;
	div.approx.f32 	%f285, %f284, %f283;
	mul.f32 	%f39, %f15, %f285;
	@%p76 bra 	$L__BB7_57;
	not.b32 	%r290, %r338;
	add.s32 	%r81, %r102, %r290;
	and.b32  	%r291, %r81, 96;
	setp.eq.s32 	%p77, %r291, 96;
	@%p77 bra 	$L__BB7_54;
	shr.u32 	%r292, %r81, 5;
	add.s32 	%r293, %r292, 1;
	and.b32  	%r294, %r293, 3;
	add.s32 	%r334, %r338, %r321;
	add.s32 	%r333, %r338, %r320;
	neg.s32 	%r332, %r294;
	shl.b32 	%r295, %r293, 5;
	and.b32  	%r296, %r295, 96;
	add.s32 	%r338, %r338, %r296;
$L__BB7_53:
	.pragma "nounroll";
	mul.wide.s32 	%rd82, %r334, 4;
	add.s64 	%rd83, %rd4, %rd82;
	mul.wide.s32 	%rd84, %r333, 4;
	add.s64 	%rd85, %rd5, %rd84;
	ld.global.f32 	%f286, [%rd85];
	mul.f32 	%f287, %f39, %f286;
	st.global.f32 	[%rd83], %f287;
	add.s32 	%r334, %r334, 32;
	add.s32 	%r333, %r333, 32;
	add.s32 	%r332, %r332, 1;
	setp.ne.s32 	%p78, %r332, 0;
	@%p78 bra 	$L__BB7_53;
$L__BB7_54:
	setp.lt.u32 	%p79, %r81, 96;
	@%p79 bra 	$L__BB7_57;
	add.s32 	%r337, %r321, %r338;
	add.s32 	%r336, %r320, %r338;
$L__BB7_56:
	mul.wide.s32 	%rd86, %r336, 4;
	add.s64 	%rd87, %rd5, %rd86;
	ld.global.f32 	%f288, [%rd87];
	mul.f32 	%f289, %f39, %f288;
	mul.wide.s32 	%rd88, %r337, 4;
	add.s64 	%rd89, %rd4, %rd88;
	st.global.f32 	[%rd89], %f289;
	ld.global.f32 	%f290, [%rd87+128];
	mul.f32 	%f291, %f39, %f290;
	st.global.f32 	[%rd89+128], %f291;
	ld.global.f32 	%f292, [%rd87+256];
	mul.f32 	%f293, %f39, %f292;
	st.global.f32 	[%rd89+256], %f293;
	ld.global.f32 	%f294, [%rd87+384];
	mul.f32 	%f295, %f39, %f294;
	st.global.f32 	[%rd89+384], %f295;
	add.s32 	%r338, %r338, 128;
	add.s32 	%r337, %r337, 128;
	add.s32 	%r336, %r336, 128;
	setp.lt.s32 	%p80, %r338, %r102;
	@%p80 bra 	$L__BB7_56;
$L__BB7_57:
	ret;

}


// ===== COMPILED SASS (sm_100) =====

	.target	sm_100

	.elftype	@"ET_EXEC"


//--------------------- .note.nv.tkinfo           --------------------------
	.section	.note.nv.tkinfo,"",@"SHT_NOTE"
	.sectionflags	@"SHF_NOTE_NV_TKINFO"
	.tkinfo
        /*0018*/ 	.word	0x00000002
        /*0030*/ 	.string	""
        /*0030*/ 	.string	"ptxas"
        /*0030*/ 	.string	"Cuda compilation tools, release 13.0, V13.0.88"
        /*0030*/ 	.string	"Build cuda_13.0.r13.0/compiler.36424714_0"
        /*0030*/ 	.string	"-arch sm_100 -m 64 "



//--------------------- .note.nv.cuinfo           --------------------------
	.section	.note.nv.cuinfo,"",@"SHT_NOTE"
	.sectionflags	@"SHF_NOTE_NV_CUINFO"
        /*0018*/ 	.short	0x0002
        /*001a*/ 	.short	0x0064
        /*001c*/ 	.short	0x0082
	.zero		2


//--------------------- .nv.info                  --------------------------
	.section	.nv.info,"",@"SHT_CUDA_INFO"
	.align	4


	//----- nvinfo : EIATTR_REGCOUNT
	.align		4
        /*0000*/ 	.byte	0x04, 0x2f
        /*0002*/ 	.short	(.L_29 - .L_28)
	.align		4
.L_28:
        /*0004*/ 	.word	index@(_Z11blockLPNormI6__halfLj1024EEvPT_PKS1_fiif)
        /*0008*/ 	.word	0x00000020


	//----- nvinfo : EIATTR_FRAME_SIZE
	.align		4
.L_29:
        /*000c*/ 	.byte	0x04, 0x11
        /*000e*/ 	.short	(.L_31 - .L_30)
	.align		4
.L_30:
        /*0010*/ 	.word	index@($__internal_7_$__cuda_sm20_rcp_rn_f32_slowpath)
        /*0014*/ 	.word	0x00000000


	//----- nvinfo : EIATTR_FRAME_SIZE
	.align		4
.L_31:
        /*0018*/ 	.byte	0x04, 0x11
        /*001a*/ 	.short	(.L_33 - .L_32)
	.align		4
.L_32:
        /*001c*/ 	.word	index@(_Z11blockLPNormI6__halfLj1024EEvPT_PKS1_fiif)
        /*0020*/ 	.word	0x00000000


	//----- nvinfo : EIATTR_REGCOUNT
	.align		4
.L_33:
        /*0024*/ 	.byte	0x04, 0x2f
        /*0026*/ 	.short	(.L_35 - .L_34)
	.align		4
.L_34:
        /*0028*/ 	.word	index@(_Z10warpLPNormI6__halfLj32ELj32EEvPT_PKS1_fiiif)
        /*002c*/ 	.word	0x00000028


	//----- nvinfo : EIATTR_FRAME_SIZE
	.align		4
.L_35:
        /*0030*/ 	.byte	0x04, 0x11
        /*0032*/ 	.short	(.L_37 - .L_36)
	.align		4
.L_36:
        /*0034*/ 	.word	index@($__internal_6_$__cuda_sm20_rcp_rn_f32_slowpath)
        /*0038*/ 	.word	0x00000000


	//----- nvinfo : EIATTR_FRAME_SIZE
	.align		4
.L_37:
        /*003c*/ 	.byte	0x04, 0x11
        /*003e*/ 	.short	(.L_39 - .L_38)
	.align		4
.L_38:
        /*0040*/ 	.word	index@(_Z10warpLPNormI6__halfLj32ELj32EEvPT_PKS1_fiiif)
        /*0044*/ 	.word	0x00000000


	//----- nvinfo : EIATTR_REGCOUNT
	.align		4
.L_39:
        /*0048*/ 	.byte	0x04, 0x2f
        /*004a*/ 	.short	(.L_41 - .L_40)
	.align		4
.L_40:
        /*004c*/ 	.word	index@(_Z18blockLPNormStridesI6__halfLj1024EEvPT_PKS1_PKiS6_S6_ifif)
        /*0050*/ 	.word	0x00000020


	//----- nvinfo : EIATTR_FRAME_SIZE
	.align		4
.L_41:
        /*0054*/ 	.byte	0x04, 0x11
        /*0056*/ 	.short	(.L_43 - .L_42)
	.align		4
.L_42:
        /*0058*/ 	.word	index@($__internal_5_$__cuda_sm20_rcp_rn_f32_slowpath)
        /*005c*/ 	.word	0x00000000


	//----- nvinfo : EIATTR_FRAME_SIZE
	.align		4
.L_43:
        /*0060*/ 	.byte	0x04, 0x11
        /*0062*/ 	.short	(.L_45 - .L_44)
	.align		4
.L_44:
        /*0064*/ 	.word	index@(_Z18blockLPNormStridesI6__halfLj1024EEvPT_PKS1_PKiS6_S6_ifif)
        /*0068*/ 	.word	0x00000000


	//----- nvinfo : EIATTR_REGCOUNT
	.align		4
.L_45:
        /*006c*/ 	.byte	0x04, 0x2f
        /*006e*/ 	.short	(.L_47 - .L_46)
	.align		4
.L_46:
        /*0070*/ 	.word	index@(_Z17warpLPNormStridesI6__halfLj32ELj32EEvPT_PKS1_PKiS6_S6_ifiif)
        /*0074*/ 	.word	0x00000020


	//----- nvinfo : EIATTR_FRAME_SIZE
	.align		4
.L_47:
        /*0078*/ 	.byte	0x04, 0x11
        /*007a*/ 	.short	(.L_49 - .L_48)
	.align		4
.L_48:
        /*007c*/ 	.word	index@($__internal_4_$__cuda_sm20_rcp_rn_f32_slowpath)
        /*0080*/ 	.word	0x00000000


	//----- nvinfo : EIATTR_FRAME_SIZE
	.align		4
.L_49:
        /*0084*/ 	.byte	0x04, 0x11
        /*0086*/ 	.short	(.L_51 - .L_50)
	.align		4
.L_50:
        /*0088*/ 	.word	index@(_Z17warpLPNormStridesI6__halfLj32ELj32EEvPT_PKS1_PKiS6_S6_ifiif)
        /*008c*/ 	.word	0x00000000


	//----- nvinfo : EIATTR_REGCOUNT
	.align		4
.L_51:
        /*0090*/ 	.byte	0x04, 0x2f
        /*0092*/ 	.short	(.L_53 - .L_52)
	.align		4
.L_52:
        /*0094*/ 	.word	index@(_Z11blockLPNormIfLj1024EEvPT_PKS0_fiif)
        /*0098*/ 	.word	0x00000020


	//----- nvinfo : EIATTR_FRAME_SIZE
	.align		4
.L_53:
        /*009c*/ 	.byte	0x04, 0x11
        /*009e*/ 	.short	(.L_55 - .L_54)
	.align		4
.L_54:
        /*00a0*/ 	.word	index@($__internal_3_$__cuda_sm20_rcp_rn_f32_slowpath)
        /*00a4*/ 	.word	0x00000000


	//----- nvinfo : EIATTR_FRAME_SIZE
	.align		4
.L_55:
        /*00a8*/ 	.byte	0x04, 0x11
        /*00aa*/ 	.short	(.L_57 - .L_56)
	.align		4
.L_56:
        /*00ac*/ 	.word	index@(_Z11blockLPNormIfLj1024EEvPT_PKS0_fiif)
        /*00b0*/ 	.word	0x00000000


	//----- nvinfo : EIATTR_REGCOUNT
	.align		4
.L_57:
        /*00b4*/ 	.byte	0x04, 0x2f
        /*00b6*/ 	.short	(.L_59 - .L_58)
	.align		4
.L_58:
        /*00b8*/ 	.word	index@(_Z10warpLPNormIfLj32ELj32EEvPT_PKS0_fiiif)
        /*00bc*/ 	.word	0x00000028


	//----- nvinfo : EIATTR_FRAME_SIZE
	.align		4
.L_59:
        /*00c0*/ 	.byte	0x04, 0x11
        /*00c2*/ 	.short	(.L_61 - .L_60)
	.align		4
.L_60:
        /*00c4*/ 	.word	index@($__internal_2_$__cuda_sm20_rcp_rn_f32_slowpath)
        /*00c8*/ 	.word	0x00000000


	//----- nvinfo : EIATTR_FRAME_SIZE
	.align		4
.L_61:
        /*00cc*/ 	.byte	0x04, 0x11
        /*00ce*/ 	.short	(.L_63 - .L_62)
	.align		4
.L_62:
        /*00d0*/ 	.word	index@(_Z10warpLPNormIfLj32ELj32EEvPT_PKS0_fiiif)
        /*00d4*/ 	.word	0x00000000


	//----- nvinfo : EIATTR_REGCOUNT
	.align		4
.L_63:
        /*00d8*/ 	.byte	0x04, 0x2f
        /*00da*/ 	.short	(.L_65 - .L_64)
	.align		4
.L_64:
        /*00dc*/ 	.word	index@(_Z18blockLPNormStridesIfLj1024EEvPT_PKS0_PKiS5_S5_ifif)
        /*00e0*/ 	.word	0x00000020


	//----- nvinfo : EIATTR_FRAME_SIZE
	.align		4
.L_65:
        /*00e4*/ 	.byte	0x04, 0x11
        /*00e6*/ 	.short	(.L_67 - .L_66)
	.align		4
.L_66:
        /*00e8*/ 	.word	index@($__internal_1_$__cuda_sm20_rcp_rn_f32_slowpath)
        /*00ec*/ 	.word	0x00000000


	//----- nvinfo : EIATTR_FRAME_SIZE
	.align		4
.L_67:
        /*00f0*/ 	.byte	0x04, 0x11
        /*00f2*/ 	.short	(.L_69 - .L_68)
	.align		4
.L_68:
        /*00f4*/ 	.word	index@(_Z18blockLPNormStridesIfLj1024EEvPT_PKS0_PKiS5_S5_ifif)
        /*00f8*/ 	.word	0x00000000


	//----- nvinfo : EIATTR_REGCOUNT
	.align		4
.L_69:
        /*00fc*/ 	.byte	0x04, 0x2f
        /*00fe*/ 	.short	(.L_71 - .L_70)
	.align		4
.L_70:
        /*0100*/ 	.word	index@(_Z17warpLPNormStridesIfLj32ELj32EEvPT_PKS0_PKiS5_S5_ifiif)
        /*0104*/ 	.word	0x00000020


	//----- nvinfo : EIATTR_FRAME_SIZE
	.align		4
.L_71:
        /*0108*/ 	.byte	0x04, 0x11
        /*010a*/ 	.short	(.L_73 - .L_72)
	.align		4
.L_72:
        /*010c*/ 	.word	index@($__internal_0_$__cuda_sm20_rcp_rn_f32_slowpath)
        /*0110*/ 	.word	0x00000000


	//----- nvinfo : EIATTR_FRAME_SIZE
	.align		4
.L_73:
        /*0114*/ 	.byte	0x04, 0x11
        /*0116*/ 	.short	(.L_75 - .L_74)
	.align		4
.L_74:
        /*0118*/ 	.word	index@(_Z17warpLPNormStridesIfLj32ELj32EEvPT_PKS0_PKiS5_S5_ifiif)
        /*011c*/ 	.word	0x00000000


	//----- nvinfo : EIATTR_MIN_STACK_SIZE
	.align		4
.L_75:
        /*0120*/ 	.byte	0x04, 0x12
        /*0122*/ 	.short	(.L_77 - .L_76)
	.align		4
.L_76:
        /*0124*/ 	.word	index@(_Z17warpLPNormStridesIfLj32ELj32EEvPT_PKS0_PKiS5_S5_ifiif)
        /*0128*/ 	.word	0x00000000


	//----- nvinfo : EIATTR_MIN_STACK_SIZE
	.align		4
.L_77:
        /*012c*/ 	.byte	0x04, 0x12
        /*012e*/ 	.short	(.L_79 - .L_78)
	.align		4
.L_78:
        /*0130*/ 	.word	index@(_Z18blockLPNormStridesIfLj1024EEvPT_PKS0_PKiS5_S5_ifif)
        /*0134*/ 	.word	0x00000000


	//----- nvinfo : EIATTR_MIN_STACK_SIZE
	.align		4
.L_79:
        /*0138*/ 	.byte	0x04, 0x12
        /*013a*/ 	.short	(.L_81 - .L_80)
	.align		4
.L_80:
        /*013c*/ 	.word	index@(_Z10warpLPNormIfLj32ELj32EEvPT_PKS0_fiiif)
        /*0140*/ 	.word	0x00000000


	//----- nvinfo : EIATTR_MIN_STACK_SIZE
	.align		4
.L_81:
        /*0144*/ 	.byte	0x04, 0x12
        /*0146*/ 	.short	(.L_83 - .L_82)
	.align		4
.L_82:
        /*0148*/ 	.word	index@(_Z11blockLPNormIfLj1024EEvPT_PKS0_fiif)
        /*014c*/ 	.word	0x00000000


	//----- nvinfo : EIATTR_MIN_STACK_SIZE
	.align		4
.L_83:
        /*0150*/ 	.byte	0x04, 0x12
        /*0152*/ 	.short	(.L_85 - .L_84)
	.align		4
.L_84:
        /*0154*/ 	.word	index@(_Z17warpLPNormStridesI6__halfLj32ELj32EEvPT_PKS1_PKiS6_S6_ifiif)
        /*0158*/ 	.word	0x00000000


	//----- nvinfo : EIATTR_MIN_STACK_SIZE
	.align		4
.L_85:
        /*015c*/ 	.byte	0x04, 0x12
        /*015e*/ 	.short	(.L_87 - .L_86)
	.align		4
.L_86:
        /*0160*/ 	.word	index@(_Z18blockLPNormStridesI6__halfLj1024EEvPT_PKS1_PKiS6_S6_ifif)
        /*0164*/ 	.word	0x00000000


	//----- nvinfo : EIATTR_MIN_STACK_SIZE
	.align		4
.L_87:
        /*0168*/ 	.byte	0x04, 0x12
        /*016a*/ 	.short	(.L_89 - .L_88)
	.align		4
.L_88:
        /*016c*/ 	.word	index@(_Z10warpLPNormI6__halfLj32ELj32EEvPT_PKS1_fiiif)
        /*0170*/ 	.word	0x00000000


	//----- nvinfo : EIATTR_MIN_STACK_SIZE
	.align		4
.L_89:
        /*0174*/ 	.byte	0x04, 0x12
        /*0176*/ 	.short	(.L_91 - .L_90)
	.align		4
.L_90:
        /*0178*/ 	.word	index@(_Z11blockLPNormI6__halfLj1024EEvPT_PKS1_fiif)
        /*017c*/ 	.word	0x00000000
.L_91:


//--------------------- .nv.compat                --------------------------
	.section	.nv.compat,"",@"SHT_CUDA_COMPAT_INFO"
	.align	4
        /*0000*/ 	.byte	0x02, 0x09, 0x00, 0x00, 0x02, 0x02, 0x01, 0x00, 0x02, 0x05, 0x05, 0x00, 0x03, 0x07, 0x01, 0x01
        /*0010*/ 	.byte	0x02, 0x03, 0x00, 0x00, 0x02, 0x06, 0x01, 0x00, 0x04, 0x0b, 0x08, 0x00, 0x01, 0x00, 0x00, 0x00
        /*0020*/ 	.byte	0x00, 0x00, 0x00, 0x00


//--------------------- .nv.info._Z17warpLPNormStridesIfLj32ELj32EEvPT_PKS0_PKiS5_S5_ifiif --------------------------
	.section	.nv.info._Z17warpLPNormStridesIfLj32ELj32EEvPT_PKS0_PKiS5_S5_ifiif,"",@"SHT_CUDA_INFO"
	.sectionflags	@""
	.align	4


	//----- nvinfo : EIATTR_CUDA_API_VERSION
	.align		4
        /*0000*/ 	.byte	0x04, 0x37
        /*0002*/ 	.short	(.L_93 - .L_92)
.L_92:
        /*0004*/ 	.word	0x00000082


	//----- nvinfo : EIATTR_KPARAM_INFO
	.align		4
.L_93:
        /*0008*/ 	.byte	0x04, 0x17
        /*000a*/ 	.short	(.L_95 - .L_94)
.L_94:
        /*000c*/ 	.word	0x00000000
        /*0010*/ 	.short	0x0009
        /*0012*/ 	.short	0x0038
        /*0014*/ 	.byte	0x00, 0xf0, 0x11, 0x00


	//----- nvinfo : EIATTR_KPARAM_INFO
	.align		4
.L_95:
        /*0018*/ 	.byte	0x04, 0x17
        /*001a*/ 	.short	(.L_97 - .L_96)
.L_96:
        /*001c*/ 	.word	0x00000000
        /*0020*/ 	.short	0x0008
        /*0022*/ 	.short	0x0034
        /*0024*/ 	.byte	0x00, 0xf0, 0x11, 0x00


	//----- nvinfo : EIATTR_KPARAM_INFO
	.align		4
.L_97:
        /*0028*/ 	.byte	0x04, 0x17
        /*002a*/ 	.short	(.L_99 - .L_98)
.L_98:
        /*002c*/ 	.word	0x00000000
        /*0030*/ 	.short	0x0007
        /*0032*/ 	.short	0x0030
        /*0034*/ 	.byte	0x00, 0xf0, 0x11, 0x00


	//----- nvinfo : EIATTR_KPARAM_INFO
	.align		4
.L_99:
        /*0038*/ 	.byte	0x04, 0x17
        /*003a*/ 	.short	(.L_101 - .L_100)
.L_100:
        /*003c*/ 	.word	0x00000000
        /*0040*/ 	.short	0x0006
        /*0042*/ 	.short	0x002c
        /*0044*/ 	.byte	0x00, 0xf0, 0x11, 0x00


	//----- nvinfo : EIATTR_KPARAM_INFO
	.align		4
.L_101:
        /*0048*/ 	.byte	0x04, 0x17
        /*004a*/ 	.short	(.L_103 - .L_102)
.L_102:
        /*004c*/ 	.word	0x00000000
        /*0050*/ 	.short	0x0005
        /*0052*/ 	.short	0x0028
        /*0054*/ 	.byte	0x00, 0xf0, 0x11, 0x00


	//----- nvinfo : EIATTR_KPARAM_INFO
	.align		4
.L_103:
        /*0058*/ 	.byte	0x04, 0x17
        /*005a*/ 	.short	(.L_105 - .L_104)
.L_104:
        /*005c*/ 	.word	0x00000000
        /*0060*/ 	.short	0x0004
        /*0062*/ 	.short	0x0020
        /*0064*/ 	.byte	0x00, 0xf5, 0x21, 0x00


	//----- nvinfo : EIATTR_KPARAM_INFO
	.align		4
.L_105:
        /*0068*/ 	.byte	0x04, 0x17
        /*006a*/ 	.short	(.L_107 - .L_106)
.L_106:
        /*006c*/ 	.word	0x00000000
        /*0070*/ 	.short	0x0003
        /*0072*/ 	.short	0x0018
        /*0074*/ 	.byte	0x00, 0xf5, 0x21, 0x00


	//----- nvinfo : EIATTR_KPARAM_INFO
	.align		4
.L_107:
        /*0078*/ 	.byte	0x04, 0x17
        /*007a*/ 	.short	(.L_109 - .L_108)
.L_108:
        /*007c*/ 	.word	0x00000000
        /*0080*/ 	.short	0x0002
        /*0082*/ 	.short	0x0010
        /*0084*/ 	.byte	0x00, 0xf5, 0x21, 0x00


	//----- nvinfo : EIATTR_KPARAM_INFO
	.align		4
.L_109:
        /*0088*/ 	.byte	0x04, 0x17
        /*008a*/ 	.short	(.L_111 - .L_110)
.L_110:
        /*008c*/ 	.word	0x00000000
        /*0090*/ 	.short	0x0001
        /*0092*/ 	.short	0x0008
        /*0094*/ 	.byte	0x00, 0xf5, 0x21, 0x00


	//----- nvinfo : EIATTR_KPARAM_INFO
	.align		4
.L_111:
        /*0098*/ 	.byte	0x04, 0x17
        /*009a*/ 	.short	(.L_113 - .L_112)
.L_112:
        /*009c*/ 	.word	0x00000000
        /*00a0*/ 	.short	0x0000
        /*00a2*/ 	.short	0x0000
        /*00a4*/ 	.byte	0x00, 0xf5, 0x21, 0x00


	//----- nvinfo : EIATTR_SPARSE_MMA_MASK
	.align		4
.L_113:
        /*00a8*/ 	.byte	0x03, 0x50
        /*00aa*/ 	.short	0x0000


	//----- nvinfo : EIATTR_MAXREG_COUNT
	.align		4
        /*00ac*/ 	.byte	0x03, 0x1b
        /*00ae*/ 	.short	0x00ff


	//----- nvinfo : EIATTR_NUM_BARRIERS
	.align		4
        /*00b0*/ 	.byte	0x02, 0x4c
        /*00b2*/ 	.byte	0x01
	.zero		1


	//----- nvinfo : EIATTR_MERCURY_ISA_VERSION
	.align		4
        /*00b4*/ 	.byte	0x03, 0x5f
        /*00b6*/ 	.short	0x0101


	//----- nvinfo : EIATTR_COOP_GROUP_MASK_REGIDS
	.align		4
        /*00b8*/ 	.byte	0x04, 0x29
        /*00ba*/ 	.short	(.L_115 - .L_114)


	//   ....[0]....
.L_114:
        /*00bc*/ 	.word	0xffffffff


	//   ....[1]....
        /*00c0*/ 	.word	0xffffffff


	//   ....[2]....
        /*00c4*/ 	.word	0xffffffff


	//   ....[3]....
        /*00c8*/ 	.word	0xffffffff


	//   ....[4]....
        /*00cc*/ 	.word	0xffffffff


	//   ....[5]....
        /*00d0*/ 	.word	0xffffffff


	//   ....[6]....
        /*00d4*/ 	.word	0xffffffff


	//   ....[7]....
        /*00d8*/ 	.word	0xffffffff


	//   ....[8]....
        /*00dc*/ 	.word	0xffffffff


	//   ....[9]....
        /*00e0*/ 	.word	0xffffffff


	//----- nvinfo : EIATTR_COOP_GROUP_INSTR_OFFSETS
	.align		4
.L_115:
        /*00e4*/ 	.byte	0x04, 0x28
        /*00e6*/ 	.short	(.L_117 - .L_116)


	//   ....[0]....
.L_116:
        /*00e8*/ 	.word	0x00002b70


	//   ....[1]....
        /*00ec*/ 	.word	0x00002c00


	//   ....[2]....
        /*00f0*/ 	.word	0x00002c40


	//   ....[3]....
        /*00f4*/ 	.word	0x00002c60


	//   ....[4]....
        /*00f8*/ 	.word	0x00002c80


	//   ....[5]....
        /*00fc*/ 	.word	0x00003410


	//   ....[6]....
        /*0100*/ 	.word	0x00003480


	//   ....[7]....
        /*0104*/ 	.word	0x000034b0


	//   ....[8]....
        /*0108*/ 	.word	0x000034d0


	//   ....[9]....
        /*010c*/ 	.word	0x000034f0


	//----- nvinfo : EIATTR_VRC_CTA_INIT_COUNT
	.align		4
.L_117:
        /*0110*/ 	.byte	0x02, 0x4a
	.zero		1
	.zero		1


	//----- nvinfo : EIATTR_EXIT_INSTR_OFFSETS
	.align		4
        /*0114*/ 	.byte	0x04, 0x1c
        /*0116*/ 	.short	(.L_119 - .L_118)


	//   ....[0]....
.L_118:
        /*0118*/ 	.word	0x00000070


	//   ....[1]....
        /*011c*/ 	.word	0x00003c40


	//   ....[2]....
        /*0120*/ 	.word	0x00003e50


	//   ....[3]....
        /*0124*/ 	.word	0x00003fd0


	//----- nvinfo : EIATTR_CRS_STACK_SIZE
	.align		4
.L_119:
        /*0128*/ 	.byte	0x04, 0x1e
        /*012a*/ 	.short	(.L_121 - .L_120)
.L_120:
        /*012c*/ 	.word	0x00000000


	//----- nvinfo : EIATTR_CBANK_PARAM_SIZE
	.align		4
.L_121:
        /*0130*/ 	.byte	0x03, 0x19
        /*0132*/ 	.short	0x003c


	//----- nvinfo : EIATTR_PARAM_CBANK
	.align		4
        /*0134*/ 	.byte	0x04, 0x0a
        /*0136*/ 	.short	(.L_123 - .L_122)
	.align		4
.L_122:
        /*0138*/ 	.word	index@(.nv.constant0._Z17warpLPNormStridesIfLj32ELj32EEvPT_PKS0_PKiS5_S5_ifiif)
        /*013c*/ 	.short	0x0380
        /*013e*/ 	.short	0x003c


	//----- nvinfo : EIATTR_SW_WAR
	.align		4
.L_123:
        /*0140*/ 	.byte	0x04, 0x36
        /*0142*/ 	.short	(.L_125 - .L_124)
.L_124:
        /*0144*/ 	.word	0x00000008
.L_125:


//--------------------- .nv.info._Z18blockLPNormStridesIfLj1024EEvPT_PKS0_PKiS5_S5_ifif --------------------------
	.section	.nv.info._Z18blockLPNormStridesIfLj1024EEvPT_PKS0_PKiS5_S5_ifif,"",@"SHT_CUDA_INFO"
	.sectionflags	@""
	.align	4


	//----- nvinfo : EIATTR_CUDA_API_VERSION
	.align		4
        /*0000*/ 	.byte	0x04, 0x37
        /*0002*/ 	.short	(.L_127 - .L_126)
.L_126:
        /*0004*/ 	.word	0x00000082


	//----- nvinfo : EIATTR_KPARAM_INFO
	.align		4
.L_127:
        /*0008*/ 	.byte	0x04, 0x17
        /*000a*/ 	.short	(.L_129 - .L_128)
.L_128:
        /*000c*/ 	.word	0x00000000
        /*0010*/ 	.short	0x0008
        /*0012*/ 	.short	0x0034
        /*0014*/ 	.byte	0x00, 0xf0, 0x11, 0x00


	//----- nvinfo : EIATTR_KPARAM_INFO
	.align		4
.L_129:
        /*0018*/ 	.byte	0x04, 0x17
        /*001a*/ 	.short	(.L_131 - .L_130)
.L_130:
        /*001c*/ 	.word	0x00000000
        /*0020*/ 	.short	0x0007
        /*0022*/ 	.short	0x0030
        /*0024*/ 	.byte	0x00, 0xf0, 0x11, 0x00


	//----- nvinfo : EIATTR_KPARAM_INFO
	.align		4
.L_131:
        /*0028*/ 	.byte	0x04, 0x17
        /*002a*/ 	.short	(.L_133 - .L_132)
.L_132:
        /*002c*/ 	.word	0x00000000
        /*0030*/ 	.short	0x0006
        /*0032*/ 	.short	0x002c
        /*0034*/ 	.byte	0x00, 0xf0, 0x11, 0x00


	//----- nvinfo : EIATTR_KPARAM_INFO
	.align		4
.L_133:
        /*0038*/ 	.byte	0x04, 0x17
        /*003a*/ 	.short	(.L_135 - .L_134)
.L_134:
        /*003c*/ 	.word	0x00000000
        /*0040*/ 	.short	0x0005
        /*0042*/ 	.short	0x0028
        /*0044*/ 	.byte	0x00, 0xf0, 0x11, 0x00


	//----- nvinfo : EIATTR_KPARAM_INFO
	.align		4
.L_135:
        /*0048*/ 	.byte	0x04, 0x17
        /*004a*/ 	.short	(.L_137 - .L_136)
.L_136:
        /*004c*/ 	.word	0x00000000
        /*0050*/ 	.short	0x0004
        /*0052*/ 	.short	0x0020
        /*0054*/ 	.byte	0x00, 0xf5, 0x21, 0x00


	//----- nvinfo : EIATTR_KPARAM_INFO
	.align		4
.L_137:
        /*0058*/ 	.byte	0x04, 0x17
        /*005a*/ 	.short	(.L_139 - .L_138)
.L_138:
        /*005c*/ 	.word	0x00000000
        /*0060*/ 	.short	0x0003
        /*0062*/ 	.short	0x0018
        /*0064*/ 	.byte	0x00, 0xf5, 0x21, 0x00


	//----- nvinfo : EIATTR_KPARAM_INFO
	.align		4
.L_139:
        /*0068*/ 	.byte	0x04, 0x17
        /*006a*/ 	.short	(.L_141 - .L_140)
.L_140:
        /*006c*/ 	.word	0x00000000
        /*0070*/ 	.short	0x0002
        /*0072*/ 	.short	0x0010
        /*0074*/ 	.byte	0x00, 0xf5, 0x21, 0x00


	//----- nvinfo : EIATTR_KPARAM_INFO
	.align		4
.L_141:
        /*0078*/ 	.byte	0x04, 0x17
        /*007a*/ 	.short	(.L_143 - .L_142)
.L_142:
        /*007c*/ 	.word	0x00000000
        /*0080*/ 	.short	0x0001
        /*0082*/ 	.short	0x0008
        /*0084*/ 	.byte	0x00, 0xf5, 0x21, 0x00


	//----- nvinfo : EIATTR_KPARAM_INFO
	.align		4
.L_143:
        /*0088*/ 	.byte	0x04, 0x17
        /*008a*/ 	.short	(.L_145 - .L_144)
.L_144:
        /*008c*/ 	.word	0x00000000
        /*0090*/ 	.short	0x0000
        /*0092*/ 	.short	0x0000
        /*0094*/ 	.byte	0x00, 0xf5, 0x21, 0x00


	//----- nvinfo : EIATTR_SPARSE_MMA_MASK
	.align		4
.L_145:
        /*0098*/ 	.byte	0x03, 0x50
        /*009a*/ 	.short	0x0000


	//----- nvinfo : EIATTR_MAXREG_COUNT
	.align		4
        /*009c*/ 	.byte	0x03, 0x1b
        /*009e*/ 	.short	0x00ff


	//----- nvinfo : EIATTR_NUM_BARRIERS
	.align		4
        /*00a0*/ 	.byte	0x02, 0x4c
        /*00a2*/ 	.byte	0x01
	.zero		1


	//----- nvinfo : EIATTR_MERCURY_ISA_VERSION
	.align		4
        /*00a4*/ 	.byte	0x03, 0x5f
        /*00a6*/ 	.short	0x0101


	//----- nvinfo : EIATTR_UNUSED_LOAD_BYTE_OFFSET
	.align		4
        /*00a8*/ 	.byte	0x04, 0x44
        /*00aa*/ 	.short	(.L_147 - .L_146)


	//   ....[0]....
.L_146:
        /*00ac*/ 	.word	0x00002d20
        /*00b0*/ 	.word	0x0000fff0


	//   ....[1]....
        /*00b4*/ 	.word	0x00003a80
        /*00b8*/ 	.word	0x0000fff0


	//----- nvinfo : EIATTR_COOP_GROUP_MASK_REGIDS
	.align		4
.L_147:
        /*00bc*/ 	.byte	0x04, 0x29
        /*00be*/ 	.short	(.L_149 - .L_148)


	//   ....[0]....
.L_148:
        /*00c0*/ 	.word	0xffffffff


	//   ....[1]....
        /*00c4*/ 	.word	0xffffffff


	//   ....[2]....
        /*00c8*/ 	.word	0xffffffff


	//   ....[3]....
        /*00cc*/ 	.word	0xffffffff


	//   ....[4]....
        /*00d0*/ 	.word	0xffffffff


	//   ....[5]....
        /*00d4*/ 	.word	0xffffffff


	//   ....[6]....
        /*00d8*/ 	.word	0xffffffff


	//   ....[7]....
        /*00dc*/ 	.word	0xffffffff


	//   ....[8]....
        /*00e0*/ 	.word	0xffffffff


	//   ....[9]....
        /*00e4*/ 	.word	0xffffffff


	//----- nvinfo : EIATTR_COOP_GROUP_INSTR_OFFSETS
	.align		4
.L_149:
        /*00e8*/ 	.byte	0x04, 0x28
        /*00ea*/ 	.short	(.L_151 - .L_150)


	//   ....[0]....
.L_150:
        /*00ec*/ 	.word	0x00002b80


	//   ....[1]....
        /*00f0*/ 	.word	0x00002c00


	//   ....[2]....
        /*00f4*/ 	.word	0x00002c40


	//   ....[3]....
        /*00f8*/ 	.word	0x00002c80


	//   ....[4]....
        /*00fc*/ 	.word	0x00002cc0


	//   ....[5]....
        /*0100*/ 	.word	0x00003950


	//   ....[6]....
        /*0104*/ 	.word	0x00003990


	//   ....[7]....
        /*0108*/ 	.word	0x000039b0


	//   ....[8]....
        /*010c*/ 	.word	0x000039d0


	//   ....[9]....
        /*0110*/ 	.word	0x000039f0


	//----- nvinfo : EIATTR_VRC_CTA_INIT_COUNT
	.align		4
.L_151:
        /*0114*/ 	.byte	0x02, 0x4a
	.zero		1
	.zero		1


	//----- nvinfo : EIATTR_EXIT_INSTR_OFFSETS
	.align		4
        /*0118*/ 	.byte	0x04, 0x1c
        /*011a*/ 	.short	(.L_153 - .L_152)


	//   ....[0]....
.L_152:
        /*011c*/ 	.word	0x00004470


	//   ....[1]....
        /*0120*/ 	.word	0x00004670


	//   ....[2]....
        /*0124*/ 	.word	0x00004860


	//----- nvinfo : EIATTR_CRS_STACK_SIZE
	.align		4
.L_153:
        /*0128*/ 	.byte	0x04, 0x1e
        /*012a*/ 	.short	(.L_155 - .L_154)
.L_154:
        /*012c*/ 	.word	0x00000000


	//----- nvinfo : EIATTR_CBANK_PARAM_SIZE
	.align		4
.L_155:
        /*0130*/ 	.byte	0x03, 0x19
        /*0132*/ 	.short	0x0038


	//----- nvinfo : EIATTR_PARAM_CBANK
	.align		4
        /*0134*/ 	.byte	0x04, 0x0a
        /*0136*/ 	.short	(.L_157 - .L_156)
	.align		4
.L_156:
        /*0138*/ 	.word	index@(.nv.constant0._Z18blockLPNormStridesIfLj1024EEvPT_PKS0_PKiS5_S5_ifif)
        /*013c*/ 	.short	0x0380
        /*013e*/ 	.short	0x0038


	//----- nvinfo : EIATTR_SW_WAR
	.align		4
.L_157:
        /*0140*/ 	.byte	0x04, 0x36
        /*0142*/ 	.short	(.L_159 - .L_158)
.L_158:
        /*0144*/ 	.word	0x00000008
.L_159:


//--------------------- .nv.info._Z10warpLPNormIfLj32ELj32EEvPT_PKS0_fiiif --------------------------
	.section	.nv.info._Z10warpLPNormIfLj32ELj32EEvPT_PKS0_fiiif,"",@"SHT_CUDA_INFO"
	.sectionflags	@""
	.align	4


	//----- nvinfo : EIATTR_CUDA_API_VERSION
	.align		4
        /*0000*/ 	.byte	0x04, 0x37
        /*0002*/ 	.short	(.L_161 - .L_160)
.L_160:
        /*0004*/ 	.word	0x00000082


	//----- nvinfo : EIATTR_KPARAM_INFO
	.align		4
.L_161:
        /*0008*/ 	.byte	0x04, 0x17
        /*000a*/ 	.short	(.L_163 - .L_162)
.L_162:
        /*000c*/ 	.word	0x00000000
        /*0010*/ 	.short	0x0006
        /*0012*/ 	.short	0x0020
        /*0014*/ 	.byte	0x00, 0xf0, 0x11, 0x00


	//----- nvinfo : EIATTR_KPARAM_INFO
	.align		4
.L_163:
        /*0018*/ 	.byte	0x04, 0x17
        /*001a*/ 	.short	(.L_165 - .L_164)
.L_164:
        /*001c*/ 	.word	0x00000000
        /*0020*/ 	.short	0x0005
        /*0022*/ 	.short	0x001c
        /*0024*/ 	.byte	0x00, 0xf0, 0x11, 0x00


	//----- nvinfo : EIATTR_KPARAM_INFO
	.align		4
.L_165:
        /*0028*/ 	.byte	0x04, 0x17
        /*002a*/ 	.short	(.L_167 - .L_166)
.L_166:
        /*002c*/ 	.word	0x00000000
        /*0030*/ 	.short	0x0004
        /*0032*/ 	.short	0x0018
        /*0034*/ 	.byte	0x00, 0xf0, 0x11, 0x00


	//----- nvinfo : EIATTR_KPARAM_INFO
	.align		4
.L_167:
        /*0038*/ 	.byte	0x04, 0x17
        /*003a*/ 	.short	(.L_169 - .L_168)
.L_168:
        /*003c*/ 	.word	0x00000000
        /*0040*/ 	.short	0x0003
        /*0042*/ 	.short	0x0014
        /*0044*/ 	.byte	0x00, 0xf0, 0x11, 0x00


	//----- nvinfo : EIATTR_KPARAM_INFO
	.align		4
.L_169:
        /*0048*/ 	.byte	0x04, 0x17
        /*004a*/ 	.short	(.L_171 - .L_170)
.L_170:
        /*004c*/ 	.word	0x00000000
        /*0050*/ 	.short	0x0002
        /*0052*/ 	.short	0x0010
        /*0054*/ 	.byte	0x00, 0xf0, 0x11, 0x00


	//----- nvinfo : EIATTR_KPARAM_INFO
	.align		4
.L_171:
        /*0058*/ 	.byte	0x04, 0x17
        /*005a*/ 	.short	(.L_173 - .L_172)
.L_172:
        /*005c*/ 	.word	0x00000000
        /*0060*/ 	.short	0x0001
        /*0062*/ 	.short	0x0008
        /*0064*/ 	.byte	0x00, 0xf5, 0x21, 0x00


	//----- nvinfo : EIATTR_KPARAM_INFO
	.align		4
.L_173:
        /*0068*/ 	.byte	0x04, 0x17
        /*006a*/ 	.short	(.L_175 - .L_174)
.L_174:
        /*006c*/ 	.word	0x00000000
        /*0070*/ 	.short	0x0000
        /*0072*/ 	.short	0x0000
        /*0074*/ 	.byte	0x00, 0xf5, 0x21, 0x00


	//----- nvinfo : EIATTR_SPARSE_MMA_MASK
	.align		4
.L_175:
        /*0078*/ 	.byte	0x03, 0x50
        /*007a*/ 	.short	0x0000


	//----- nvinfo : EIATTR_MAXREG_COUNT
	.align		4
        /*007c*/ 	.byte	0x03, 0x1b
        /*007e*/ 	.short	0x00ff


	//----- nvinfo : EIATTR_NUM_BARRIERS
	.align		4
        /*0080*/ 	.byte	0x02, 0x4c
        /*0082*/ 	.byte	0x01
	.zero		1


	//----- nvinfo : EIATTR_MERCURY_ISA_VERSION
	.align		4
        /*0084*/ 	.byte	0x03, 0x5f
        /*0086*/ 	.short	0x0101


	//----- nvinfo : EIATTR_COOP_GROUP_MASK_REGIDS
	.align		4
        /*0088*/ 	.byte	0x04, 0x29
        /*008a*/ 	.short	(.L_177 - .L_176)


	//   ....[0]....
.L_176:
        /*008c*/ 	.word	0xffffffff


	//   ....[1]....
        /*0090*/ 	.word	0xffffffff


	//   ....[2]....
        /*0094*/ 	.word	0xffffffff


	//   ....[3]....
        /*0098*/ 	.word	0xffffffff


	//   ....[4]....
        /*009c*/ 	.word	0xffffffff


	//   ....[5]....
        /*00a0*/ 	.word	0xffffffff


	//   ....[6]....
        /*00a4*/ 	.word	0xffffffff


	//   ....[7]....
        /*00a8*/ 	.word	0xffffffff


	//   ....[8]....
        /*00ac*/ 	.word	0xffffffff


	//   ....[9]....
        /*00b0*/ 	.word	0xffffffff


	//----- nvinfo : EIATTR_COOP_GROUP_INSTR_OFFSETS
	.align		4
.L_177:
        /*00b4*/ 	.byte	0x04, 0x28
        /*00b6*/ 	.short	(.L_179 - .L_178)


	//   ....[0]....
.L_178:
        /*00b8*/ 	.word	0x00000dc0


	//   ....[1]....
        /*00bc*/ 	.word	0x00000e60


	//   ....[2]....
        /*00c0*/ 	.word	0x00000e80


	//   ....[3]....
        /*00c4*/ 	.word	0x00000ec0


	//   ....[4]....
        /*00c8*/ 	.word	0x00000ef0


	//   ....[5]....
        /*00cc*/ 	.word	0x00001690


	//   ....[6]....
        /*00d0*/ 	.word	0x00001700


	//   ....[7]....
        /*00d4*/ 	.word	0x00001730


	//   ....[8]....
        /*00d8*/ 	.word	0x00001750


	//   ....[9]....
        /*00dc*/ 	.word	0x00001770


	//----- nvinfo : EIATTR_VRC_CTA_INIT_COUNT
	.align		4
.L_179:
        /*00e0*/ 	.byte	0x02, 0x4a
	.zero		1
	.zero		1


	//----- nvinfo : EIATTR_EXIT_INSTR_OFFSETS
	.align		4
        /*00e4*/ 	.byte	0x04, 0x1c
        /*00e6*/ 	.short	(.L_181 - .L_180)


	//   ....[0]....
.L_180:
        /*00e8*/ 	.word	0x00000160


	//   ....[1]....
        /*00ec*/ 	.word	0x00001ec0


	//   ....[2]....
        /*00f0*/ 	.word	0x000020d0


	//   ....[3]....
        /*00f4*/ 	.word	0x00002350


	//----- nvinfo : EIATTR_CRS_STACK_SIZE
	.align		4
.L_181:
        /*00f8*/ 	.byte	0x04, 0x1e
        /*00fa*/ 	.short	(.L_183 - .L_182)
.L_182:
        /*00fc*/ 	.word	0x00000000


	//----- nvinfo : EIATTR_CBANK_PARAM_SIZE
	.align		4
.L_183:
        /*0100*/ 	.byte	0x03, 0x19
        /*0102*/ 	.short	0x0024


	//----- nvinfo : EIATTR_PARAM_CBANK
	.align		4
        /*0104*/ 	.byte	0x04, 0x0a
        /*0106*/ 	.short	(.L_185 - .L_184)
	.align		4
.L_184:
        /*0108*/ 	.word	index@(.nv.constant0._Z10warpLPNormIfLj32ELj32EEvPT_PKS0_fiiif)
        /*010c*/ 	.short	0x0380
        /*010e*/ 	.short	0x0024


	//----- nvinfo : EIATTR_SW_WAR
	.align		4
.L_185:
        /*0110*/ 	.byte	0x04, 0x36
        /*0112*/ 	.short	(.L_187 - .L_186)
.L_186:
        /*0114*/ 	.word	0x00000008
.L_187:


//--------------------- .nv.info._Z11blockLPNormIfLj1024EEvPT_PKS0_fiif --------------------------
	.section	.nv.info._Z11blockLPNormIfLj1024EEvPT_PKS0_fiif,"",@"SHT_CUDA_INFO"
	.sectionflags	@""
	.align	4


	//----- nvinfo : EIATTR_CUDA_API_VERSION
	.align		4
        /*0000*/ 	.byte	0x04, 0x37
        /*0002*/ 	.short	(.L_189 - .L_188)
.L_188:
        /*0004*/ 	.word	0x00000082


	//----- nvinfo : EIATTR_KPARAM_INFO
	.align		4
.L_189:
        /*0008*/ 	.byte	0x04, 0x17
        /*000a*/ 	.short	(.L_191 - .L_190)
.L_190:
        /*000c*/ 	.word	0x00000000
        /*0010*/ 	.short	0x0005
        /*0012*/ 	.short	0x001c
        /*0014*/ 	.byte	0x00, 0xf0, 0x11, 0x00


	//----- nvinfo : EIATTR_KPARAM_INFO
	.align		4
.L_191:
        /*0018*/ 	.byte	0x04, 0x17
        /*001a*/ 	.short	(.L_193 - .L_192)
.L_192:
        /*001c*/ 	.word	0x00000000
        /*0020*/ 	.short	0x0004
        /*0022*/ 	.short	0x0018
        /*0024*/ 	.byte	0x00, 0xf0, 0x11, 0x00


	//----- nvinfo : EIATTR_KPARAM_INFO
	.align		4
.L_193:
        /*0028*/ 	.byte	0x04, 0x17
        /*002a*/ 	.short	(.L_195 - .L_194)
.L_194:
        /*002c*/ 	.word	0x00000000
        /*0030*/ 	.short	0x0003
        /*0032*/ 	.short	0x0014
        /*0034*/ 	.byte	0x00, 0xf0, 0x11, 0x00


	//----- nvinfo : EIATTR_KPARAM_INFO
	.align		4
.L_195:
        /*0038*/ 	.byte	0x04, 0x17
        /*003a*/ 	.short	(.L_197 - .L_196)
.L_196:
        /*003c*/ 	.word	0x00000000
        /*0040*/ 	.short	0x0002
        /*0042*/ 	.short	0x0010
        /*0044*/ 	.byte	0x00, 0xf0, 0x11, 0x00


	//----- nvinfo : EIATTR_KPARAM_INFO
	.align		4
.L_197:
        /*0048*/ 	.byte	0x04, 0x17
        /*004a*/ 	.short	(.L_199 - .L_198)
.L_198:
        /*004c*/ 	.word	0x00000000
        /*0050*/ 	.short	0x0001
        /*0052*/ 	.short	0x0008
        /*0054*/ 	.byte	0x00, 0xf5, 0x21, 0x00


	//----- nvinfo : EIATTR_KPARAM_INFO
	.align		4
.L_199:
        /*0058*/ 	.byte	0x04, 0x17
        /*005a*/ 	.short	(.L_201 - .L_200)
.L_200:
        /*005c*/ 	.word	0x00000000
        /*0060*/ 	.short	0x0000
        /*0062*/ 	.short	0x0000
        /*0064*/ 	.byte	0x00, 0xf5, 0x21, 0x00


	//----- nvinfo : EIATTR_SPARSE_MMA_MASK
	.align		4
.L_201:
        /*0068*/ 	.byte	0x03, 0x50
        /*006a*/ 	.short	0x0000


	//----- nvinfo : EIATTR_MAXREG_COUNT
	.align		4
        /*006c*/ 	.byte	0x03, 0x1b
        /*006e*/ 	.short	0x00ff


	//----- nvinfo : EIATTR_NUM_BARRIERS
	.align		4
        /*0070*/ 	.byte	0x02, 0x4c
        /*0072*/ 	.byte	0x01
	.zero		1


	//----- nvinfo : EIATTR_MERCURY_ISA_VERSION
	.align		4
        /*0074*/ 	.byte	0x03, 0x5f
        /*0076*/ 	.short	0x0101


	//----- nvinfo : EIATTR_UNUSED_LOAD_BYTE_OFFSET
	.align		4
        /*0078*/ 	.byte	0x04, 0x44
        /*007a*/ 	.short	(.L_203 - .L_202)


	//   ....[0]....
.L_202:
        /*007c*/ 	.word	0x00000d00
        /*0080*/ 	.word	0x0000fff0


	//   ....[1]....
        /*0084*/ 	.word	0x00001a60
        /*0088*/ 	.word	0x0000fff0


	//----- nvinfo : EIATTR_COOP_GROUP_MASK_REGIDS
	.align		4
.L_203:
        /*008c*/ 	.byte	0x04, 0x29
        /*008e*/ 	.short	(.L_205 - .L_204)


	//   ....[0]....
.L_204:
        /*0090*/ 	.word	0xffffffff


	//   ....[1]....
        /*0094*/ 	.word	0xffffffff


	//   ....[2]....
        /*0098*/ 	.word	0xffffffff


	//   ....[3]....
        /*009c*/ 	.word	0xffffffff


	//   ....[4]....
        /*00a0*/ 	.word	0xffffffff


	//   ....[5]....
        /*00a4*/ 	.word	0xffffffff


	//   ....[6]....
        /*00a8*/ 	.word	0xffffffff


	//   ....[7]....
        /*00ac*/ 	.word	0xffffffff


	//   ....[8]....
        /*00b0*/ 	.word	0xffffffff


	//   ....[9]....
        /*00b4*/ 	.word	0xffffffff


	//----- nvinfo : EIATTR_COOP_GROUP_INSTR_OFFSETS
	.align		4
.L_205:
        /*00b8*/ 	.byte	0x04, 0x28
        /*00ba*/ 	.short	(.L_207 - .L_206)


	//   ....[0]....
.L_206:
        /*00bc*/ 	.word	0x00000b50


	//   ....[1]....
        /*00c0*/ 	.word	0x00000bc0


	//   ....[2]....
        /*00c4*/ 	.word	0x00000c00


	//   ....[3]....
        /*00c8*/ 	.word	0x00000c40


	//   ....[4]....
        /*00cc*/ 	.word	0x00000c90


	//   ....[5]....
        /*00d0*/ 	.word	0x00001920


	//   ....[6]....
        /*00d4*/ 	.word	0x00001960


	//   ....[7]....
        /*00d8*/ 	.word	0x00001980


	//   ....[8]....
        /*00dc*/ 	.word	0x000019a0


	//   ....[9]....
        /*00e0*/ 	.word	0x000019c0


	//----- nvinfo : EIATTR_VRC_CTA_INIT_COUNT
	.align		4
.L_207:
        /*00e4*/ 	.byte	0x02, 0x4a
	.zero		1
	.zero		1


	//----- nvinfo : EIATTR_EXIT_INSTR_OFFSETS
	.align		4
        /*00e8*/ 	.byte	0x04, 0x1c
        /*00ea*/ 	.short	(.L_209 - .L_208)


	//   ....[0]....
.L_208:
        /*00ec*/ 	.word	0x00002440


	//   ....[1]....
        /*00f0*/ 	.word	0x00002640


	//   ....[2]....
        /*00f4*/ 	.word	0x00002800


	//----- nvinfo : EIATTR_CRS_STACK_SIZE
	.align		4
.L_209:
        /*00f8*/ 	.byte	0x04, 0x1e
        /*00fa*/ 	.short	(.L_211 - .L_210)
.L_210:
        /*00fc*/ 	.word	0x00000000


	//----- nvinfo : EIATTR_CBANK_PARAM_SIZE
	.align		4
.L_211:
        /*0100*/ 	.byte	0x03, 0x19
        /*0102*/ 	.short	0x0020


	//----- nvinfo : EIATTR_PARAM_CBANK
	.align		4
        /*0104*/ 	.byte	0x04, 0x0a
        /*0106*/ 	.short	(.L_213 - .L_212)
	.align		4
.L_212:
        /*0108*/ 	.word	index@(.nv.constant0._Z11blockLPNormIfLj1024EEvPT_PKS0_fiif)
        /*010c*/ 	.short	0x0380
        /*010e*/ 	.short	0x0020


	//----- nvinfo : EIATTR_SW_WAR
	.align		4
.L_213:
        /*0110*/ 	.byte	0x04, 0x36
        /*0112*/ 	.short	(.L_215 - .L_214)
.L_214:
        /*0114*/ 	.word	0x00000008
.L_215:


//--------------------- .nv.info._Z17warpLPNormStridesI6__halfLj32ELj32EEvPT_PKS1_PKiS6_S6_ifiif --------------------------
	.section	.nv.info._Z17warpLPNormStridesI6__halfLj32ELj32EEvPT_PKS1_PKiS6_S6_ifiif,"",@"SHT_CUDA_INFO"
	.sectionflags	@""
	.align	4


	//----- nvinfo : EIATTR_CUDA_API_VERSION
	.align		4
        /*0000*/ 	.byte	0x04, 0x37
        /*0002*/ 	.short	(.L_217 - .L_216)
.L_216:
        /*0004*/ 	.word	0x00000082


	//----- nvinfo : EIATTR_KPARAM_INFO
	.align		4
.L_217:
        /*0008*/ 	.byte	0x04, 0x17
        /*000a*/ 	.short	(.L_219 - .L_218)
.L_218:
        /*000c*/ 	.word	0x00000000
        /*0010*/ 	.short	0x0009
        /*0012*/ 	.short	0x0038
        /*0014*/ 	.byte	0x00, 0xf0, 0x11, 0x00


	//----- nvinfo : EIATTR_KPARAM_INFO
	.align		4
.L_219:
        /*0018*/ 	.byte	0x04, 0x17
        /*001a*/ 	.short	(.L_221 - .L_220)
.L_220:
        /*001c*/ 	.word	0x00000000
        /*0020*/ 	.short	0x0008
        /*0022*/ 	.short	0x0034
        /*0024*/ 	.byte	0x00, 0xf0, 0x11, 0x00


	//----- nvinfo : EIATTR_KPARAM_INFO
	.align		4
.L_221:
        /*0028*/ 	.byte	0x04, 0x17
        /*002a*/ 	.short	(.L_223 - .L_222)
.L_222:
        /*002c*/ 	.word	0x00000000
        /*0030*/ 	.short	0x0007
        /*0032*/ 	.short	0x0030
        /*0034*/ 	.byte	0x00, 0xf0, 0x11, 0x00


	//----- nvinfo : EIATTR_KPARAM_INFO
	.align		4
.L_223:
        /*0038*/ 	.byte	0x04, 0x17
        /*003a*/ 	.short	(.L_225 - .L_224)
.L_224:
        /*003c*/ 	.word	0x00000000
        /*0040*/ 	.short	0x0006
        /*0042*/ 	.short	0x002c
        /*0044*/ 	.byte	0x00, 0xf0, 0x11, 0x00


	//----- nvinfo : EIATTR_KPARAM_INFO
	.align		4
.L_225:
        /*0048*/ 	.byte	0x04, 0x17
        /*004a*/ 	.short	(.L_227 - .L_226)
.L_226:
        /*004c*/ 	.word	0x00000000
        /*0050*/ 	.short	0x0005
        /*0052*/ 	.short	0x0028
        /*0054*/ 	.byte	0x00, 0xf0, 0x11, 0x00


	//----- nvinfo : EIATTR_KPARAM_INFO
	.align		4
.L_227:
        /*0058*/ 	.byte	0x04, 0x17
        /*005a*/ 	.short	(.L_229 - .L_228)
.L_228:
        /*005c*/ 	.word	0x00000000
        /*0060*/ 	.short	0x0004
        /*0062*/ 	.short	0x0020
        /*0064*/ 	.byte	0x00, 0xf5, 0x21, 0x00


	//----- nvinfo : EIATTR_KPARAM_INFO
	.align		4
.L_229:
        /*0068*/ 	.byte	0x04, 0x17
        /*006a*/ 	.short	(.L_231 - .L_230)
.L_230:
        /*006c*/ 	.word	0x00000000
        /*0070*/ 	.short	0x0003
        /*0072*/ 	.short	0x0018
        /*0074*/ 	.byte	0x00, 0xf5, 0x21, 0x00


	//----- nvinfo : EIATTR_KPARAM_INFO
	.align		4
.L_231:
        /*0078*/ 	.byte	0x04, 0x17
        /*007a*/ 	.short	(.L_233 - .L_232)
.L_232:
        /*007c*/ 	.word	0x00000000
        /*0080*/ 	.short	0x0002
        /*0082*/ 	.short	0x0010
        /*0084*/ 	.byte	0x00, 0xf5, 0x21, 0x00


	//----- nvinfo : EIATTR_KPARAM_INFO
	.align		4
.L_233:
        /*0088*/ 	.byte	0x04, 0x17
        /*008a*/ 	.short	(.L_235 - .L_234)
.L_234:
        /*008c*/ 	.word	0x00000000
        /*0090*/ 	.short	0x0001
        /*0092*/ 	.short	0x0008
        /*0094*/ 	.byte	0x00, 0xf5, 0x21, 0x00


	//----- nvinfo : EIATTR_KPARAM_INFO
	.align		4
.L_235:
        /*0098*/ 	.byte	0x04, 0x17
        /*009a*/ 	.short	(.L_237 - .L_236)
.L_236:
        /*009c*/ 	.word	0x00000000
        /*00a0*/ 	.short	0x0000
        /*00a2*/ 	.short	0x0000
        /*00a4*/ 	.byte	0x00, 0xf5, 0x21, 0x00


	//----- nvinfo : EIATTR_SPARSE_MMA_MASK
	.align		4
.L_237:
        /*00a8*/ 	.byte	0x03, 0x50
        /*00aa*/ 	.short	0x0000


	//----- nvinfo : EIATTR_MAXREG_COUNT
	.align		4
        /*00ac*/ 	.byte	0x03, 0x1b
        /*00ae*/ 	.short	0x00ff


	//----- nvinfo : EIATTR_NUM_BARRIERS
	.align		4
        /*00b0*/ 	.byte	0x02, 0x4c
        /*00b2*/ 	.byte	0x01
	.zero		1


	//----- nvinfo : EIATTR_MERCURY_ISA_VERSION
	.align		4
        /*00b4*/ 	.byte	0x03, 0x5f
        /*00b6*/ 	.short	0x0101


	//----- nvinfo : EIATTR_COOP_GROUP_MASK_REGIDS
	.align		4
        /*00b8*/ 	.byte	0x04, 0x29
        /*00ba*/ 	.short	(.L_239 - .L_238)


	//   ....[0]....
.L_238:
        /*00bc*/ 	.word	0xffffffff


	//   ....[1]....
        /*00c0*/ 	.word	0xffffffff


	//   ....[2]....
        /*00c4*/ 	.word	0xffffffff


	//   ....[3]....
        /*00c8*/ 	.word	0xffffffff


	//   ....[4]....
        /*00cc*/ 	.word	0xffffffff


	//   ....[5]....
        /*00d0*/ 	.word	0xffffffff


	//   ....[6]....
        /*00d4*/ 	.word	0xffffffff


	//   ....[7]....
        /*00d8*/ 	.word	0xffffffff


	//   ....[8]....
        /*00dc*/ 	.word	0xffffffff


	//   ....[9]....
        /*00e0*/ 	.word	0xffffffff


	//----- nvinfo : EIATTR_COOP_GROUP_INSTR_OFFSETS
	.align		4
.L_239:
        /*00e4*/ 	.byte	0x04, 0x28
        /*00e6*/ 	.short	(.L_241 - .L_240)


	//   ....[0]....
.L_240:
        /*00e8*/ 	.word	0x00002d40


	//   ....[1]....
        /*00ec*/ 	.word	0x00002dd0


	//   ....[2]....
        /*00f0*/ 	.word	0x00002e10


	//   ....[3]....
        /*00f4*/ 	.word	0x00002e30


	//   ....[4]....
        /*00f8*/ 	.word	0x00002e50


	//   ....[5]....
        /*00fc*/ 	.word	0x000035f0


	//   ....[6]....
        /*0100*/ 	.word	0x00003660


	//   ....[7]....
        /*0104*/ 	.word	0x00003690


	//   ....[8]....
        /*0108*/ 	.word	0x000036b0


	//   ....[9]....
        /*010c*/ 	.word	0x000036d0


	//----- nvinfo : EIATTR_VRC_CTA_INIT_COUNT
	.align		4
.L_241:
        /*0110*/ 	.byte	0x02, 0x4a
	.zero		1
	.zero		1


	//----- nvinfo : EIATTR_EXIT_INSTR_OFFSETS
	.align		4
        /*0114*/ 	.byte	0x04, 0x1c
        /*0116*/ 	.short	(.L_243 - .L_242)


	//   ....[0]....
.L_242:
        /*0118*/ 	.word	0x00000070


	//   ....[1]....
        /*011c*/ 	.word	0x00003e20


	//   ....[2]....
        /*0120*/ 	.word	0x00004050


	//   ....[3]....
        /*0124*/ 	.word	0x00004280


	//----- nvinfo : EIATTR_CRS_STACK_SIZE
	.align		4
.L_243:
        /*0128*/ 	.byte	0x04, 0x1e
        /*012a*/ 	.short	(.L_245 - .L_244)
.L_244:
        /*012c*/ 	.word	0x00000000


	//----- nvinfo : EIATTR_CBANK_PARAM_SIZE
	.align		4
.L_245:
        /*0130*/ 	.byte	0x03, 0x19
        /*0132*/ 	.short	0x003c


	//----- nvinfo : EIATTR_PARAM_CBANK
	.align		4
        /*0134*/ 	.byte	0x04, 0x0a
        /*0136*/ 	.short	(.L_247 - .L_246)
	.align		4
.L_246:
        /*0138*/ 	.word	index@(.nv.constant0._Z17warpLPNormStridesI6__halfLj32ELj32EEvPT_PKS1_PKiS6_S6_ifiif)
        /*013c*/ 	.short	0x0380
        /*013e*/ 	.short	0x003c


	//----- nvinfo : EIATTR_SW_WAR
	.align		4
.L_247:
        /*0140*/ 	.byte	0x04, 0x36
        /*0142*/ 	.short	(.L_249 - .L_248)
.L_248:
        /*0144*/ 	.word	0x00000008
.L_249:


//--------------------- .nv.info._Z18blockLPNormStridesI6__halfLj1024EEvPT_PKS1_PKiS6_S6_ifif --------------------------
	.section	.nv.info._Z18blockLPNormStridesI6__halfLj1024EEvPT_PKS1_PKiS6_S6_ifif,"",@"SHT_CUDA_INFO"
	.sectionflags	@""
	.align	4


	//----- nvinfo : EIATTR_CUDA_API_VERSION
	.align		4
        /*0000*/ 	.byte	0x04, 0x37
        /*0002*/ 	.short	(.L_251 - .L_250)
.L_250:
        /*0004*/ 	.word	0x00000082


	//----- nvinfo : EIATTR_KPARAM_INFO
	.align		4
.L_251:
        /*0008*/ 	.byte	0x04, 0x17
        /*000a*/ 	.short	(.L_253 - .L_252)
.L_252:
        /*000c*/ 	.word	0x00000000
        /*0010*/ 	.short	0x0008
        /*0012*/ 	.short	0x0034
        /*0014*/ 	.byte	0x00, 0xf0, 0x11, 0x00


	//----- nvinfo : EIATTR_KPARAM_INFO
	.align		4
.L_253:
        /*0018*/ 	.byte	0x04, 0x17
        /*001a*/ 	.short	(.L_255 - .L_254)
.L_254:
        /*001c*/ 	.word	0x00000000
        /*0020*/ 	.short	0x0007
        /*0022*/ 	.short	0x0030
        /*0024*/ 	.byte	0x00, 0xf0, 0x11, 0x00


	//----- nvinfo : EIATTR_KPARAM_INFO
	.align		4
.L_255:
        /*0028*/ 	.byte	0x04, 0x17
        /*002a*/ 	.short	(.L_257 - .L_256)
.L_256:
        /*002c*/ 	.word	0x00000000
        /*0030*/ 	.short	0x0006
        /*0032*/ 	.short	0x002c
        /*0034*/ 	.byte	0x00, 0xf0, 0x11, 0x00


	//----- nvinfo : EIATTR_KPARAM_INFO
	.align		4
.L_257:
        /*0038*/ 	.byte	0x04, 0x17
        /*003a*/ 	.short	(.L_259 - .L_258)
.L_258:
        /*003c*/ 	.word	0x00000000
        /*0040*/ 	.short	0x0005
        /*0042*/ 	.short	0x0028
        /*0044*/ 	.byte	0x00, 0xf0, 0x11, 0x00


	//----- nvinfo : EIATTR_KPARAM_INFO
	.align		4
.L_259:
        /*0048*/ 	.byte	0x04, 0x17
        /*004a*/ 	.short	(.L_261 - .L_260)
.L_260:
        /*004c*/ 	.word	0x00000000
        /*0050*/ 	.short	0x0004
        /*0052*/ 	.short	0x0020
        /*0054*/ 	.byte	0x00, 0xf5, 0x21, 0x00


	//----- nvinfo : EIATTR_KPARAM_INFO
	.align		4
.L_261:
        /*0058*/ 	.byte	0x04, 0x17
        /*005a*/ 	.short	(.L_263 - .L_262)
.L_262:
        /*005c*/ 	.word	0x00000000
        /*0060*/ 	.short	0x0003
        /*0062*/ 	.short	0x0018
        /*0064*/ 	.byte	0x00, 0xf5, 0x21, 0x00


	//----- nvinfo : EIATTR_KPARAM_INFO
	.align		4
.L_263:
        /*0068*/ 	.byte	0x04, 0x17
        /*006a*/ 	.short	(.L_265 - .L_264)
.L_264:
        /*006c*/ 	.word	0x00000000
        /*0070*/ 	.short	0x0002
        /*0072*/ 	.short	0x0010
        /*0074*/ 	.byte	0x00, 0xf5, 0x21, 0x00


	//----- nvinfo : EIATTR_KPARAM_INFO
	.align		4
.L_265:
        /*0078*/ 	.byte	0x04, 0x17
        /*007a*/ 	.short	(.L_267 - .L_266)
.L_266:
        /*007c*/ 	.word	0x00000000
        /*0080*/ 	.short	0x0001
        /*0082*/ 	.short	0x0008
        /*0084*/ 	.byte	0x00, 0xf5, 0x21, 0x00


	//----- nvinfo : EIATTR_KPARAM_INFO
	.align		4
.L_267:
        /*0088*/ 	.byte	0x04, 0x17
        /*008a*/ 	.short	(.L_269 - .L_268)
.L_268:
        /*008c*/ 	.word	0x00000000
        /*0090*/ 	.short	0x0000
        /*0092*/ 	.short	0x0000
        /*0094*/ 	.byte	0x00, 0xf5, 0x21, 0x00


	//----- nvinfo : EIATTR_SPARSE_MMA_MASK
	.align		4
.L_269:
        /*0098*/ 	.byte	0x03, 0x50
        /*009a*/ 	.short	0x0000


	//----- nvinfo : EIATTR_MAXREG_COUNT
	.align		4
        /*009c*/ 	.byte	0x03, 0x1b
        /*009e*/ 	.short	0x00ff


	//----- nvinfo : EIATTR_NUM_BARRIERS
	.align		4
        /*00a0*/ 	.byte	0x02, 0x4c
        /*00a2*/ 	.byte	0x01
	.zero		1


	//----- nvinfo : EIATTR_MERCURY_ISA_VERSION
	.align		4
        /*00a4*/ 	.byte	0x03, 0x5f
        /*00a6*/ 	.short	0x0101


	//----- nvinfo : EIATTR_UNUSED_LOAD_BYTE_OFFSET
	.align		4
        /*00a8*/ 	.byte	0x04, 0x44
        /*00aa*/ 	.short	(.L_271 - .L_270)


	//   ....[0]....
.L_270:
        /*00ac*/ 	.word	0x00002ef0
        /*00b0*/ 	.word	0x0000fff0


	//   ....[1]....
        /*00b4*/ 	.word	0x00003c60
        /*00b8*/ 	.word	0x0000fff0


	//----- nvinfo : EIATTR_COOP_GROUP_MASK_REGIDS
	.align		4
.L_271:
        /*00bc*/ 	.byte	0x04, 0x29
        /*00be*/ 	.short	(.L_273 - .L_272)


	//   ....[0]....
.L_272:
        /*00c0*/ 	.word	0xffffffff


	//   ....[1]....
        /*00c4*/ 	.word	0xffffffff


	//   ....[2]....
        /*00c8*/ 	.word	0xffffffff


	//   ....[3]....
        /*00cc*/ 	.word	0xffffffff


	//   ....[4]....
        /*00d0*/ 	.word	0xffffffff


	//   ....[5]....
        /*00d4*/ 	.word	0xffffffff


	//   ....[6]....
        /*00d8*/ 	.word	0xffffffff


	//   ....[7]....
        /*00dc*/ 	.word	0xffffffff


	//   ....[8]....
        /*00e0*/ 	.word	0xffffffff


	//   ....[9]....
        /*00e4*/ 	.word	0xffffffff


	//----- nvinfo : EIATTR_COOP_GROUP_INSTR_OFFSETS
	.align		4
.L_273:
        /*00e8*/ 	.byte	0x04, 0x28
        /*00ea*/ 	.short	(.L_275 - .L_274)


	//   ....[0]....
.L_274:
        /*00ec*/ 	.word	0x00002d50


	//   ....[1]....
        /*00f0*/ 	.word	0x00002dd0


	//   ....[2]....
        /*00f4*/ 	.word	0x00002e10


	//   ....[3]....
        /*00f8*/ 	.word	0x00002e50


	//   ....[4]....
        /*00fc*/ 	.word	0x00002e90


	//   ....[5]....
        /*0100*/ 	.word	0x00003b30


	//   ....[6]....
        /*0104*/ 	.word	0x00003b70


	//   ....[7]....
        /*0108*/ 	.word	0x00003b90


	//   ....[8]....
        /*010c*/ 	.word	0x00003bb0


	//   ....[9]....
        /*0110*/ 	.word	0x00003bd0


	//----- nvinfo : EIATTR_VRC_CTA_INIT_COUNT
	.align		4
.L_275:
        /*0114*/ 	.byte	0x02, 0x4a
	.zero		1
	.zero		1


	//----- nvinfo : EIATTR_EXIT_INSTR_OFFSETS
	.align		4
        /*0118*/ 	.byte	0x04, 0x1c
        /*011a*/ 	.short	(.L_277 - .L_276)


	//   ....[0]....
.L_276:
        /*011c*/ 	.word	0x00004650


	//   ....[1]....
        /*0120*/ 	.word	0x00004870


	//   ....[2]....
        /*0124*/ 	.word	0x00004b10


	//----- nvinfo : EIATTR_CRS_STACK_SIZE
	.align		4
.L_277:
        /*0128*/ 	.byte	0x04, 0x1e
        /*012a*/ 	.short	(.L_279 - .L_278)
.L_278:
        /*012c*/ 	.word	0x00000000


	//----- nvinfo : EIATTR_CBANK_PARAM_SIZE
	.align		4
.L_279:
        /*0130*/ 	.byte	0x03, 0x19
        /*0132*/ 	.short	0x0038


	//----- nvinfo : EIATTR_PARAM_CBANK
	.align		4
        /*0134*/ 	.byte	0x04, 0x0a
        /*0136*/ 	.short	(.L_281 - .L_280)
	.align		4
.L_280:
        /*0138*/ 	.word	index@(.nv.constant0._Z18blockLPNormStridesI6__halfLj1024EEvPT_PKS1_PKiS6_S6_ifif)
        /*013c*/ 	.short	0x0380
        /*013e*/ 	.short	0x0038


	//----- nvinfo : EIATTR_SW_WAR
	.align		4
.L_281:
        /*0140*/ 	.byte	0x04, 0x36
        /*0142*/ 	.short	(.L_283 - .L_282)
.L_282:
        /*0144*/ 	.word	0x00000008
.L_283:


//--------------------- .nv.info._Z10warpLPNormI6__halfLj32ELj32EEvPT_PKS1_fiiif --------------------------
	.section	.nv.info._Z10warpLPNormI6__halfLj32ELj32EEvPT_PKS1_fiiif,"",@"SHT_CUDA_INFO"
	.sectionflags	@""
	.align	4


	//----- nvinfo : EIATTR_CUDA_API_VERSION
	.align		4
        /*0000*/ 	.byte	0x04, 0x37
        /*0002*/ 	.short	(.L_285 - .L_284)
.L_284:
        /*0004*/ 	.word	0x00000082


	//----- nvinfo : EIATTR_KPARAM_INFO
	.align		4
.L_285:
        /*0008*/ 	.byte	0x04, 0x17
        /*000a*/ 	.short	(.L_287 - .L_286)
.L_286:
        /*000c*/ 	.word	0x00000000
        /*0010*/ 	.short	0x0006
        /*0012*/ 	.short	0x0020
        /*0014*/ 	.byte	0x00, 0xf0, 0x11, 0x00


	//----- nvinfo : EIATTR_KPARAM_INFO
	.align		4
.L_287:
        /*0018*/ 	.byte	0x04, 0x17
        /*001a*/ 	.short	(.L_289 - .L_288)
.L_288:
        /*001c*/ 	.word	0x00000000
        /*0020*/ 	.short	0x0005
        /*0022*/ 	.short	0x001c
        /*0024*/ 	.byte	0x00, 0xf0, 0x11, 0x00


	//----- nvinfo : EIATTR_KPARAM_INFO
	.align		4
.L_289:
        /*0028*/ 	.byte	0x04, 0x17
        /*002a*/ 	.short	(.L_291 - .L_290)
.L_290:
        /*002c*/ 	.word	0x00000000
        /*0030*/ 	.short	0x0004
        /*0032*/ 	.short	0x0018
        /*0034*/ 	.byte	0x00, 0xf0, 0x11, 0x00


	//----- nvinfo : EIATTR_KPARAM_INFO
	.align		4
.L_291:
        /*0038*/ 	.byte	0x04, 0x17
        /*003a*/ 	.short	(.L_293 - .L_292)
.L_292:
        /*003c*/ 	.word	0x00000000
        /*0040*/ 	.short	0x0003
        /*0042*/ 	.short	0x0014
        /*0044*/ 	.byte	0x00, 0xf0, 0x11, 0x00


	//----- nvinfo : EIATTR_KPARAM_INFO
	.align		4
.L_293:
        /*0048*/ 	.byte	0x04, 0x17
        /*004a*/ 	.short	(.L_295 - .L_294)
.L_294:
        /*004c*/ 	.word	0x00000000
        /*0050*/ 	.short	0x0002
        /*0052*/ 	.short	0x0010
        /*0054*/ 	.byte	0x00, 0xf0, 0x11, 0x00


	//----- nvinfo : EIATTR_KPARAM_INFO
	.align		4
.L_295:
        /*0058*/ 	.byte	0x04, 0x17
        /*005a*/ 	.short	(.L_297 - .L_296)
.L_296:
        /*005c*/ 	.word	0x00000000
        /*0060*/ 	.short	0x0001
        /*0062*/ 	.short	0x0008
        /*0064*/ 	.byte	0x00, 0xf5, 0x21, 0x00


	//----- nvinfo : EIATTR_KPARAM_INFO
	.align		4
.L_297:
        /*0068*/ 	.byte	0x04, 0x17
        /*006a*/ 	.short	(.L_299 - .L_298)
.L_298:
        /*006c*/ 	.word	0x00000000
        /*0070*/ 	.short	0x0000
        /*0072*/ 	.short	0x0000
        /*0074*/ 	.byte	0x00, 0xf5, 0x21, 0x00


	//----- nvinfo : EIATTR_SPARSE_MMA_MASK
	.align		4
.L_299:
        /*0078*/ 	.byte	0x03, 0x50
        /*007a*/ 	.short	0x0000


	//----- nvinfo : EIATTR_MAXREG_COUNT
	.align		4
        /*007c*/ 	.byte	0x03, 0x1b
        /*007e*/ 	.short	0x00ff


	//----- nvinfo : EIATTR_NUM_BARRIERS
	.align		4
        /*0080*/ 	.byte	0x02, 0x4c
        /*0082*/ 	.byte	0x01
	.zero		1


	//----- nvinfo : EIATTR_MERCURY_ISA_VERSION
	.align		4
        /*0084*/ 	.byte	0x03, 0x5f
        /*0086*/ 	.short	0x0101


	//----- nvinfo : EIATTR_COOP_GROUP_MASK_REGIDS
	.align		4
        /*0088*/ 	.byte	0x04, 0x29
        /*008a*/ 	.short	(.L_301 - .L_300)


	//   ....[0]....
.L_300:
        /*008c*/ 	.word	0xffffffff


	//   ....[1]....
        /*0090*/ 	.word	0xffffffff


	//   ....[2]....
        /*0094*/ 	.word	0xffffffff


	//   ....[3]....
        /*0098*/ 	.word	0xffffffff


	//   ....[4]....
        /*009c*/ 	.word	0xffffffff


	//   ....[5]....
        /*00a0*/ 	.word	0xffffffff


	//   ....[6]....
        /*00a4*/ 	.word	0xffffffff


	//   ....[7]....
        /*00a8*/ 	.word	0xffffffff


	//   ....[8]....
        /*00ac*/ 	.word	0xffffffff


	//   ....[9]....
        /*00b0*/ 	.word	0xffffffff


	//----- nvinfo : EIATTR_COOP_GROUP_INSTR_OFFSETS
	.align		4
.L_301:
        /*00b4*/ 	.byte	0x04, 0x28
        /*00b6*/ 	.short	(.L_303 - .L_302)


	//   ....[0]....
.L_302:
        /*00b8*/ 	.word	0x00000f90


	//   ....[1]....
        /*00bc*/ 	.word	0x00001030


	//   ....[2]....
        /*00c0*/ 	.word	0x00001050


	//   ....[3]....
        /*00c4*/ 	.word	0x00001090


	//   ....[4]....
        /*00c8*/ 	.word	0x000010c0


	//   ....[5]....
        /*00cc*/ 	.word	0x00001870


	//   ....[6]....
        /*00d0*/ 	.word	0x000018e0


	//   ....[7]....
        /*00d4*/ 	.word	0x00001910


	//   ....[8]....
        /*00d8*/ 	.word	0x00001930


	//   ....[9]....
        /*00dc*/ 	.word	0x00001950


	//----- nvinfo : EIATTR_VRC_CTA_INIT_COUNT
	.align		4
.L_303:
        /*00e0*/ 	.byte	0x02, 0x4a
	.zero		1
	.zero		1


	//----- nvinfo : EIATTR_EXIT_INSTR_OFFSETS
	.align		4
        /*00e4*/ 	.byte	0x04, 0x1c
        /*00e6*/ 	.short	(.L_305 - .L_304)


	//   ....[0]....
.L_304:
        /*00e8*/ 	.word	0x00000160


	//   ....[1]....
        /*00ec*/ 	.word	0x000020a0


	//   ....[2]....
        /*00f0*/ 	.word	0x000022d0


	//   ....[3]....
        /*00f4*/ 	.word	0x000025f0


	//----- nvinfo : EIATTR_CRS_STACK_SIZE
	.align		4
.L_305:
        /*00f8*/ 	.byte	0x04, 0x1e
        /*00fa*/ 	.short	(.L_307 - .L_306)
.L_306:
        /*00fc*/ 	.word	0x00000000


	//----- nvinfo : EIATTR_CBANK_PARAM_SIZE
	.align		4
.L_307:
        /*0100*/ 	.byte	0x03, 0x19
        /*0102*/ 	.short	0x0024


	//----- nvinfo : EIATTR_PARAM_CBANK
	.align		4
        /*0104*/ 	.byte	0x04, 0x0a
        /*0106*/ 	.short	(.L_309 - .L_308)
	.align		4
.L_308:
        /*0108*/ 	.word	index@(.nv.constant0._Z10warpLPNormI6__halfLj32ELj32EEvPT_PKS1_fiiif)
        /*010c*/ 	.short	0x0380
        /*010e*/ 	.short	0x0024


	//----- nvinfo : EIATTR_SW_WAR
	.align		4
.L_309:
        /*0110*/ 	.byte	0x04, 0x36
        /*0112*/ 	.short	(.L_311 - .L_310)
.L_310:
        /*0114*/ 	.word	0x00000008
.L_311:


//--------------------- .nv.info._Z11blockLPNormI6__halfLj1024EEvPT_PKS1_fiif --------------------------
	.section	.nv.info._Z11blockLPNormI6__halfLj1024EEvPT_PKS1_fiif,"",@"SHT_CUDA_INFO"
	.sectionflags	@""
	.align	4


	//----- nvinfo : EIATTR_CUDA_API_VERSION
	.align		4
        /*0000*/ 	.byte	0x04, 0x37
        /*0002*/ 	.short	(.L_313 - .L_312)
.L_312:
        /*0004*/ 	.word	0x00000082


	//----- nvinfo : EIATTR_KPARAM_INFO
	.align		4
.L_313:
        /*0008*/ 	.byte	0x04, 0x17
        /*000a*/ 	.short	(.L_315 - .L_314)
.L_314:
        /*000c*/ 	.word	0x00000000
        /*0010*/ 	.short	0x0005
        /*0012*/ 	.short	0x001c
        /*0014*/ 	.byte	0x00, 0xf0, 0x11, 0x00


	//----- nvinfo : EIATTR_KPARAM_INFO
	.align		4
.L_315:
        /*0018*/ 	.byte	0x04, 0x17
        /*001a*/ 	.short	(.L_317 - .L_316)
.L_316:
        /*001c*/ 	.word	0x00000000
        /*0020*/ 	.short	0x0004
        /*0022*/ 	.short	0x0018
        /*0024*/ 	.byte	0x00, 0xf0, 0x11, 0x00


	//----- nvinfo : EIATTR_KPARAM_INFO
	.align		4
.L_317:
        /*0028*/ 	.byte	0x04, 0x17
        /*002a*/ 	.short	(.L_319 - .L_318)
.L_318:
        /*002c*/ 	.word	0x00000000
        /*0030*/ 	.short	0x0003
        /*0032*/ 	.short	0x0014
        /*0034*/ 	.byte	0x00, 0xf0, 0x11, 0x00


	//----- nvinfo : EIATTR_KPARAM_INFO
	.align		4
.L_319:
        /*0038*/ 	.byte	0x04, 0x17
        /*003a*/ 	.short	(.L_321 - .L_320)
.L_320:
        /*003c*/ 	.word	0x00000000
        /*0040*/ 	.short	0x0002
        /*0042*/ 	.short	0x0010
        /*0044*/ 	.byte	0x00, 0xf0, 0x11, 0x00


	//----- nvinfo : EIATTR_KPARAM_INFO
	.align		4
.L_321:
        /*0048*/ 	.byte	0x04, 0x17
        /*004a*/ 	.short	(.L_323 - .L_322)
.L_322:
        /*004c*/ 	.word	0x00000000
        /*0050*/ 	.short	0x0001
        /*0052*/ 	.short	0x0008
        /*0054*/ 	.byte	0x00, 0xf5, 0x21, 0x00


	//----- nvinfo : EIATTR_KPARAM_INFO
	.align		4
.L_323:
        /*0058*/ 	.byte	0x04, 0x17
        /*005a*/ 	.short	(.L_325 - .L_324)
.L_324:
        /*005c*/ 	.word	0x00000000
        /*0060*/ 	.short	0x0000
        /*0062*/ 	.short	0x0000
        /*0064*/ 	.byte	0x00, 0xf5, 0x21, 0x00


	//----- nvinfo : EIATTR_SPARSE_MMA_MASK
	.align		4
.L_325:
        /*0068*/ 	.byte	0x03, 0x50
        /*006a*/ 	.short	0x0000


	//----- nvinfo : EIATTR_MAXREG_COUNT
	.align		4
        /*006c*/ 	.byte	0x03, 0x1b
        /*006e*/ 	.short	0x00ff


	//----- nvinfo : EIATTR_NUM_BARRIERS
	.align		4
        /*0070*/ 	.byte	0x02, 0x4c
        /*0072*/ 	.byte	0x01
	.zero		1


	//----- nvinfo : EIATTR_MERCURY_ISA_VERSION
	.align		4
        /*0074*/ 	.byte	0x03, 0x5f
        /*0076*/ 	.short	0x0101


	//----- nvinfo : EIATTR_UNUSED_LOAD_BYTE_OFFSET
	.align		4
        /*0078*/ 	.byte	0x04, 0x44
        /*007a*/ 	.short	(.L_327 - .L_326)


	//   ....[0]....
.L_326:
        /*007c*/ 	.word	0x00000ed0
        /*0080*/ 	.word	0x0000fff0


	//   ....[1]....
        /*0084*/ 	.word	0x00001c40
        /*0088*/ 	.word	0x0000fff0


	//----- nvinfo : EIATTR_COOP_GROUP_MASK_REGIDS
	.align		4
.L_327:
        /*008c*/ 	.byte	0x04, 0x29
        /*008e*/ 	.short	(.L_329 - .L_328)


	//   ....[0]....
.L_328:
        /*0090*/ 	.word	0xffffffff


	//   ....[1]....
        /*0094*/ 	.word	0xffffffff


	//   ....[2]....
        /*0098*/ 	.word	0xffffffff


	//   ....[3]....
        /*009c*/ 	.word	0xffffffff


	//   ....[4]....
        /*00a0*/ 	.word	0xffffffff


	//   ....[5]....
        /*00a4*/ 	.word	0xffffffff


	//   ....[6]....
        /*00a8*/ 	.word	0xffffffff


	//   ....[7]....
        /*00ac*/ 	.word	0xffffffff


	//   ....[8]....
        /*00b0*/ 	.word	0xffffffff


	//   ....[9]....
        /*00b4*/ 	.word	0xffffffff


	//----- nvinfo : EIATTR_COOP_GROUP_INSTR_OFFSETS
	.align		4
.L_329:
        /*00b8*/ 	.byte	0x04, 0x28
        /*00ba*/ 	.short	(.L_331 - .L_330)


	//   ....[0]....
.L_330:
        /*00bc*/ 	.word	0x00000d20


	//   ....[1]....
        /*00c0*/ 	.word	0x00000d90


	//   ....[2]....
        /*00c4*/ 	.word	0x00000dd0


	//   ....[3]....
        /*00c8*/ 	.word	0x00000e10


	//   ....[4]....
        /*00cc*/ 	.word	0x00000e60


	//   ....[5]....
        /*00d0*/ 	.word	0x00001b00


	//   ....[6]....
        /*00d4*/ 	.word	0x00001b40


	//   ....[7]....
        /*00d8*/ 	.word	0x00001b60


	//   ....[8]....
        /*00dc*/ 	.word	0x00001b80


	//   ....[9]....
        /*00e0*/ 	.word	0x00001ba0


	//----- nvinfo : EIATTR_VRC_CTA_INIT_COUNT
	.align		4
.L_331:
        /*00e4*/ 	.byte	0x02, 0x4a
	.zero		1
	.zero		1


	//----- nvinfo : EIATTR_EXIT_INSTR_OFFSETS
	.align		4
        /*00e8*/ 	.byte	0x04, 0x1c
        /*00ea*/ 	.short	(.L_333 - .L_332)


	//   ....[0]....
.L_332:
        /*00ec*/ 	.word	0x00002620


	//   ....[1]....
        /*00f0*/ 	.word	0x00002840


	//   ....[2]....
        /*00f4*/ 	.word	0x00002ab0


	//----- nvinfo : EIATTR_CRS_STACK_SIZE
	.align		4
.L_333:
        /*00f8*/ 	.byte	0x04, 0x1e
        /*00fa*/ 	.short	(.L_335 - .L_334)
.L_334:
        /*00fc*/ 	.word	0x00000000


	//----- nvinfo : EIATTR_CBANK_PARAM_SIZE
	.align		4
.L_335:
        /*0100*/ 	.byte	0x03, 0x19
        /*0102*/ 	.short	0x0020


	//----- nvinfo : EIATTR_PARAM_CBANK
	.align		4
        /*0104*/ 	.byte	0x04, 0x0a
        /*0106*/ 	.short	(.L_337 - .L_336)
	.align		4
.L_336:
        /*0108*/ 	.word	index@(.nv.constant0._Z11blockLPNormI6__halfLj1024EEvPT_PKS1_fiif)
        /*010c*/ 	.short	0x0380
        /*010e*/ 	.short	0x0020


	//----- nvinfo : EIATTR_SW_WAR
	.align		4
.L_337:
        /*0110*/ 	.byte	0x04, 0x36
        /*0112*/ 	.short	(.L_339 - .L_338)
.L_338:
        /*0114*/ 	.word	0x00000008
.L_339:


//--------------------- .nv.callgraph             --------------------------
	.section	.nv.callgraph,"",@"SHT_CUDA_CALLGRAPH"
	.align	4
	.sectionentsize	8
	.align		4
        /*0000*/ 	.word	0x00000000
	.align		4
        /*0004*/ 	.word	0xffffffff
	.align		4
        /*0008*/ 	.word	0x00000000
	.align		4
        /*000c*/ 	.word	0xfffffffe
	.align		4
        /*0010*/ 	.word	0x00000000
	.align		4
        /*0014*/ 	.word	0xfffffffd
	.align		4
        /*0018*/ 	.word	0x00000000
	.align		4
        /*001c*/ 	.word	0xfffffffc


//--------------------- .nv.constant4             --------------------------
	.section	.nv.constant4,"a",@progbits
	.align	8
	.align		8
.nv.constant4:
        /*0000*/ 	.dword	_ZN34_INTERNAL_60c5263c_4_k_cu_197943dc4cuda3std3__45__cpo5beginE
	.align		8
        /*0008*/ 	.dword	_ZN34_INTERNAL_60c5263c_4_k_cu_197943dc4cuda3std3__45__cpo3endE
	.align		8
        /*0010*/ 	.dword	_ZN34_INTERNAL_60c5263c_4_k_cu_197943dc4cuda3std3__45__cpo6cbeginE
	.align		8
        /*0018*/ 	.dword	_ZN34_INTERNAL_60c5263c_4_k_cu_197943dc4cuda3std3__45__cpo4cendE
	.align		8
        /*0020*/ 	.dword	_ZN34_INTERNAL_60c5263c_4_k_cu_197943dc4cuda3std3__45__cpo6rbeginE
	.align		8
        /*0028*/ 	.dword	_ZN34_INTERNAL_60c5263c_4_k_cu_197943dc4cuda3std3__45__cpo4rendE
	.align		8
        /*0030*/ 	.dword	_ZN34_INTERNAL_60c5263c_4_k_cu_197943dc4cuda3std3__45__cpo7crbeginE
	.align		8
        /*0038*/ 	.dword	_ZN34_INTERNAL_60c5263c_4_k_cu_197943dc4cuda3std3__45__cpo5crendE
	.align		8
        /*0040*/ 	.dword	_ZN34_INTERNAL_60c5263c_4_k_cu_197943dc4cuda3std3__436_GLOBAL__N__60c5263c_4_k_cu_197943dc6ignoreE
	.align		8
        /*0048*/ 	.dword	_ZN34_INTERNAL_60c5263c_4_k_cu_197943dc4cuda3std3__419piecewise_constructE
	.align		8
        /*0050*/ 	.dword	_ZN34_INTERNAL_60c5263c_4_k_cu_197943dc4cuda3std3__48in_placeE
	.align		8
        /*0058*/ 	.dword	_ZN34_INTERNAL_60c5263c_4_k_cu_197943dc4cuda3std3__420unreachable_sentinelE
	.align		8
        /*0060*/ 	.dword	_ZN34_INTERNAL_60c5263c_4_k_cu_197943dc4cuda3std6ranges3__45__cpo4swapE
	.align		8
        /*0068*/ 	.dword	_ZN34_INTERNAL_60c5263c_4_k_cu_197943dc4cuda3std6ranges3__45__cpo9iter_moveE
	.align		8
        /*0070*/ 	.dword	_ZN34_INTERNAL_60c5263c_4_k_cu_197943dc4cuda3std6ranges3__45__cpo5beginE
	.align		8
        /*0078*/ 	.dword	_ZN34_INTERNAL_60c5263c_4_k_cu_197943dc4cuda3std6ranges3__45__cpo3endE
	.align		8
        /*0080*/ 	.dword	_ZN34_INTERNAL_60c5263c_4_k_cu_197943dc4cuda3std6ranges3__45__cpo6cbeginE
	.align		8
        /*0088*/ 	.dword	_ZN34_INTERNAL_60c5263c_4_k_cu_197943dc4cuda3std6ranges3__45__cpo4cendE
	.align		8
        /*0090*/ 	.dword	_ZN34_INTERNAL_60c5263c_4_k_cu_197943dc4cuda3std6ranges3__45__cpo7advanceE
	.align		8
        /*0098*/ 	.dword	_ZN34_INTERNAL_60c5263c_4_k_cu_197943dc4cuda3std6ranges3__45__cpo9iter_swapE
	.align		8
        /*00a0*/ 	.dword	_ZN34_INTERNAL_60c5263c_4_k_cu_197943dc4cuda3std6ranges3__45__cpo4nextE
	.align		8
        /*00a8*/ 	.dword	_ZN34_INTERNAL_60c5263c_4_k_cu_197943dc4cuda3std6ranges3__45__cpo4prevE
	.align		8
        /*00b0*/ 	.dword	_ZN34_INTERNAL_60c5263c_4_k_cu_197943dc4cuda3std6ranges3__45__cpo4dataE
	.align		8
        /*00b8*/ 	.dword	_ZN34_INTERNAL_60c5263c_4_k_cu_197943dc4cuda3std6ranges3__45__cpo5cdataE
	.align		8
        /*00c0*/ 	.dword	_ZN34_INTERNAL_60c5263c_4_k_cu_197943dc4cuda3std6ranges3__45__cpo4sizeE
	.align		8
        /*00c8*/ 	.dword	_ZN34_INTERNAL_60c5263c_4_k_cu_197943dc4cuda3std6ranges3__45__cpo5ssizeE
	.align		8
        /*00d0*/ 	.dword	_ZN34_INTERNAL_60c5263c_4_k_cu_197943dc4cuda3std6ranges3__45__cpo8distanceE
	.align		8
        /*00d8*/ 	.dword	_ZN34_INTERNAL_60c5263c_4_k_cu_197943dc6thrust24THRUST_300001_SM_1000_NS6system6detail10sequential3seqE


//--------------------- .text._Z17warpLPNormStridesIfLj32ELj32EEvPT_PKS0_PKiS5_S5_ifiif --------------------------
	.section	.text._Z17warpLPNormStridesIfLj32ELj32EEvPT_PKS0_PKiS5_S5_ifiif,"ax",@progbits
	.align	128
        .global         _Z17warpLPNormStridesIfLj32ELj32EEvPT_PKS0_PKiS5_S5_ifiif
        .type           _Z17warpLPNormStridesIfLj32ELj32EEvPT_PKS0_PKiS5_S5_ifiif,@function
        .size           _Z17warpLPNormStridesIfLj32ELj32EEvPT_PKS0_PKiS5_S5_ifiif,(.L_x_260 - _Z17warpLPNormStridesIfLj32ELj32EEvPT_PKS0_PKiS5_S5_ifiif)
        .other          _Z17warpLPNormStridesIfLj32ELj32EEvPT_PKS0_PKiS5_S5_ifiif,@"STO_CUDA_ENTRY STV_DEFAULT"
_Z17warpLPNormStridesIfLj32ELj32EEvPT_PKS0_PKiS5_S5_ifiif:
.text._Z17warpLPNormStridesIfLj32ELj32EEvPT_PKS0_PKiS5_S5_ifiif:
[----:B------:R-:W-:Y:S01]  /*0000*/  LDC R1, c[0x0][0x37c] ;  /* 0x0000df00ff017b82 */ /* 0x000fe20000000800 */
[----:B------:R-:W0:Y:S07]  /*0010*/  S2R R2, SR_TID.Y ;  /* 0x0000000000027919 */ /* 0x000e2e0000002200 */
[----:B------:R-:W0:Y:S01]  /*0020*/  S2UR UR4, SR_CTAID.X ;  /* 0x00000000000479c3 */ /* 0x000e220000002500 */
[----:B------:R-:W1:Y:S07]  /*0030*/  LDCU UR5, c[0x0][0x3b0] ;  /* 0x00007600ff0577ac */ /* 0x000e6e0008000800 */
[----:B------:R-:W0:Y:S02]  /*0040*/  LDC R25, c[0x0][0x364] ;  /* 0x0000d900ff197b82 */ /* 0x000e240000000800 */
[----:B0-----:R-:W-:-:S05]  /*0050*/  IMAD R25, R25, UR4, R2 ;  /* 0x0000000419197c24 */ /* 0x001fca000f8e0202 */
[----:B-1----:R-:W-:-:S13]  /*0060*/  ISETP.GE.AND P0, PT, R25, UR5, PT ;  /* 0x0000000519007c0c */ /* 0x002fda000bf06270 */
[----:B------:R-:W-:Y:S05]  /*0070*/  @P0 EXIT ;  /* 0x000000000000094d */ /* 0x000fea0003800000 */
[----:B------:R-:W0:Y:S01]  /*0080*/  LDCU UR5, c[0x0][0x3a8] ;  /* 0x00007500ff0577ac */ /* 0x000e220008000800 */
[----:B------:R-:W-:Y:S02]  /*0090*/  HFMA2 R4, -RZ, RZ, 0, 0 ;  /* 0x00000000ff047431 */ /* 0x000fe400000001ff */
[----:B------:R-:W-:Y:S01]  /*00a0*/  IMAD.MOV.U32 R10, RZ, RZ, RZ ;  /* 0x000000ffff0a7224 */ /* 0x000fe200078e00ff */
[----:B------:R-:W1:Y:S01]  /*00b0*/  LDCU.64 UR8, c[0x0][0x358] ;  /* 0x00006b00ff0877ac */ /* 0x000e620008000a00 */
[----:B0-----:R-:W-:-:S09]  /*00c0*/  UISETP.GE.AND UP0, UPT, UR5, 0x2, UPT ;  /* 0x000000020500788c */ /* 0x001fd2000bf06270 */
[----:B-1----:R-:W-:Y:S05]  /*00d0*/  BRA.U !UP0, `(.L_x_0) ;  /* 0x0000002108f87547 */ /* 0x002fea000b800000 */
[----:B------:R-:W-:Y:S01]  /*00e0*/  UIADD3 UR6, UPT, UPT, UR5, -0x2, URZ ;  /* 0xfffffffe05067890 */ /* 0x000fe2000fffe0ff */
[----:B------:R-:W-:Y:S01]  /*00f0*/  MOV R10, RZ ;  /* 0x000000ff000a7202 */ /* 0x000fe20000000f00 */
[----:B------:R-:W-:Y:S01]  /*0100*/  UIADD3 UR4, UPT, UPT, UR5, -0x1, URZ ;  /* 0xffffffff05047890 */ /* 0x000fe2000fffe0ff */
[----:B------:R-:W-:Y:S01]  /*0110*/  IMAD.MOV.U32 R4, RZ, RZ, RZ ;  /* 0x000000ffff047224 */ /* 0x000fe200078e00ff */
[----:B------:R-:W-:Y:S02]  /*0120*/  UISETP.GE.U32.AND UP0, UPT, UR6, 0x7, UPT ;  /* 0x000000070600788c */ /* 0x000fe4000bf06070 */
[----:B------:R-:W-:Y:S01]  /*0130*/  MOV R3, UR6 ;  /* 0x0000000600037c02 */ /* 0x000fe20008000f00 */
[----:B------:R-:W-:-:S06]  /*0140*/  ULOP3.LUT UR7, UR4, 0x7, URZ, 0xc0, !UPT ;  /* 0x0000000704077892 */ /* 0x000fcc000f8ec0ff */
[----:B------:R-:W-:Y:S06]  /*0150*/  BRA.U !UP0, `(.L_x_1) ;  /* 0x0000001108a47547 */ /* 0x000fec000b800000 */
[----:B------:R-:W0:Y:S01]  /*0160*/  LDC.64 R12, c[0x0][0x3a0] ;  /* 0x0000e800ff0c7b82 */ /* 0x000e220000000a00 */
[----:B------:R-:W-:Y:S01]  /*0170*/  UIADD3 UR5, UPT, UPT, UR5, -0x4, URZ ;  /* 0xfffffffc05057890 */ /* 0x000fe2000fffe0ff */
[----:B------:R-:W-:Y:S01]  /*0180*/  IMAD.MOV.U32 R10, RZ, RZ, RZ ;  /* 0x000000ffff0a7224 */ /* 0x000fe200078e00ff */
[----:B------:R-:W-:-:S04]  /*0190*/  ULOP3.LUT UR6, UR4, 0xfffffff8, URZ, 0xc0, !UPT ;  /* 0xfffffff804067892 */ /* 0x000fc8000f8ec0ff */
[----:B------:R-:W-:Y:S01]  /*01a0*/  MOV R3, UR5 ;  /* 0x0000000500037c02 */ /* 0x000fe20008000f00 */
[----:B------:R-:W1:Y:S01]  /*01b0*/  LDC.64 R14, c[0x0][0x390] ;  /* 0x0000e400ff0e7b82 */ /* 0x000e620000000a00 */
[----:B------:R-:W-:-:S07]  /*01c0*/  UIADD3 UR6, UPT, UPT, -UR6, URZ, URZ ;  /* 0x000000ff06067290 */ /* 0x000fce000fffe1ff */
[----:B------:R-:W2:Y:S05]  /*01d0*/  LDC.64 R16, c[0x0][0x398] ;  /* 0x0000e600ff107b82 */ /* 0x000eaa0000000a00 */
.L_x_2:
[----:B------:R-:W-:-:S04]  /*01e0*/  VIADD R27, R3, 0x2 ;  /* 0x00000002031b7836 */ /* 0x000fc80000000000 */
[----:B0-----:R-:W-:-:S06]  /*01f0*/  IMAD.WIDE.U32 R22, R27, 0x4, R12 ;  /* 0x000000041b167825 */ /* 0x001fcc00078e000c */
[----:B------:R-:W3:Y:S01]  /*0200*/  LDG.E R22, desc[UR8][R22.64] ;  /* 0x0000000816167981 */ /* 0x000ee2000c1e1900 */
[----:B------:R-:W-:-:S05]  /*0210*/  IADD3 R21, PT, PT, R3, 0x1, RZ ;  /* 0x0000000103157810 */ /* 0x000fca0007ffe0ff */
[----:B------:R-:W-:-:S05]  /*0220*/  IMAD.WIDE.U32 R28, R21, 0x4, R12 ;  /* 0x00000004151c7825 */ /* 0x000fca00078e000c */
[----:B------:R-:W4:Y:S01]  /*0230*/  LDG.E R7, desc[UR8][R28.64] ;  /* 0x000000081c077981 */ /* 0x000f22000c1e1900 */
[----:B------:R-:W-:-:S05]  /*0240*/  IMAD.WIDE.U32 R8, R3, 0x4, R12 ;  /* 0x0000000403087825 */ /* 0x000fca00078e000c */
[----:B------:R0:W5:Y:S01]  /*0250*/  LDG.E R6, desc[UR8][R8.64] ;  /* 0x0000000808067981 */ /* 0x000162000c1e1900 */
[----:B--2---:R-:W-:-:S05]  /*0260*/  IMAD.WIDE.U32 R18, R27, 0x4, R16 ;  /* 0x000000041b127825 */ /* 0x004fca00078e0010 */
[----:B------:R2:W5:Y:S01]  /*0270*/  LDG.E R20, desc[UR8][R18.64] ;  /* 0x0000000812147981 */ /* 0x000562000c1e1900 */
[----:B-1----:R-:W-:-:S04]  /*0280*/  IMAD.WIDE.U32 R26, R27, 0x4, R14 ;  /* 0x000000041b1a7825 */ /* 0x002fc800078e000e */
[----:B0-----:R-:W-:Y:S01]  /*0290*/  IMAD.MOV.U32 R8, RZ, RZ, RZ ;  /* 0x000000ffff087224 */ /* 0x001fe200078e00ff */
[-C--:B---3--:R-:W-:Y:S02]  /*02a0*/  IABS R0, R22.reuse ;  /* 0x0000001600007213 */ /* 0x088fe40000000000 */
[----:B--2---:R-:W-:Y:S02]  /*02b0*/  IABS R18, R22 ;  /* 0x0000001600127213 */ /* 0x004fe40000000000 */
[----:B------:R-:W0:Y:S02]  /*02c0*/  I2F.RP R24, R0 ;  /* 0x0000000000187306 */ /* 0x000e240000209400 */
[----:B------:R-:W-:Y:S02]  /*02d0*/  IADD3 R18, PT, PT, RZ, -R18, RZ ;  /* 0x80000012ff127210 */ /* 0x000fe40007ffe0ff */
[----:B----4-:R-:W-:-:S04]  /*02e0*/  IABS R5, R7 ;  /* 0x0000000700057213 */ /* 0x010fc80000000000 */
[----:B------:R-:W1:Y:S08]  /*02f0*/  I2F.RP R11, R5 ;  /* 0x00000005000b7306 */ /* 0x000e700000209400 */
[----:B0-----:R-:W0:Y:S08]  /*0300*/  MUFU.RCP R24, R24 ;  /* 0x0000001800187308 */ /* 0x001e300000001000 */
[----:B-1----:R-:W-:Y:S01]  /*0310*/  MUFU.RCP R11, R11 ;  /* 0x0000000b000b7308 */ /* 0x002fe20000001000 */
[----:B0-----:R-:W-:-:S07]  /*0320*/  VIADD R23, R24, 0xffffffe ;  /* 0x0ffffffe18177836 */ /* 0x001fce0000000000 */
[----:B------:R-:W0:Y:S02]  /*0330*/  F2I.FTZ.U32.TRUNC.NTZ R9, R23 ;  /* 0x0000001700097305 */ /* 0x000e24000021f000 */
[----:B0-----:R-:W-:-:S05]  /*0340*/  IADD3 R29, PT, PT, RZ, -R9, RZ ;  /* 0x80000009ff1d7210 */ /* 0x001fca0007ffe0ff */
[----:B------:R-:W-:-:S04]  /*0350*/  IMAD R19, R29, R0, RZ ;  /* 0x000000001d137224 */ /* 0x000fc800078e02ff */
[----:B------:R-:W-:Y:S01]  /*0360*/  IMAD.HI.U32 R8, R9, R19, R8 ;  /* 0x0000001309087227 */ /* 0x000fe200078e0008 */
[----:B------:R-:W-:-:S05]  /*0370*/  IABS R9, R25 ;  /* 0x0000001900097213 */ /* 0x000fca0000000000 */
[----:B------:R-:W-:-:S04]  /*0380*/  IMAD.HI.U32 R8, R8, R9, RZ ;  /* 0x0000000908087227 */ /* 0x000fc800078e00ff */
[----:B------:R-:W-:Y:S02]  /*0390*/  IMAD R9, R8, R18, R9 ;  /* 0x0000001208097224 */ /* 0x000fe400078e0209 */
[----:B------:R-:W-:-:S03]  /*03a0*/  VIADD R18, R11, 0xffffffe ;  /* 0x0ffffffe0b127836 */ /* 0x000fc60000000000 */
[----:B------:R-:W-:Y:S01]  /*03b0*/  ISETP.GT.U32.AND P1, PT, R0, R9, PT ;  /* 0x000000090000720c */ /* 0x000fe20003f24070 */
[----:B------:R0:W1:Y:S02]  /*03c0*/  F2I.FTZ.U32.TRUNC.NTZ R19, R18 ;  /* 0x0000001200137305 */ /* 0x000064000021f000 */
[----:B0-----:R-:W-:-:S10]  /*03d0*/  HFMA2 R18, -RZ, RZ, 0, 0 ;  /* 0x00000000ff127431 */ /* 0x001fd400000001ff */
[-C--:B------:R-:W-:Y:S01]  /*03e0*/  @!P1 IADD3 R9, PT, PT, R9, -R0.reuse, RZ ;  /* 0x8000000009099210 */ /* 0x080fe20007ffe0ff */
[----:B------:R-:W-:Y:S01]  /*03f0*/  @!P1 VIADD R8, R8, 0x1 ;  /* 0x0000000108089836 */ /* 0x000fe20000000000 */
[----:B------:R-:W-:Y:S02]  /*0400*/  ISETP.NE.AND P1, PT, R22, RZ, PT ;  /* 0x000000ff1600720c */ /* 0x000fe40003f25270 */
[----:B------:R-:W-:Y:S02]  /*0410*/  ISETP.GE.U32.AND P0, PT, R9, R0, PT ;  /* 0x000000000900720c */ /* 0x000fe40003f06070 */
[----:B------:R-:W-:Y:S02]  /*0420*/  LOP3.LUT R0, R25, R22, RZ, 0x3c, !PT ;  /* 0x0000001619007212 */ /* 0x000fe400078e3cff */
[----:B-1----:R-:W-:Y:S02]  /*0430*/  IADD3 R24, PT, PT, RZ, -R19, RZ ;  /* 0x80000013ff187210 */ /* 0x002fe40007ffe0ff */
[----:B------:R-:W-:-:S03]  /*0440*/  ISETP.GE.AND P2, PT, R0, RZ, PT ;  /* 0x000000ff0000720c */ /* 0x000fc60003f46270 */
[----:B------:R-:W-:-:S04]  /*0450*/  IMAD R9, R24, R5, RZ ;  /* 0x0000000518097224 */ /* 0x000fc800078e02ff */
[----:B------:R-:W-:Y:S02]  /*0460*/  @P0 VIADD R8, R8, 0x1 ;  /* 0x0000000108080836 */ /* 0x000fe40000000000 */
[----:B------:R-:W-:Y:S01]  /*0470*/  IMAD.HI.U32 R9, R19, R9, R18 ;  /* 0x0000000913097227 */ /* 0x000fe200078e0012 */
[----:B------:R-:W-:Y:S02]  /*0480*/  IABS R19, R7 ;  /* 0x0000000700137213 */ /* 0x000fe40000000000 */
[----:B------:R-:W-:Y:S02]  /*0490*/  MOV R0, R8 ;  /* 0x0000000800007202 */ /* 0x000fe40000000f00 */
[----:B-----5:R-:W-:Y:S01]  /*04a0*/  IABS R8, R6 ;  /* 0x0000000600087213 */ /* 0x020fe20000000000 */
[----:B------:R-:W-:Y:S02]  /*04b0*/  IMAD.MOV R19, RZ, RZ, -R19 ;  /* 0x000000ffff137224 */ /* 0x000fe400078e0a13 */
[----:B------:R-:W-:Y:S01]  /*04c0*/  @!P2 IMAD.MOV R0, RZ, RZ, -R0 ;  /* 0x000000ffff00a224 */ /* 0x000fe200078e0a00 */
[----:B------:R-:W-:Y:S01]  /*04d0*/  @!P1 LOP3.LUT R0, RZ, R22, RZ, 0x33, !PT ;  /* 0x00000016ff009212 */ /* 0x000fe200078e33ff */
[----:B------:R-:W0:Y:S03]  /*04e0*/  I2F.RP R11, R8 ;  /* 0x00000008000b7306 */ /* 0x000e260000209400 */
[----:B------:R-:W-:Y:S01]  /*04f0*/  IABS R18, R0 ;  /* 0x0000000000127213 */ /* 0x000fe20000000000 */
[----:B------:R-:W-:-:S04]  /*0500*/  IMAD.MOV R29, RZ, RZ, -R0 ;  /* 0x000000ffff1d7224 */ /* 0x000fc800078e0a00 */
[----:B------:R-:W-:-:S04]  /*0510*/  IMAD.HI.U32 R9, R9, R18, RZ ;  /* 0x0000001209097227 */ /* 0x000fc800078e00ff */
[----:B------:R-:W-:Y:S01]  /*0520*/  IMAD R18, R9, R19, R18 ;  /* 0x0000001309127224 */ /* 0x000fe200078e0212 */
[----:B0-----:R-:W0:Y:S04]  /*0530*/  MUFU.RCP R11, R11 ;  /* 0x0000000b000b7308 */ /* 0x001e280000001000 */
[----:B------:R-:W-:-:S13]  /*0540*/  ISETP.GT.U32.AND P1, PT, R5, R18, PT ;  /* 0x000000120500720c */ /* 0x000fda0003f24070 */
[----:B------:R-:W-:Y:S01]  /*0550*/  @!P1 IMAD.IADD R18, R18, 0x1, -R5 ;  /* 0x0000000112129824 */ /* 0x000fe200078e0a05 */
[----:B------:R-:W-:Y:S01]  /*0560*/  @!P1 IADD3 R9, PT, PT, R9, 0x1, RZ ;  /* 0x0000000109099810 */ /* 0x000fe20007ffe0ff */
[----:B------:R-:W-:Y:S01]  /*0570*/  IMAD R29, R22, R29, R25 ;  /* 0x0000001d161d7224 */ /* 0x000fe200078e0219 */
[----:B0-----:R-:W-:Y:S02]  /*0580*/  IADD3 R19, PT, PT, R11, 0xffffffe, RZ ;  /* 0x0ffffffe0b137810 */ /* 0x001fe40007ffe0ff */
[----:B------:R-:W-:Y:S02]  /*0590*/  ISETP.GE.U32.AND P0, PT, R18, R5, PT ;  /* 0x000000051200720c */ /* 0x000fe40003f06070 */
[----:B------:R-:W-:Y:S02]  /*05a0*/  IADD3 R25, PT, PT, R3, -0x1, RZ ;  /* 0xffffffff03197810 */ /* 0x000fe40007ffe0ff */
[----:B------:R-:W-:Y:S01]  /*05b0*/  LOP3.LUT R5, R0, R7, RZ, 0x3c, !PT ;  /* 0x0000000700057212 */ /* 0x000fe200078e3cff */
[----:B------:R-:W0:Y:S01]  /*05c0*/  F2I.FTZ.U32.TRUNC.NTZ R19, R19 ;  /* 0x0000001300137305 */ /* 0x000e22000021f000 */
[----:B------:R-:W-:Y:S01]  /*05d0*/  ISETP.NE.AND P1, PT, R7, RZ, PT ;  /* 0x000000ff0700720c */ /* 0x000fe20003f25270 */
[----:B------:R-:W-:Y:S01]  /*05e0*/  IMAD.WIDE.U32 R22, R25, 0x4, R12 ;  /* 0x0000000419167825 */ /* 0x000fe200078e000c */
[----:B------:R-:W-:-:S04]  /*05f0*/  ISETP.GE.AND P2, PT, R5, RZ, PT ;  /* 0x000000ff0500720c */ /* 0x000fc80003f46270 */
[----:B------:R-:W2:Y:S01]  /*0600*/  LDG.E R24, desc[UR8][R22.64] ;  /* 0x0000000816187981 */ /* 0x000ea2000c1e1900 */
[----:B------:R-:W-:-:S05]  /*0610*/  @P0 VIADD R9, R9, 0x1 ;  /* 0x0000000109090836 */ /* 0x000fca0000000000 */
[----:B------:R-:W-:Y:S02]  /*0620*/  MOV R5, R9 ;  /* 0x0000000900057202 */ /* 0x000fe40000000f00 */
[----:B------:R1:W3:Y:S01]  /*0630*/  LDG.E R9, desc[UR8][R26.64] ;  /* 0x000000081a097981 */ /* 0x0002e2000c1e1900 */
[----:B0-----:R-:W-:Y:S01]  /*0640*/  IADD3 R11, PT, PT, RZ, -R19, RZ ;  /* 0x80000013ff0b7210 */ /* 0x001fe20007ffe0ff */
[----:B-1----:R-:W-:-:S04]  /*0650*/  VIADD R27, R3, 0xfffffffe ;  /* 0xfffffffe031b7836 */ /* 0x002fc80000000000 */
[----:B------:R-:W-:-:S06]  /*0660*/  IMAD.WIDE.U32 R22, R27, 0x4, R12 ;  /* 0x000000041b167825 */ /* 0x000fcc00078e000c */
[----:B------:R0:W4:Y:S01]  /*0670*/  LDG.E R22, desc[UR8][R22.64] ;  /* 0x0000000816167981 */ /* 0x000122000c1e1900 */
[----:B------:R-:W-:Y:S01]  /*0680*/  @!P2 IMAD.MOV R5, RZ, RZ, -R5 ;  /* 0x000000ffff05a224 */ /* 0x000fe200078e0a05 */
[----:B------:R-:W-:Y:S01]  /*0690*/  @!P1 LOP3.LUT R5, RZ, R7, RZ, 0x33, !PT ;  /* 0x00000007ff059212 */ /* 0x000fe200078e33ff */
[----:B------:R-:W-:Y:S02]  /*06a0*/  IMAD R11, R11, R8, RZ ;  /* 0x000000080b0b7224 */ /* 0x000fe400078e02ff */
[----:B------:R-:W-:Y:S01]  /*06b0*/  IMAD.MOV.U32 R18, RZ, RZ, RZ ;  /* 0x000000ffff127224 */ /* 0x000fe200078e00ff */
[----:B------:R-:W-:-:S03]  /*06c0*/  IABS R26, R5 ;  /* 0x00000005001a7213 */ /* 0x000fc60000000000 */
[----:B------:R-:W-:Y:S01]  /*06d0*/  IMAD.HI.U32 R11, R19, R11, R18 ;  /* 0x0000000b130b7227 */ /* 0x000fe200078e0012 */
[----:B------:R-:W-:-:S04]  /*06e0*/  IABS R18, R6 ;  /* 0x0000000600127213 */ /* 0x000fc80000000000 */
[----:B------:R-:W-:Y:S01]  /*06f0*/  IADD3 R18, PT, PT, RZ, -R18, RZ ;  /* 0x80000012ff127210 */ /* 0x000fe20007ffe0ff */
[----:B------:R-:W-:-:S04]  /*0700*/  IMAD.HI.U32 R11, R11, R26, RZ ;  /* 0x0000001a0b0b7227 */ /* 0x000fc800078e00ff */
[----:B------:R-:W-:Y:S02]  /*0710*/  IMAD R26, R11, R18, R26 ;  /* 0x000000120b1a7224 */ /* 0x000fe400078e021a */
[----:B------:R-:W-:-:S04]  /*0720*/  IMAD.WIDE.U32 R18, R21, 0x4, R16 ;  /* 0x0000000415127825 */ /* 0x000fc800078e0010 */
[----:B------:R-:W-:Y:S02]  /*0730*/  IMAD R4, R29, R20, R4 ;  /* 0x000000141d047224 */ /* 0x000fe400078e0204 */
[----:B------:R-:W-:Y:S01]  /*0740*/  IMAD.WIDE.U32 R20, R21, 0x4, R14 ;  /* 0x0000000415147825 */ /* 0x000fe200078e000e */
[----:B------:R4:W5:Y:S05]  /*0750*/  LDG.E R19, desc[UR8][R18.64] ;  /* 0x0000000812137981 */ /* 0x00096a000c1e1900 */
[----:B------:R1:W5:Y:S01]  /*0760*/  LDG.E R20, desc[UR8][R20.64] ;  /* 0x0000000814147981 */ /* 0x000362000c1e1900 */
[----:B------:R-:W-:Y:S02]  /*0770*/  ISETP.GT.U32.AND P1, PT, R8, R26, PT ;  /* 0x0000001a0800720c */ /* 0x000fe40003f24070 */
[----:B0-----:R-:W-:-:S11]  /*0780*/  IADD3 R23, PT, PT, -R5, RZ, RZ ;  /* 0x000000ff05177210 */ /* 0x001fd60007ffe1ff */
[----:B------:R-:W-:-:S04]  /*0790*/  @!P1 IADD3 R26, PT, PT, R26, -R8, RZ ;  /* 0x800000081a1a9210 */ /* 0x000fc80007ffe0ff */
[----:B------:R-:W-:Y:S01]  /*07a0*/  ISETP.GE.U32.AND P0, PT, R26, R8, PT ;  /* 0x000000081a00720c */ /* 0x000fe20003f06070 */
[----:B------:R-:W-:Y:S01]  /*07b0*/  IMAD R0, R7, R23, R0 ;  /* 0x0000001707007224 */ /* 0x000fe200078e0200 */
[----:B------:R-:W-:Y:S01]  /*07c0*/  LOP3.LUT R7, R5, R6, RZ, 0x3c, !PT ;  /* 0x0000000605077212 */ /* 0x000fe200078e3cff */
[----:B------:R-:W-:Y:S01]  /*07d0*/  @!P1 VIADD R11, R11, 0x1 ;  /* 0x000000010b0b9836 */ /* 0x000fe20000000000 */
[----:B------:R-:W-:Y:S02]  /*07e0*/  ISETP.NE.AND P1, PT, R6, RZ, PT ;  /* 0x000000ff0600720c */ /* 0x000fe40003f25270 */
[----:B------:R-:W-:-:S07]  /*07f0*/  ISETP.GE.AND P2, PT, R7, RZ, PT ;  /* 0x000000ff0700720c */ /* 0x000fce0003f46270 */
[----:B------:R-:W-:-:S06]  /*0800*/  @P0 IADD3 R11, PT, PT, R11, 0x1, RZ ;  /* 0x000000010b0b0810 */ /* 0x000fcc0007ffe0ff */
[----:B------:R-:W-:Y:S01]  /*0810*/  @!P2 IMAD.MOV R11, RZ, RZ, -R11 ;  /* 0x000000ffff0ba224 */ /* 0x000fe200078e0a0b */
[----:B------:R-:W-:-:S04]  /*0820*/  @!P1 LOP3.LUT R11, RZ, R6, RZ, 0x33, !PT ;  /* 0x00000006ff0b9212 */ /* 0x000fc800078e33ff */
[----:B------:R-:W-:Y:S01]  /*0830*/  IABS R23, R11 ;  /* 0x0000000b00177213 */ /* 0x000fe20000000000 */
[----:B---3--:R-:W-:Y:S01]  /*0840*/  IMAD R29, R29, R9, R10 ;  /* 0x000000091d1d7224 */ /* 0x008fe200078e020a */
[----:B--2---:R-:W-:-:S04]  /*0850*/  IABS R10, R24 ;  /* 0x00000018000a7213 */ /* 0x004fc80000000000 */
[----:B------:R-:W0:Y:S01]  /*0860*/  I2F.RP R28, R10 ;  /* 0x0000000a001c7306 */ /* 0x000e220000209400 */
[----:B----4-:R-:W-:-:S07]  /*0870*/  IABS R18, R22 ;  /* 0x0000001600127213 */ /* 0x010fce0000000000 */
[----:B0-----:R-:W0:Y:S08]  /*0880*/  MUFU.RCP R28, R28 ;  /* 0x0000001c001c7308 */ /* 0x001e300000001000 */
[----:B-1----:R-:W1:Y:S01]  /*0890*/  I2F.RP R21, R18 ;  /* 0x0000001200157306 */ /* 0x002e620000209400 */
[----:B0-----:R-:W-:-:S07]  /*08a0*/  VIADD R9, R28, 0xffffffe ;  /* 0x0ffffffe1c097836 */ /* 0x001fce0000000000 */
[----:B-1----:R-:W0:Y:S08]  /*08b0*/  MUFU.RCP R8, R21 ;  /* 0x0000001500087308 */ /* 0x002e300000001000 */
[----:B------:R-:W1:Y:S01]  /*08c0*/  F2I.FTZ.U32.TRUNC.NTZ R9, R9 ;  /* 0x0000000900097305 */ /* 0x000e62000021f000 */
[----:B0-----:R-:W-:-:S07]  /*08d0*/  IADD3 R8, PT, PT, R8, 0xffffffe, RZ ;  /* 0x0ffffffe08087810 */ /* 0x001fce0007ffe0ff */
[----:B------:R0:W2:Y:S01]  /*08e0*/  F2I.FTZ.U32.TRUNC.NTZ R7, R8 ;  /* 0x0000000800077305 */ /* 0x0000a2000021f000 */
[----:B-1----:R-:W-:Y:S02]  /*08f0*/  IMAD.MOV R21, RZ, RZ, -R9 ;  /* 0x000000ffff157224 */ /* 0x002fe400078e0a09 */
[----:B0-----:R-:W-:Y:S02]  /*0900*/  HFMA2 R8, -RZ, RZ, 0, 0 ;  /* 0x00000000ff087431 */ /* 0x001fe400000001ff */
[C---:B-----5:R-:W-:Y:S01]  /*0910*/  IMAD R19, R0.reuse, R19, R4 ;  /* 0x0000001300137224 */ /* 0x060fe200078e0204 */
[----:B------:R-:W-:Y:S01]  /*0920*/  IABS R4, R24 ;  /* 0x0000001800047213 */ /* 0x000fe20000000000 */
[----:B------:R-:W-:Y:S02]  /*0930*/  IMAD R21, R21, R10, RZ ;  /* 0x0000000a15157224 */ /* 0x000fe400078e02ff */
[----:B------:R-:W-:Y:S02]  /*0940*/  IMAD R20, R0, R20, R29 ;  /* 0x0000001400147224 */ /* 0x000fe400078e021d */
[----:B------:R-:W-:Y:S01]  /*0950*/  IMAD.HI.U32 R0, R9, R21, R8 ;  /* 0x0000001509007227 */ /* 0x000fe200078e0008 */
[----:B------:R-:W-:-:S03]  /*0960*/  IADD3 R9, PT, PT, RZ, -R4, RZ ;  /* 0x80000004ff097210 */ /* 0x000fc60007ffe0ff */
[----:B------:R-:W-:Y:S01]  /*0970*/  IMAD.MOV R21, RZ, RZ, -R11 ;  /* 0x000000ffff157224 */ /* 0x000fe200078e0a0b */
[----:B--2---:R-:W-:Y:S01]  /*0980*/  IADD3 R29, PT, PT, RZ, -R7, RZ ;  /* 0x80000007ff1d7210 */ /* 0x004fe20007ffe0ff */
[----:B------:R-:W-:-:S04]  /*0990*/  IMAD.HI.U32 R0, R0, R23, RZ ;  /* 0x0000001700007227 */ /* 0x000fc800078e00ff */
[----:B------:R-:W-:Y:S02]  /*09a0*/  IMAD R21, R6, R21, R5 ;  /* 0x0000001506157224 */ /* 0x000fe400078e0205 */
[----:B------:R-:W-:Y:S02]  /*09b0*/  IMAD.MOV.U32 R6, RZ, RZ, R9 ;  /* 0x000000ffff067224 */ /* 0x000fe400078e0009 */
[----:B------:R-:W-:Y:S02]  /*09c0*/  IMAD R29, R29, R18, RZ ;  /* 0x000000121d1d7224 */ /* 0x000fe400078e02ff */
[----:B------:R-:W-:Y:S02]  /*09d0*/  IMAD R23, R0, R6, R23 ;  /* 0x0000000600177224 */ /* 0x000fe400078e0217 */
[----:B------:R-:W-:-:S04]  /*09e0*/  IMAD.MOV.U32 R6, RZ, RZ, RZ ;  /* 0x000000ffff067224 */ /* 0x000fc800078e00ff */
[----:B------:R-:W-:Y:S01]  /*09f0*/  IMAD.HI.U32 R26, R7, R29, R6 ;  /* 0x0000001d071a7227 */ /* 0x000fe200078e0006 */
[----:B------:R-:W-:-:S05]  /*0a00*/  IADD3 R29, PT, PT, R3, -0x3, RZ ;  /* 0xfffffffd031d7810 */ /* 0x000fca0007ffe0ff */
[----:B------:R-:W-:-:S06]  /*0a10*/  IMAD.WIDE.U32 R6, R29, 0x4, R12 ;  /* 0x000000041d067825 */ /* 0x000fcc00078e000c */
[----:B------:R-:W2:Y:S01]  /*0a20*/  LDG.E R6, desc[UR8][R6.64] ;  /* 0x0000000806067981 */ /* 0x000ea2000c1e1900 */
[----:B------:R-:W-:-:S06]  /*0a30*/  IMAD.WIDE.U32 R4, R3, 0x4, R16 ;  /* 0x0000000403047825 */ /* 0x000fcc00078e0010 */
[----:B------:R0:W3:Y:S01]  /*0a40*/  LDG.E R4, desc[UR8][R4.64] ;  /* 0x0000000804047981 */ /* 0x0000e2000c1e1900 */
[----:B------:R-:W-:-:S06]  /*0a50*/  IMAD.WIDE.U32 R8, R3, 0x4, R14 ;  /* 0x0000000403087825 */ /* 0x000fcc00078e000e */
[----:B------:R1:W4:Y:S01]  /*0a60*/  LDG.E R8, desc[UR8][R8.64] ;  /* 0x0000000808087981 */ /* 0x000322000c1e1900 */
[----:B------:R-:W-:-:S13]  /*0a70*/  ISETP.GT.U32.AND P1, PT, R10, R23, PT ;  /* 0x000000170a00720c */ /* 0x000fda0003f24070 */
[----:B------:R-:W-:-:S05]  /*0a80*/  @!P1 IMAD.IADD R23, R23, 0x1, -R10 ;  /* 0x0000000117179824 */ /* 0x000fca00078e0a0a */
[----:B------:R-:W-:Y:S02]  /*0a90*/  ISETP.GE.U32.AND P0, PT, R23, R10, PT ;  /* 0x0000000a1700720c */ /* 0x000fe40003f06070 */
[----:B0-----:R-:W-:Y:S02]  /*0aa0*/  LOP3.LUT R5, R11, R24, RZ, 0x3c, !PT ;  /* 0x000000180b057212 */ /* 0x001fe400078e3cff */
[----:B------:R-:W-:Y:S02]  /*0ab0*/  @!P1 IADD3 R0, PT, PT, R0, 0x1, RZ ;  /* 0x0000000100009810 */ /* 0x000fe40007ffe0ff */
[----:B------:R-:W-:Y:S02]  /*0ac0*/  ISETP.GE.AND P2, PT, R5, RZ, PT ;  /* 0x000000ff0500720c */ /* 0x000fe40003f46270 */
[----:B------:R-:W-:-:S05]  /*0ad0*/  ISETP.NE.AND P1, PT, R24, RZ, PT ;  /* 0x000000ff1800720c */ /* 0x000fca0003f25270 */
[----:B------:R-:W-:-:S06]  /*0ae0*/  @P0 VIADD R0, R0, 0x1 ;  /* 0x0000000100000836 */ /* 0x000fcc0000000000 */
[----:B------:R-:W-:Y:S02]  /*0af0*/  @!P2 IADD3 R0, PT, PT, -R0, RZ, RZ ;  /* 0x000000ff0000a210 */ /* 0x000fe40007ffe1ff */
[----:B------:R-:W-:Y:S02]  /*0b00*/  @!P1 LOP3.LUT R0, RZ, R24, RZ, 0x33, !PT ;  /* 0x00000018ff009212 */ /* 0x000fe400078e33ff */
[----:B--2---:R-:W-:-:S04]  /*0b10*/  IABS R10, R6 ;  /* 0x00000006000a7213 */ /* 0x004fc80000000000 */
[----:B-1----:R-:W0:Y:S08]  /*0b20*/  I2F.RP R9, R10 ;  /* 0x0000000a00097306 */ /* 0x002e300000209400 */
[----:B0-----:R-:W0:Y:S01]  /*0b30*/  MUFU.RCP R9, R9 ;  /* 0x0000000900097308 */ /* 0x001e220000001000 */
[C---:B---3--:R-:W-:Y:S02]  /*0b40*/  IMAD R19, R21.reuse, R4, R19 ;  /* 0x0000000415137224 */ /* 0x048fe400078e0213 */
[----:B----4-:R-:W-:Y:S01]  /*0b50*/  IMAD R7, R21, R8, R20 ;  /* 0x0000000815077224 */ /* 0x010fe200078e0214 */
[----:B------:R-:W-:Y:S01]  /*0b60*/  IABS R8, R22 ;  /* 0x0000001600087213 */ /* 0x000fe20000000000 */
[----:B0-----:R-:W-:-:S04]  /*0b70*/  VIADD R4, R9, 0xffffffe ;  /* 0x0ffffffe09047836 */ /* 0x001fc80000000000 */
[----:B------:R-:W0:Y:S01]  /*0b80*/  F2I.FTZ.U32.TRUNC.NTZ R5, R4 ;  /* 0x0000000400057305 */ /* 0x000e22000021f000 */
[----:B------:R-:W-:Y:S02]  /*0b90*/  IABS R9, R0 ;  /* 0x0000000000097213 */ /* 0x000fe40000000000 */
[----:B------:R-:W-:Y:S01]  /*0ba0*/  IADD3 R20, PT, PT, RZ, -R8, RZ ;  /* 0x80000008ff147210 */ /* 0x000fe20007ffe0ff */
[----:B------:R-:W-:Y:S02]  /*0bb0*/  IMAD.MOV R8, RZ, RZ, -R0 ;  /* 0x000000ffff087224 */ /* 0x000fe400078e0a00 */
[----:B------:R-:W-:-:S04]  /*0bc0*/  IMAD.HI.U32 R26, R26, R9, RZ ;  /* 0x000000091a1a7227 */ /* 0x000fc800078e00ff */
[----:B------:R-:W-:Y:S02]  /*0bd0*/  IMAD R24, R24, R8, R11 ;  /* 0x0000000818187224 */ /* 0x000fe400078e020b */
[----:B------:R-:W-:Y:S01]  /*0be0*/  IMAD R11, R26, R20, R9 ;  /* 0x000000141a0b7224 */ /* 0x000fe200078e0209 */
[----:B0-----:R-:W-:Y:S01]  /*0bf0*/  IADD3 R23, PT, PT, RZ, -R5, RZ ;  /* 0x80000005ff177210 */ /* 0x001fe20007ffe0ff */
[----:B------:R-:W-:-:S04]  /*0c00*/  IMAD.WIDE.U32 R8, R25, 0x4, R16 ;  /* 0x0000000419087825 */ /* 0x000fc800078e0010 */
[----:B------:R-:W-:Y:S02]  /*0c10*/  IMAD.WIDE.U32 R20, R25, 0x4, R14 ;  /* 0x0000000419147825 */ /* 0x000fe400078e000e */
[----:B------:R-:W2:Y:S02]  /*0c20*/  LDG.E R8, desc[UR8][R8.64] ;  /* 0x0000000808087981 */ /* 0x000ea4000c1e1900 */
[----:B------:R-:W-:Y:S01]  /*0c30*/  IMAD R25, R23, R10, RZ ;  /* 0x0000000a17197224 */ /* 0x000fe200078e02ff */
[----:B------:R-:W-:Y:S01]  /*0c40*/  IADD3 R23, PT, PT, R3, -0x4, RZ ;  /* 0xfffffffc03177810 */ /* 0x000fe20007ffe0ff */
[----:B------:R-:W-:Y:S01]  /*0c50*/  IMAD.MOV.U32 R4, RZ, RZ, RZ ;  /* 0x000000ffff047224 */ /* 0x000fe200078e00ff */
[----:B------:R-:W3:Y:S03]  /*0c60*/  LDG.E R20, desc[UR8][R20.64] ;  /* 0x0000000814147981 */ /* 0x000ee6000c1e1900 */
[----:B------:R-:W-:-:S04]  /*0c70*/  IMAD.HI.U32 R25, R5, R25, R4 ;  /* 0x0000001905197227 */ /* 0x000fc800078e0004 */
[----:B------:R-:W-:-:S05]  /*0c80*/  IMAD.WIDE.U32 R4, R23, 0x4, R12 ;  /* 0x0000000417047825 */ /* 0x000fca00078e000c */
[----:B------:R0:W4:Y:S01]  /*0c90*/  LDG.E R28, desc[UR8][R4.64] ;  /* 0x00000008041c7981 */ /* 0x000122000c1e1900 */
[----:B------:R-:W-:-:S13]  /*0ca0*/  ISETP.GT.U32.AND P1, PT, R18, R11, PT ;  /* 0x0000000b1200720c */ /* 0x000fda0003f24070 */
[----:B------:R-:W-:-:S05]  /*0cb0*/  @!P1 IMAD.IADD R11, R11, 0x1, -R18 ;  /* 0x000000010b0b9824 */ /* 0x000fca00078e0a12 */
[----:B------:R-:W-:Y:S02]  /*0cc0*/  ISETP.GE.U32.AND P0, PT, R11, R18, PT ;  /* 0x000000120b00720c */ /* 0x000fe40003f06070 */
[----:B------:R-:W-:Y:S02]  /*0cd0*/  LOP3.LUT R11, R0, R22, RZ, 0x3c, !PT ;  /* 0x00000016000b7212 */ /* 0x000fe400078e3cff */
[----:B------:R-:W-:Y:S02]  /*0ce0*/  @!P1 IADD3 R26, PT, PT, R26, 0x1, RZ ;  /* 0x000000011a1a9810 */ /* 0x000fe40007ffe0ff */
[----:B------:R-:W-:Y:S02]  /*0cf0*/  ISETP.GE.AND P2, PT, R11, RZ, PT ;  /* 0x000000ff0b00720c */ /* 0x000fe40003f46270 */
[----:B------:R-:W-:-:S05]  /*0d00*/  ISETP.NE.AND P1, PT, R22, RZ, PT ;  /* 0x000000ff1600720c */ /* 0x000fca0003f25270 */
[----:B------:R-:W-:-:S06]  /*0d10*/  @P0 IADD3 R26, PT, PT, R26, 0x1, RZ ;  /* 0x000000011a1a0810 */ /* 0x000fcc0007ffe0ff */
[----:B------:R-:W-:Y:S02]  /*0d20*/  @!P2 IMAD.MOV R26, RZ, RZ, -R26 ;  /* 0x000000ffff1aa224 */ /* 0x000fe400078e0a1a */
[----:B------:R-:W-:Y:S02]  /*0d30*/  @!P1 LOP3.LUT R26, RZ, R22, RZ, 0x33, !PT ;  /* 0x00000016ff1a9212 */ /* 0x000fe400078e33ff */
[----:B------:R-:W-:Y:S02]  /*0d40*/  IABS R11, R6 ;  /* 0x00000006000b7213 */ /* 0x000fe40000000000 */
[----:B0-----:R-:W-:-:S03]  /*0d50*/  IABS R4, R26 ;  /* 0x0000001a00047213 */ /* 0x001fc60000000000 */
[----:B------:R-:W-:Y:S02]  /*0d60*/  IMAD.MOV R11, RZ, RZ, -R11 ;  /* 0x000000ffff0b7224 */ /* 0x000fe400078e0a0b */
[----:B------:R-:W-:-:S04]  /*0d70*/  IMAD.HI.U32 R25, R25, R4, RZ ;  /* 0x0000000419197227 */ /* 0x000fc800078e00ff */
[----:B------:R-:W-:Y:S01]  /*0d80*/  IMAD R11, R25, R11, R4 ;  /* 0x0000000b190b7224 */ /* 0x000fe200078e0204 */
[----:B------:R-:W-:Y:S01]  /*0d90*/  MOV R4, RZ ;  /* 0x000000ff00047202 */ /* 0x000fe20000000f00 */
[----:B------:R-:W-:-:S03]  /*0da0*/  VIADD R21, R3, 0xfffffffb ;  /* 0xfffffffb03157836 */ /* 0x000fc60000000000 */
[----:B------:R-:W-:-:S13]  /*0db0*/  ISETP.GT.U32.AND P1, PT, R10, R11, PT ;  /* 0x0000000b0a00720c */ /* 0x000fda0003f24070 */
[----:B------:R-:W-:-:S04]  /*0dc0*/  @!P1 IADD3 R11, PT, PT, R11, -R10, RZ ;  /* 0x8000000a0b0b9210 */ /* 0x000fc80007ffe0ff */
[----:B------:R-:W-:Y:S01]  /*0dd0*/  ISETP.GE.U32.AND P0, PT, R11, R10, PT ;  /* 0x0000000a0b00720c */ /* 0x000fe20003f06070 */
[----:B------:R-:W-:-:S06]  /*0de0*/  IMAD.WIDE.U32 R10, R27, 0x4, R16 ;  /* 0x000000041b0a7825 */ /* 0x000fcc00078e0010 */
[----:B------:R-:W5:Y:S01]  /*0df0*/  LDG.E R10, desc[UR8][R10.64] ;  /* 0x000000080a0a7981 */ /* 0x000f62000c1e1900 */
[----:B----4-:R-:W-:-:S04]  /*0e00*/  IABS R9, R28 ;  /* 0x0000001c00097213 */ /* 0x010fc80000000000 */
[----:B------:R-:W0:Y:S08]  /*0e10*/  I2F.RP R18, R9 ;  /* 0x0000000900127306 */ /* 0x000e300000209400 */
[----:B0-----:R-:W0:Y:S02]  /*0e20*/  MUFU.RCP R18, R18 ;  /* 0x0000001200127308 */ /* 0x001e240000001000 */
[----:B0-----:R-:W-:-:S06]  /*0e30*/  VIADD R5, R18, 0xffffffe ;  /* 0x0ffffffe12057836 */ /* 0x001fcc0000000000 */
[----:B------:R-:W0:Y:S01]  /*0e40*/  F2I.FTZ.U32.TRUNC.NTZ R5, R5 ;  /* 0x0000000500057305 */ /* 0x000e22000021f000 */
[C---:B--2---:R-:W-:Y:S02]  /*0e50*/  IMAD R8, R24.reuse, R8, R19 ;  /* 0x0000000818087224 */ /* 0x044fe400078e0213 */
[----:B---3--:R-:W-:Y:S01]  /*0e60*/  IMAD R7, R24, R20, R7 ;  /* 0x0000001418077224 */ /* 0x008fe200078e0207 */
[----:B0-----:R-:W-:-:S05]  /*0e70*/  IADD3 R18, PT, PT, RZ, -R5, RZ ;  /* 0x80000005ff127210 */ /* 0x001fca0007ffe0ff */
[----:B------:R-:W-:-:S04]  /*0e80*/  IMAD R19, R18, R9, RZ ;  /* 0x0000000912137224 */ /* 0x000fc800078e02ff */
[----:B------:R-:W-:-:S04]  /*0e90*/  IMAD.HI.U32 R20, R5, R19, R4 ;  /* 0x0000001305147227 */ /* 0x000fc800078e0004 */
[----:B------:R-:W-:-:S06]  /*0ea0*/  IMAD.WIDE.U32 R4, R21, 0x4, R12 ;  /* 0x0000000415047825 */ /* 0x000fcc00078e000c */
[----:B------:R0:W2:Y:S01]  /*0eb0*/  LDG.E R4, desc[UR8][R4.64] ;  /* 0x0000000804047981 */ /* 0x0000a2000c1e1900 */
[----:B------:R-:W-:-:S06]  /*0ec0*/  IMAD.WIDE.U32 R18, R27, 0x4, R14 ;  /* 0x000000041b127825 */ /* 0x000fcc00078e000e */
[----:B------:R1:W3:Y:S01]  /*0ed0*/  LDG.E R18, desc[UR8][R18.64] ;  /* 0x0000000812127981 */ /* 0x0002e2000c1e1900 */
[C---:B------:R-:W-:Y:S02]  /*0ee0*/  IADD3 R27, PT, PT, -R26.reuse, RZ, RZ ;  /* 0x000000ff1a1b7210 */ /* 0x040fe40007ffe1ff */
[----:B------:R-:W-:-:S03]  /*0ef0*/  LOP3.LUT R24, R26, R6, RZ, 0x3c, !PT ;  /* 0x000000061a187212 */ /* 0x000fc600078e3cff */
[----:B------:R-:W-:Y:S01]  /*0f00*/  IMAD R27, R22, R27, R0 ;  /* 0x0000001b161b7224 */ /* 0x000fe200078e0200 */
[----:B------:R-:W-:Y:S02]  /*0f10*/  IABS R0, R28 ;  /* 0x0000001c00007213 */ /* 0x000fe40000000000 */
[----:B------:R-:W-:-:S03]  /*0f20*/  ISETP.GE.AND P2, PT, R24, RZ, PT ;  /* 0x000000ff1800720c */ /* 0x000fc60003f46270 */
[----:B------:R-:W-:Y:S02]  /*0f30*/  IMAD.MOV R24, RZ, RZ, -R0 ;  /* 0x000000ffff187224 */ /* 0x000fe400078e0a00 */
[----:B------:R-:W-:Y:S01]  /*0f40*/  @!P1 VIADD R25, R25, 0x1 ;  /* 0x0000000119199836 */ /* 0x000fe20000000000 */
[----:B------:R-:W-:-:S04]  /*0f50*/  ISETP.NE.AND P1, PT, R6, RZ, PT ;  /* 0x000000ff0600720c */ /* 0x000fc80003f25270 */
[----:B------:R-:W-:-:S05]  /*0f60*/  @P0 IADD3 R25, PT, PT, R25, 0x1, RZ ;  /* 0x0000000119190810 */ /* 0x000fca0007ffe0ff */
[----:B------:R-:W-:-:S04]  /*0f70*/  @!P2 IMAD.MOV R25, RZ, RZ, -R25 ;  /* 0x000000ffff19a224 */ /* 0x000fc800078e0a19 */
[----:B------:R-:W-:-:S04]  /*0f80*/  @!P1 LOP3.LUT R25, RZ, R6, RZ, 0x33, !PT ;  /* 0x00000006ff199212 */ /* 0x000fc800078e33ff */
[----:B0-----:R-:W-:-:S05]  /*0f90*/  IABS R5, R25 ;  /* 0x0000001900057213 */ /* 0x001fca0000000000 */
[----:B------:R-:W-:-:S04]  /*0fa0*/  IMAD.HI.U32 R20, R20, R5, RZ ;  /* 0x0000000514147227 */ /* 0x000fc800078e00ff */
[----:B------:R-:W-:-:S05]  /*0fb0*/  IMAD R24, R20, R24, R5 ;  /* 0x0000001814187224 */ /* 0x000fca00078e0205 */
[----:B------:R-:W-:Y:S01]  /*0fc0*/  ISETP.GT.U32.AND P1, PT, R9, R24, PT ;  /* 0x000000180900720c */ /* 0x000fe20003f24070 */
[----:B-----5:R-:W-:Y:S02]  /*0fd0*/  IMAD R5, R27, R10, R8 ;  /* 0x0000000a1b057224 */ /* 0x020fe400078e0208 */
[----:B------:R-:W-:-:S10]  /*0fe0*/  HFMA2 R10, -RZ, RZ, 0, 0 ;  /* 0x00000000ff0a7431 */ /* 0x000fd400000001ff */
[----:B------:R-:W-:-:S04]  /*0ff0*/  @!P1 IADD3 R24, PT, PT, R24, -R9, RZ ;  /* 0x8000000918189210 */ /* 0x000fc80007ffe0ff */
[----:B------:R-:W-:Y:S01]  /*1000*/  ISETP.GE.U32.AND P0, PT, R24, R9, PT ;  /* 0x000000091800720c */ /* 0x000fe20003f06070 */
[----:B------:R-:W-:-:S06]  /*1010*/  IMAD.WIDE.U32 R8, R29, 0x4, R14 ;  /* 0x000000041d087825 */ /* 0x000fcc00078e000e */
[----:B------:R-:W4:Y:S01]  /*1020*/  LDG.E R9, desc[UR8][R8.64] ;  /* 0x0000000808097981 */ /* 0x000f22000c1e1900 */
[----:B--2---:R-:W-:-:S04]  /*1030*/  IABS R0, R4 ;  /* 0x0000000400007213 */ /* 0x004fc80000000000 */
[----:B-1----:R-:W0:Y:S08]  /*1040*/  I2F.RP R19, R0 ;  /* 0x0000000000137306 */ /* 0x002e300000209400 */
[----:B0-----:R-:W0:Y:S01]  /*1050*/  MUFU.RCP R19, R19 ;  /* 0x0000001300137308 */ /* 0x001e220000001000 */
[----:B---3--:R-:W-:Y:S01]  /*1060*/  IMAD R22, R27, R18, R7 ;  /* 0x000000121b167224 */ /* 0x008fe200078e0207 */
[----:B0-----:R-:W-:-:S06]  /*1070*/  IADD3 R11, PT, PT, R19, 0xffffffe, RZ ;  /* 0x0ffffffe130b7810 */ /* 0x001fcc0007ffe0ff */
[----:B------:R-:W0:Y:S01]  /*1080*/  F2I.FTZ.U32.TRUNC.NTZ R11, R11 ;  /* 0x0000000b000b7305 */ /* 0x000e22000021f000 */
[----:B------:R-:W-:-:S04]  /*1090*/  IMAD.MOV R7, RZ, RZ, -R25 ;  /* 0x000000ffff077224 */ /* 0x000fc800078e0a19 */
[----:B------:R-:W-:Y:S02]  /*10a0*/  IMAD R26, R6, R7, R26 ;  /* 0x00000007061a7224 */ /* 0x000fe400078e021a */
[----:B------:R-:W-:-:S04]  /*10b0*/  IMAD.WIDE.U32 R6, R29, 0x4, R16 ;  /* 0x000000041d067825 */ /* 0x000fc800078e0010 */
[----:B------:R-:W-:Y:S01]  /*10c0*/  IMAD.WIDE.U32 R18, R23, 0x4, R16 ;  /* 0x0000000417127825 */ /* 0x000fe200078e0010 */
[----:B------:R1:W2:Y:S03]  /*10d0*/  LDG.E R24, desc[UR8][R6.64] ;  /* 0x0000000806187981 */ /* 0x0002a6000c1e1900 */
[----:B0-----:R-:W-:-:S04]  /*10e0*/  IMAD.MOV R27, RZ, RZ, -R11 ;  /* 0x000000ffff1b7224 */ /* 0x001fc800078e0a0b */
[----:B------:R-:W-:Y:S02]  /*10f0*/  IMAD R27, R27, R0, RZ ;  /* 0x000000001b1b7224 */ /* 0x000fe400078e02ff */
[----:B-1----:R-:W-:Y:S02]  /*1100*/  IMAD.WIDE.U32 R6, R23, 0x4, R14 ;  /* 0x0000000417067825 */ /* 0x002fe400078e000e */
[----:B------:R0:W3:Y:S02]  /*1110*/  LDG.E R23, desc[UR8][R18.64] ;  /* 0x0000000812177981 */ /* 0x0000e4000c1e1900 */
[----:B------:R-:W-:Y:S02]  /*1120*/  IMAD.HI.U32 R27, R11, R27, R10 ;  /* 0x0000001b0b1b7227 */ /* 0x000fe400078e000a */
[----:B------:R1:W5:Y:S02]  /*1130*/  LDG.E R29, desc[UR8][R6.64] ;  /* 0x00000008061d7981 */ /* 0x000364000c1e1900 */
[----:B------:R-:W-:-:S04]  /*1140*/  IMAD.WIDE.U32 R10, R21, 0x4, R16 ;  /* 0x00000004150a7825 */ /* 0x000fc800078e0010 */
[----:B0-----:R-:W-:Y:S02]  /*1150*/  IMAD.WIDE.U32 R18, R21, 0x4, R14 ;  /* 0x0000000415127825 */ /* 0x001fe400078e000e */
[----:B------:R-:W5:Y:S04]  /*1160*/  LDG.E R10, desc[UR8][R10.64] ;  /* 0x000000080a0a7981 */ /* 0x000f68000c1e1900 */
[----:B------:R-:W5:Y:S01]  /*1170*/  LDG.E R21, desc[UR8][R18.64] ;  /* 0x0000000812157981 */ /* 0x000f62000c1e1900 */
[----:B------:R-:W-:Y:S01]  /*1180*/  LOP3.LUT R8, R25, R28, RZ, 0x3c, !PT ;  /* 0x0000001c19087212 */ /* 0x000fe200078e3cff */
[----:B------:R-:W-:Y:S01]  /*1190*/  @!P1 VIADD R20, R20, 0x1 ;  /* 0x0000000114149836 */ /* 0x000fe20000000000 */
[----:B------:R-:W-:Y:S02]  /*11a0*/  ISETP.NE.AND P1, PT, R28, RZ, PT ;  /* 0x000000ff1c00720c */ /* 0x000fe40003f25270 */
[----:B------:R-:W-:-:S02]  /*11b0*/  ISETP.GE.AND P2, PT, R8, RZ, PT ;  /* 0x000000ff0800720c */ /* 0x000fc40003f46270 */
[----:B------:R-:W-:Y:S02]  /*11c0*/  @P0 IADD3 R20, PT, PT, R20, 0x1, RZ ;  /* 0x0000000114140810 */ /* 0x000fe40007ffe0ff */
[----:B-1----:R-:W-:-:S09]  /*11d0*/  IABS R7, R4 ;  /* 0x0000000400077213 */ /* 0x002fd20000000000 */
[----:B------:R-:W-:Y:S01]  /*11e0*/  @!P2 IMAD.MOV R20, RZ, RZ, -R20 ;  /* 0x000000ffff14a224 */ /* 0x000fe200078e0a14 */
[----:B------:R-:W-:-:S04]  /*11f0*/  @!P1 LOP3.LUT R20, RZ, R28, RZ, 0x33, !PT ;  /* 0x0000001cff149212 */ /* 0x000fc800078e33ff */
[----:B------:R-:W-:Y:S02]  /*1200*/  IABS R6, R20 ;  /* 0x0000001400067213 */ /* 0x000fe40000000000 */
[----:B------:R-:W-:-:S03]  /*1210*/  IADD3 R7, PT, PT, RZ, -R7, RZ ;  /* 0x80000007ff077210 */ /* 0x000fc60007ffe0ff */
[----:B------:R-:W-:-:S04]  /*1220*/  IMAD.HI.U32 R27, R27, R6, RZ ;  /* 0x000000061b1b7227 */ /* 0x000fc800078e00ff */
[----:B------:R-:W-:-:S05]  /*1230*/  IMAD R7, R27, R7, R6 ;  /* 0x000000071b077224 */ /* 0x000fca00078e0206 */
[----:B------:R-:W-:-:S13]  /*1240*/  ISETP.GT.U32.AND P1, PT, R0, R7, PT ;  /* 0x000000070000720c */ /* 0x000fda0003f24070 */
[----:B------:R-:W-:-:S05]  /*1250*/  @!P1 IMAD.IADD R7, R7, 0x1, -R0 ;  /* 0x0000000107079824 */ /* 0x000fca00078e0a00 */
[----:B------:R-:W-:Y:S02]  /*1260*/  ISETP.GE.U32.AND P0, PT, R7, R0, PT ;  /* 0x000000000700720c */ /* 0x000fe40003f06070 */
[----:B------:R-:W-:Y:S02]  /*1270*/  LOP3.LUT R0, R20, R4, RZ, 0x3c, !PT ;  /* 0x0000000414007212 */ /* 0x000fe400078e3cff */
[----:B------:R-:W-:Y:S02]  /*1280*/  @!P1 IADD3 R27, PT, PT, R27, 0x1, RZ ;  /* 0x000000011b1b9810 */ /* 0x000fe40007ffe0ff */
[----:B------:R-:W-:Y:S02]  /*1290*/  ISETP.GE.AND P2, PT, R0, RZ, PT ;  /* 0x000000ff0000720c */ /* 0x000fe40003f46270 */
[----:B------:R-:W-:-:S05]  /*12a0*/  ISETP.NE.AND P1, PT, R4, RZ, PT ;  /* 0x000000ff0400720c */ /* 0x000fca0003f25270 */
[----:B------:R-:W-:-:S05]  /*12b0*/  @P0 VIADD R27, R27, 0x1 ;  /* 0x000000011b1b0836 */ /* 0x000fca0000000000 */
[----:B------:R-:W-:Y:S01]  /*12c0*/  MOV R0, R27 ;  /* 0x0000001b00007202 */ /* 0x000fe20000000f00 */
[----:B------:R-:W-:Y:S01]  /*12d0*/  UIADD3 UR6, UPT, UPT, UR6, 0x8, URZ ;  /* 0x0000000806067890 */ /* 0x000fe2000fffe0ff */
[----:B------:R-:W-:-:S03]  /*12e0*/  IADD3 R6, PT, PT, -R20, RZ, RZ ;  /* 0x000000ff14067210 */ /* 0x000fc60007ffe1ff */
[----:B------:R-:W-:Y:S01]  /*12f0*/  @!P2 IMAD.MOV R0, RZ, RZ, -R0 ;  /* 0x000000ffff00a224 */ /* 0x000fe200078e0a00 */
[----:B------:R-:W-:Y:S01]  /*1300*/  @!P1 LOP3.LUT R0, RZ, R4, RZ, 0x33, !PT ;  /* 0x00000004ff009212 */ /* 0x000fe200078e33ff */
[----:B------:R-:W-:Y:S01]  /*1310*/  UISETP.NE.AND UP0, UPT, UR6, URZ, UPT ;  /* 0x000000ff0600728c */ /* 0x000fe2000bf05270 */
[----:B------:R-:W-:Y:S02]  /*1320*/  IMAD R28, R28, R6, R25 ;  /* 0x000000061c1c7224 */ /* 0x000fe400078e0219 */
[C---:B----4-:R-:W-:Y:S01]  /*1330*/  IMAD R9, R26.reuse, R9, R22 ;  /* 0x000000091a097224 */ /* 0x050fe200078e0216 */
[----:B------:R-:W-:Y:S01]  /*1340*/  IADD3 R3, PT, PT, R3, -0x8, RZ ;  /* 0xfffffff803037810 */ /* 0x000fe20007ffe0ff */
[--C-:B------:R-:W-:Y:S02]  /*1350*/  IMAD.MOV.U32 R25, RZ, RZ, R0.reuse ;  /* 0x000000ffff197224 */ /* 0x100fe400078e0000 */
[----:B--2---:R-:W-:Y:S02]  /*1360*/  IMAD R24, R26, R24, R5 ;  /* 0x000000181a187224 */ /* 0x004fe400078e0205 */
[----:B------:R-:W-:-:S04]  /*1370*/  IMAD.MOV R5, RZ, RZ, -R0 ;  /* 0x000000ffff057224 */ /* 0x000fc800078e0a00 */
[----:B------:R-:W-:Y:S02]  /*1380*/  IMAD R20, R4, R5, R20 ;  /* 0x0000000504147224 */ /* 0x000fe400078e0214 */
[C---:B---3--:R-:W-:Y:S02]  /*1390*/  IMAD R23, R28.reuse, R23, R24 ;  /* 0x000000171c177224 */ /* 0x048fe400078e0218 */
[----:B-----5:R-:W-:Y:S02]  /*13a0*/  IMAD R9, R28, R29, R9 ;  /* 0x0000001d1c097224 */ /* 0x020fe400078e0209 */
[C---:B------:R-:W-:Y:S02]  /*13b0*/  IMAD R4, R20.reuse, R10, R23 ;  /* 0x0000000a14047224 */ /* 0x040fe400078e0217 */
[----:B------:R-:W-:Y:S01]  /*13c0*/  IMAD R10, R20, R21, R9 ;  /* 0x00000015140a7224 */ /* 0x000fe200078e0209 */
[----:B------:R-:W-:Y:S06]  /*13d0*/  BRA.U UP0, `(.L_x_2) ;  /* 0xffffffed00807547 */ /* 0x000fec000b83ffff */
[----:B------:R-:W-:-:S07]  /*13e0*/  IADD3 R3, PT, PT, R3, 0x2, RZ ;  /* 0x0000000203037810 */ /* 0x000fce0007ffe0ff */
.L_x_1:
[----:B------:R-:W-:-:S09]  /*13f0*/  UISETP.NE.AND UP0, UPT, UR7, URZ, UPT ;  /* 0x000000ff0700728c */ /* 0x000fd2000bf05270 */
[----:B------:R-:W-:Y:S05]  /*1400*/  BRA.U !UP0, `(.L_x_0) ;  /* 0x00000011082c7547 */ /* 0x000fea000b800000 */
[----:B------:R-:W-:Y:S02]  /*1410*/  UISETP.GE.U32.AND UP0, UPT, UR7, 0x4, UPT ;  /* 0x000000040700788c */ /* 0x000fe4000bf06070 */
[----:B------:R-:W-:-:S04]  /*1420*/  ULOP3.LUT UR5, UR4, 0x3, URZ, 0xc0, !UPT ;  /* 0x0000000304057892 */ /* 0x000fc8000f8ec0ff */
[----:B------:R-:W-:-:S03]  /*1430*/  UISETP.NE.AND UP1, UPT, UR5, URZ, UPT ;  /* 0x000000ff0500728c */ /* 0x000fc6000bf25270 */
[----:B------:R-:W-:Y:S08]  /*1440*/  BRA.U !UP0, `(.L_x_3) ;  /* 0x00000009084c7547 */ /* 0x000ff0000b800000 */
[----:B------:R-:W0:Y:S02]  /*1450*/  LDC.64 R6, c[0x0][0x3a0] ;  /* 0x0000e800ff067b82 */ /* 0x000e240000000a00 */
[----:B0-----:R-:W-:-:S06]  /*1460*/  IMAD.WIDE.U32 R16, R3, 0x4, R6 ;  /* 0x0000000403107825 */ /* 0x001fcc00078e0006 */
[----:B------:R-:W2:Y:S01]  /*1470*/  LDG.E R16, desc[UR8][R16.64] ;  /* 0x0000000810107981 */ /* 0x000ea2000c1e1900 */
[----:B------:R-:W-:-:S04]  /*1480*/  VIADD R19, R3, 0xffffffff ;  /* 0xffffffff03137836 */ /* 0x000fc80000000000 */
[----:B------:R-:W-:-:S05]  /*1490*/  IMAD.WIDE.U32 R14, R19, 0x4, R6 ;  /* 0x00000004130e7825 */ /* 0x000fca00078e0006 */
[----:B------:R-:W3:Y:S01]  /*14a0*/  LDG.E R5, desc[UR8][R14.64] ;  /* 0x000000080e057981 */ /* 0x000ee2000c1e1900 */
[----:B------:R-:W-:-:S05]  /*14b0*/  IADD3 R23, PT, PT, R3, -0x2, RZ ;  /* 0xfffffffe03177810 */ /* 0x000fca0007ffe0ff */
[----:B------:R-:W-:-:S06]  /*14c0*/  IMAD.WIDE.U32 R8, R23, 0x4, R6 ;  /* 0x0000000417087825 */ /* 0x000fcc00078e0006 */
[----:B------:R0:W4:Y:S01]  /*14d0*/  LDG.E R9, desc[UR8][R8.64] ;  /* 0x0000000808097981 */ /* 0x000122000c1e1900 */
[----:B------:R-:W-:-:S05]  /*14e0*/  IADD3 R27, PT, PT, R3, -0x3, RZ ;  /* 0xfffffffd031b7810 */ /* 0x000fca0007ffe0ff */
[----:B------:R-:W-:-:S06]  /*14f0*/  IMAD.WIDE.U32 R6, R27, 0x4, R6 ;  /* 0x000000041b067825 */ /* 0x000fcc00078e0006 */
[----:B------:R1:W5:Y:S01]  /*1500*/  LDG.E R7, desc[UR8][R6.64] ;  /* 0x0000000806077981 */ /* 0x000362000c1e1900 */
[----:B0-----:R-:W-:Y:S02]  /*1510*/  IABS R8, R25 ;  /* 0x0000001900087213 */ /* 0x001fe40000000000 */
[----:B--2---:R-:W-:-:S04]  /*1520*/  IABS R0, R16 ;  /* 0x0000001000007213 */ /* 0x004fc80000000000 */
[----:B------:R-:W0:Y:S08]  /*1530*/  I2F.RP R11, R0 ;  /* 0x00000000000b7306 */ /* 0x000e300000209400 */
[----:B0-----:R-:W0:Y:S02]  /*1540*/  MUFU.RCP R11, R11 ;  /* 0x0000000b000b7308 */ /* 0x001e240000001000 */
[----:B0-----:R-:W-:-:S06]  /*1550*/  VIADD R12, R11, 0xffffffe ;  /* 0x0ffffffe0b0c7836 */ /* 0x001fcc0000000000 */
[----:B------:R0:W2:Y:S01]  /*1560*/  F2I.FTZ.U32.TRUNC.NTZ R13, R12 ;  /* 0x0000000c000d7305 */ /* 0x0000a2000021f000 */
[----:B---3--:R-:W-:Y:S01]  /*1570*/  IABS R11, R5 ;  /* 0x00000005000b7213 */ /* 0x008fe20000000000 */
[----:B0-----:R-:W-:Y:S02]  /*1580*/  HFMA2 R12, -RZ, RZ, 0, 0 ;  /* 0x00000000ff0c7431 */ /* 0x001fe400000001ff */
[----:B--2---:R-:W-:-:S04]  /*1590*/  IMAD.MOV R15, RZ, RZ, -R13 ;  /* 0x000000ffff0f7224 */ /* 0x004fc800078e0a0d */
[----:B------:R-:W-:Y:S01]  /*15a0*/  IMAD R15, R15, R0, RZ ;  /* 0x000000000f0f7224 */ /* 0x000fe200078e02ff */
[----:B------:R-:W0:Y:S01]  /*15b0*/  I2F.RP R14, R11 ;  /* 0x0000000b000e7306 */ /* 0x000e220000209400 */
[----:B------:R-:W-:Y:S02]  /*15c0*/  IABS R17, R16 ;  /* 0x0000001000117213 */ /* 0x000fe40000000000 */
[----:B------:R-:W-:-:S04]  /*15d0*/  IMAD.HI.U32 R12, R13, R15, R12 ;  /* 0x0000000f0d0c7227 */ /* 0x000fc800078e000c */
[----:B------:R-:W-:Y:S01]  /*15e0*/  IMAD.MOV.U32 R13, RZ, RZ, R8 ;  /* 0x000000ffff0d7224 */ /* 0x000fe200078e0008 */
[----:B------:R-:W-:-:S03]  /*15f0*/  IADD3 R8, PT, PT, RZ, -R17, RZ ;  /* 0x80000011ff087210 */ /* 0x000fc60007ffe0ff */
[----:B-1----:R-:W-:-:S04]  /*1600*/  IMAD.HI.U32 R6, R12, R13, RZ ;  /* 0x0000000d0c067227 */ /* 0x002fc800078e00ff */
[----:B------:R-:W-:Y:S01]  /*1610*/  IMAD R13, R6, R8, R13 ;  /* 0x00000008060d7224 */ /* 0x000fe200078e020d */
[----:B0-----:R-:W0:Y:S04]  /*1620*/  MUFU.RCP R14, R14 ;  /* 0x0000000e000e7308 */ /* 0x001e280000001000 */
[----:B------:R-:W-:Y:S02]  /*1630*/  ISETP.GT.U32.AND P1, PT, R0, R13, PT ;  /* 0x0000000d0000720c */ /* 0x000fe40003f24070 */
[----:B----4-:R-:W-:-:S11]  /*1640*/  IABS R8, R9 ;  /* 0x0000000900087213 */ /* 0x010fd60000000000 */
[----:B------:R-:W-:Y:S01]  /*1650*/  @!P1 IMAD.IADD R13, R13, 0x1, -R0 ;  /* 0x000000010d0d9824 */ /* 0x000fe200078e0a00 */
[----:B0-----:R-:W-:Y:S02]  /*1660*/  IADD3 R12, PT, PT, R14, 0xffffffe, RZ ;  /* 0x0ffffffe0e0c7810 */ /* 0x001fe40007ffe0ff */
[----:B------:R-:W0:Y:S02]  /*1670*/  I2F.RP R14, R8 ;  /* 0x00000008000e7306 */ /* 0x000e240000209400 */
[----:B------:R-:W-:Y:S02]  /*1680*/  ISETP.GE.U32.AND P0, PT, R13, R0, PT ;  /* 0x000000000d00720c */ /* 0x000fe40003f06070 */
[----:B------:R-:W-:Y:S01]  /*1690*/  LOP3.LUT R0, R25, R16, RZ, 0x3c, !PT ;  /* 0x0000001019007212 */ /* 0x000fe200078e3cff */
[----:B------:R-:W-:-:S03]  /*16a0*/  @!P1 VIADD R6, R6, 0x1 ;  /* 0x0000000106069836 */ /* 0x000fc60000000000 */
[----:B------:R1:W2:Y:S01]  /*16b0*/  F2I.FTZ.U32.TRUNC.NTZ R13, R12 ;  /* 0x0000000c000d7305 */ /* 0x0002a2000021f000 */
[----:B------:R-:W-:Y:S02]  /*16c0*/  ISETP.GE.AND P2, PT, R0, RZ, PT ;  /* 0x000000ff0000720c */ /* 0x000fe40003f46270 */
[----:B------:R-:W-:-:S04]  /*16d0*/  ISETP.NE.AND P1, PT, R16, RZ, PT ;  /* 0x000000ff1000720c */ /* 0x000fc80003f25270 */
[----:B------:R-:W-:Y:S01]  /*16e0*/  @P0 IADD3 R6, PT, PT, R6, 0x1, RZ ;  /* 0x0000000106060810 */ /* 0x000fe20007ffe0ff */
[----:B0-----:R-:W0:Y:S01]  /*16f0*/  MUFU.RCP R14, R14 ;  /* 0x0000000e000e7308 */ /* 0x001e220000001000 */
[----:B-1----:R-:W-:-:S05]  /*1700*/  IMAD.MOV.U32 R12, RZ, RZ, RZ ;  /* 0x000000ffff0c7224 */ /* 0x002fca00078e00ff */
[----:B------:R-:W-:Y:S01]  /*1710*/  @!P2 IADD3 R6, PT, PT, -R6, RZ, RZ ;  /* 0x000000ff0606a210 */ /* 0x000fe20007ffe1ff */
[----:B--2---:R-:W-:Y:S01]  /*1720*/  IMAD.MOV R0, RZ, RZ, -R13 ;  /* 0x000000ffff007224 */ /* 0x004fe200078e0a0d */
[----:B------:R-:W-:-:S03]  /*1730*/  @!P1 LOP3.LUT R6, RZ, R16, RZ, 0x33, !PT ;  /* 0x00000010ff069212 */ /* 0x000fc600078e33ff */
[----:B------:R-:W-:Y:S01]  /*1740*/  IMAD R15, R0, R11, RZ ;  /* 0x0000000b000f7224 */ /* 0x000fe200078e02ff */
[----:B------:R-:W-:Y:S02]  /*1750*/  IABS R17, R6 ;  /* 0x0000000600117213 */ /* 0x000fe40000000000 */
[----:B------:R-:W-:Y:S01]  /*1760*/  IABS R18, R5 ;  /* 0x0000000500127213 */ /* 0x000fe20000000000 */
[----:B------:R-:W-:-:S04]  /*1770*/  IMAD.HI.U32 R0, R13, R15, R12 ;  /* 0x0000000f0d007227 */ /* 0x000fc800078e000c */
[----:B------:R-:W-:Y:S01]  /*1780*/  IMAD.MOV.U32 R13, RZ, RZ, R17 ;  /* 0x000000ffff0d7224 */ /* 0x000fe200078e0011 */
[----:B------:R-:W-:-:S03]  /*1790*/  IADD3 R18, PT, PT, RZ, -R18, RZ ;  /* 0x80000012ff127210 */ /* 0x000fc60007ffe0ff */
[----:B------:R-:W-:Y:S01]  /*17a0*/  IMAD.HI.U32 R0, R0, R13, RZ ;  /* 0x0000000d00007227 */ /* 0x000fe200078e00ff */
[----:B0-----:R-:W-:Y:S02]  /*17b0*/  IADD3 R17, PT, PT, R14, 0xffffffe, RZ ;  /* 0x0ffffffe0e117810 */ /* 0x001fe40007ffe0ff */
[----:B------:R-:W0:Y:S01]  /*17c0*/  LDC.64 R14, c[0x0][0x390] ;  /* 0x0000e400ff0e7b82 */ /* 0x000e220000000a00 */
[----:B------:R-:W-:-:S03]  /*17d0*/  IMAD R18, R0, R18, R13 ;  /* 0x0000001200127224 */ /* 0x000fc600078e020d */
[----:B------:R-:W1:Y:S04]  /*17e0*/  F2I.FTZ.U32.TRUNC.NTZ R17, R17 ;  /* 0x0000001100117305 */ /* 0x000e68000021f000 */
[----:B------:R-:W2:Y:S01]  /*17f0*/  LDC.64 R12, c[0x0][0x398] ;  /* 0x0000e600ff0c7b82 */ /* 0x000ea20000000a00 */
[----:B------:R-:W-:Y:S01]  /*1800*/  ISETP.GT.U32.AND P1, PT, R11, R18, PT ;  /* 0x000000120b00720c */ /* 0x000fe20003f24070 */
[----:B------:R-:W-:-:S04]  /*1810*/  IMAD.MOV R20, RZ, RZ, -R6 ;  /* 0x000000ffff147224 */ /* 0x000fc800078e0a06 */
[----:B------:R-:W-:Y:S02]  /*1820*/  IMAD R25, R16, R20, R25 ;  /* 0x0000001410197224 */ /* 0x000fe400078e0219 */
[----:B-1----:R-:W-:-:S06]  /*1830*/  IMAD.MOV R21, RZ, RZ, -R17 ;  /* 0x000000ffff157224 */ /* 0x002fcc00078e0a11 */
[----:B------:R-:W-:-:S04]  /*1840*/  @!P1 IADD3 R18, PT, PT, R18, -R11, RZ ;  /* 0x8000000b12129210 */ /* 0x000fc80007ffe0ff */
[----:B------:R-:W-:Y:S02]  /*1850*/  ISETP.GE.U32.AND P0, PT, R18, R11, PT ;  /* 0x0000000b1200720c */ /* 0x000fe40003f06070 */
[----:B------:R-:W-:Y:S01]  /*1860*/  MOV R11, R21 ;  /* 0x00000015000b7202 */ /* 0x000fe20000000f00 */
[----:B--2---:R-:W-:-:S05]  /*1870*/  IMAD.WIDE.U32 R20, R3, 0x4, R12 ;  /* 0x0000000403147825 */ /* 0x004fca00078e000c */
[----:B------:R0:W2:Y:S01]  /*1880*/  LDG.E R24, desc[UR8][R20.64] ;  /* 0x0000000814187981 */ /* 0x0000a2000c1e1900 */
[----:B------:R-:W-:Y:S02]  /*1890*/  IMAD R26, R11, R8, RZ ;  /* 0x000000080b1a7224 */ /* 0x000fe400078e02ff */
[----:B------:R-:W-:Y:S02]  /*18a0*/  IMAD.MOV.U32 R16, RZ, RZ, RZ ;  /* 0x000000ffff107224 */ /* 0x000fe400078e00ff */
[----:B------:R-:W-:-:S04]  /*18b0*/  IMAD.WIDE.U32 R28, R19, 0x4, R12 ;  /* 0x00000004131c7825 */ /* 0x000fc800078e000c */
[--C-:B0-----:R-:W-:Y:S01]  /*18c0*/  IMAD.WIDE.U32 R20, R3, 0x4, R14.reuse ;  /* 0x0000000403147825 */ /* 0x101fe200078e000e */
[----:B------:R0:W3:Y:S03]  /*18d0*/  LDG.E R11, desc[UR8][R28.64] ;  /* 0x000000081c0b7981 */ /* 0x0000e6000c1e1900 */
[----:B------:R-:W-:Y:S02]  /*18e0*/  IMAD.WIDE.U32 R18, R19, 0x4, R14 ;  /* 0x0000000413127825 */ /* 0x000fe400078e000e */
[----:B------:R-:W4:Y:S02]  /*18f0*/  LDG.E R20, desc[UR8][R20.64] ;  /* 0x0000000814147981 */ /* 0x000f24000c1e1900 */
[----:B------:R-:W-:Y:S02]  /*1900*/  IMAD.HI.U32 R26, R17, R26, R16 ;  /* 0x0000001a111a7227 */ /* 0x000fe400078e0010 */
[----:B------:R1:W4:Y:S02]  /*1910*/  LDG.E R18, desc[UR8][R18.64] ;  /* 0x0000000812127981 */ /* 0x000324000c1e1900 */
[----:B------:R-:W-:-:S04]  /*1920*/  IMAD.WIDE.U32 R16, R23, 0x4, R12 ;  /* 0x0000000417107825 */ /* 0x000fc800078e000c */
[--C-:B------:R-:W-:Y:S02]  /*1930*/  IMAD.WIDE.U32 R22, R23, 0x4, R14.reuse ;  /* 0x0000000417167825 */ /* 0x100fe400078e000e */
[----:B------:R-:W4:Y:S02]  /*1940*/  LDG.E R16, desc[UR8][R16.64] ;  /* 0x0000000810107981 */ /* 0x000f24000c1e1900 */
[C---:B------:R-:W-:Y:S02]  /*1950*/  IMAD.WIDE.U32 R14, R27.reuse, 0x4, R14 ;  /* 0x000000041b0e7825 */ /* 0x040fe400078e000e */
[----:B------:R-:W4:Y:S02]  /*1960*/  LDG.E R22, desc[UR8][R22.64] ;  /* 0x0000000816167981 */ /* 0x000f24000c1e1900 */
[----:B------:R-:W-:Y:S02]  /*1970*/  IMAD.WIDE.U32 R12, R27, 0x4, R12 ;  /* 0x000000041b0c7825 */ /* 0x000fe400078e000c */
[----:B------:R5:W4:Y:S04]  /*1980*/  LDG.E R14, desc[UR8][R14.64] ;  /* 0x000000080e0e7981 */ /* 0x000b28000c1e1900 */
[----:B------:R5:W4:Y:S01]  /*1990*/  LDG.E R27, desc[UR8][R12.64] ;  /* 0x000000080c1b7981 */ /* 0x000b22000c1e1900 */
[----:B0-----:R-:W-:-:S02]  /*19a0*/  LOP3.LUT R28, R6, R5, RZ, 0x3c, !PT ;  /* 0x00000005061c7212 */ /* 0x001fc400078e3cff */
[----:B------:R-:W-:Y:S02]  /*19b0*/  @!P1 IADD3 R0, PT, PT, R0, 0x1, RZ ;  /* 0x0000000100009810 */ /* 0x000fe40007ffe0ff */
[----:B------:R-:W-:Y:S02]  /*19c0*/  ISETP.GE.AND P2, PT, R28, RZ, PT ;  /* 0x000000ff1c00720c */ /* 0x000fe40003f46270 */
[----:B------:R-:W-:Y:S02]  /*19d0*/  ISETP.NE.AND P1, PT, R5, RZ, PT ;  /* 0x000000ff0500720c */ /* 0x000fe40003f25270 */
[----:B-1----:R-:W-:Y:S01]  /*19e0*/  IABS R19, R9 ;  /* 0x0000000900137213 */ /* 0x002fe20000000000 */
[----:B------:R-:W-:Y:S01]  /*19f0*/  @P0 VIADD R0, R0, 0x1 ;  /* 0x0000000100000836 */ /* 0x000fe20000000000 */
[----:B-----5:R-:W-:-:S03]  /*1a00*/  IABS R15, R7 ;  /* 0x00000007000f7213 */ /* 0x020fc60000000000 */
[----:B------:R-:W-:Y:S02]  /*1a10*/  IMAD.MOV R12, RZ, RZ, -R19 ;  /* 0x000000ffff0c7224 */ /* 0x000fe400078e0a13 */
[----:B------:R-:W0:Y:S02]  /*1a20*/  I2F.RP R19, R15 ;  /* 0x0000000f00137306 */ /* 0x000e240000209400 */
[----:B------:R-:W-:Y:S02]  /*1a30*/  @!P2 IADD3 R0, PT, PT, -R0, RZ, RZ ;  /* 0x000000ff0000a210 */ /* 0x000fe40007ffe1ff */
[----:B------:R-:W-:-:S04]  /*1a40*/  @!P1 LOP3.LUT R0, RZ, R5, RZ, 0x33, !PT ;  /* 0x00000005ff009212 */ /* 0x000fc800078e33ff */
[----:B------:R-:W-:-:S05]  /*1a50*/  IABS R17, R0 ;  /* 0x0000000000117213 */ /* 0x000fca0000000000 */
[----:B------:R-:W-:Y:S01]  /*1a60*/  IMAD.HI.U32 R26, R26, R17, RZ ;  /* 0x000000111a1a7227 */ /* 0x000fe200078e00ff */
[----:B0-----:R-:W0:Y:S03]  /*1a70*/  MUFU.RCP R19, R19 ;  /* 0x0000001300137308 */ /* 0x001e260000001000 */
[----:B------:R-:W-:-:S05]  /*1a80*/  IMAD R17, R26, R12, R17 ;  /* 0x0000000c1a117224 */ /* 0x000fca00078e0211 */
[----:B------:R-:W-:Y:S02]  /*1a90*/  ISETP.GT.U32.AND P1, PT, R8, R17, PT ;  /* 0x000000110800720c */ /* 0x000fe40003f24070 */
[----:B0-----:R-:W-:-:S11]  /*1aa0*/  IADD3 R12, PT, PT, R19, 0xffffffe, RZ ;  /* 0x0ffffffe130c7810 */ /* 0x001fd60007ffe0ff */
[----:B------:R-:W-:Y:S01]  /*1ab0*/  @!P1 IMAD.IADD R17, R17, 0x1, -R8 ;  /* 0x0000000111119824 */ /* 0x000fe200078e0a08 */
[----:B------:R-:W0:Y:S04]  /*1ac0*/  F2I.FTZ.U32.TRUNC.NTZ R13, R12 ;  /* 0x0000000c000d7305 */ /* 0x000e28000021f000 */
[----:B------:R-:W-:Y:S02]  /*1ad0*/  ISETP.GE.U32.AND P0, PT, R17, R8, PT ;  /* 0x000000081100720c */ /* 0x000fe40003f06070 */
[----:B------:R-:W-:Y:S02]  /*1ae0*/  LOP3.LUT R8, R0, R9, RZ, 0x3c, !PT ;  /* 0x0000000900087212 */ /* 0x000fe400078e3cff */
[----:B------:R-:W-:Y:S02]  /*1af0*/  @!P1 IADD3 R26, PT, PT, R26, 0x1, RZ ;  /* 0x000000011a1a9810 */ /* 0x000fe40007ffe0ff */
[----:B------:R-:W-:-:S02]  /*1b00*/  ISETP.GE.AND P2, PT, R8, RZ, PT ;  /* 0x000000ff0800720c */ /* 0x000fc40003f46270 */
[----:B------:R-:W-:Y:S02]  /*1b10*/  ISETP.NE.AND P1, PT, R9, RZ, PT ;  /* 0x000000ff0900720c */ /* 0x000fe40003f25270 */
[----:B0-----:R-:W-:-:S03]  /*1b20*/  IADD3 R28, PT, PT, RZ, -R13, RZ ;  /* 0x8000000dff1c7210 */ /* 0x001fc60007ffe0ff */
[----:B------:R-:W-:Y:S02]  /*1b30*/  @P0 VIADD R26, R26, 0x1 ;  /* 0x000000011a1a0836 */ /* 0x000fe40000000000 */
[----:B------:R-:W-:Y:S02]  /*1b40*/  IMAD.MOV R8, RZ, RZ, -R0 ;  /* 0x000000ffff087224 */ /* 0x000fe400078e0a00 */
[----:B------:R-:W-:Y:S02]  /*1b50*/  IMAD R17, R28, R15, RZ ;  /* 0x0000000f1c117224 */ /* 0x000fe400078e02ff */
[----:B------:R-:W-:Y:S01]  /*1b60*/  @!P2 IADD3 R26, PT, PT, -R26, RZ, RZ ;  /* 0x000000ff1a1aa210 */ /* 0x000fe20007ffe1ff */
[----:B------:R-:W-:Y:S01]  /*1b70*/  IMAD.MOV.U32 R12, RZ, RZ, RZ ;  /* 0x000000ffff0c7224 */ /* 0x000fe200078e00ff */
[----:B------:R-:W-:Y:S01]  /*1b80*/  @!P1 LOP3.LUT R26, RZ, R9, RZ, 0x33, !PT ;  /* 0x00000009ff1a9212 */ /* 0x000fe200078e33ff */
[----:B------:R-:W-:Y:S01]  /*1b90*/  IMAD R5, R5, R8, R6 ;  /* 0x0000000805057224 */ /* 0x000fe200078e0206 */
[----:B------:R-:W-:Y:S01]  /*1ba0*/  IABS R6, R7 ;  /* 0x0000000700067213 */ /* 0x000fe20000000000 */
[----:B------:R-:W-:Y:S01]  /*1bb0*/  IMAD.HI.U32 R12, R13, R17, R12 ;  /* 0x000000110d0c7227 */ /* 0x000fe200078e000c */
[----:B------:R-:W-:-:S02]  /*1bc0*/  IABS R13, R26 ;  /* 0x0000001a000d7213 */ /* 0x000fc40000000000 */
        /* <DEDUP_REMOVED lines=10> */
[----:B------:R-:W-:-:S06]  /*1c70*/  @P0 VIADD R12, R12, 0x1 ;  /* 0x000000010c0c0836 */ /* 0x000fcc0000000000 */
[----:B------:R-:W-:Y:S02]  /*1c80*/  @!P2 IADD3 R12, PT, PT, -R12, RZ, RZ ;  /* 0x000000ff0c0ca210 */ /* 0x000fe40007ffe1ff */
[----:B------:R-:W-:Y:S01]  /*1c90*/  @!P1 LOP3.LUT R12, RZ, R7, RZ, 0x33, !PT ;  /* 0x00000007ff0c9212 */ /* 0x000fe200078e33ff */
[----:B------:R-:W-:Y:S02]  /*1ca0*/  VIADD R3, R3, 0xfffffffc ;  /* 0xfffffffc03037836 */ /* 0x000fe40000000000 */
[----:B--2---:R-:W-:Y:S02]  /*1cb0*/  IMAD R24, R25, R24, R4 ;  /* 0x0000001819187224 */ /* 0x004fe400078e0204 */
[----:B------:R-:W-:-:S04]  /*1cc0*/  IMAD.MOV R4, RZ, RZ, -R26 ;  /* 0x000000ffff047224 */ /* 0x000fc800078e0a1a */
[----:B------:R-:W-:Y:S01]  /*1cd0*/  IMAD R9, R9, R4, R0 ;  /* 0x0000000409097224 */ /* 0x000fe200078e0200 */
[----:B------:R-:W-:Y:S01]  /*1ce0*/  IADD3 R0, PT, PT, -R12, RZ, RZ ;  /* 0x000000ff0c007210 */ /* 0x000fe20007ffe1ff */
[----:B---3--:R-:W-:Y:S02]  /*1cf0*/  IMAD R11, R5, R11, R24 ;  /* 0x0000000b050b7224 */ /* 0x008fe400078e0218 */
[----:B----4-:R-:W-:-:S04]  /*1d00*/  IMAD R20, R25, R20, R10 ;  /* 0x0000001419147224 */ /* 0x010fc800078e020a */
[----:B------:R-:W-:Y:S02]  /*1d10*/  IMAD R18, R5, R18, R20 ;  /* 0x0000001205127224 */ /* 0x000fe400078e0214 */
[----:B------:R-:W-:Y:S01]  /*1d20*/  IMAD R7, R7, R0, R26 ;  /* 0x0000000007077224 */ /* 0x000fe200078e021a */
[----:B------:R-:W-:Y:S01]  /*1d30*/  MOV R25, R12 ;  /* 0x0000000c00197202 */ /* 0x000fe20000000f00 */
[C---:B------:R-:W-:Y:S02]  /*1d40*/  IMAD R16, R9.reuse, R16, R11 ;  /* 0x0000001009107224 */ /* 0x040fe400078e020b */
[----:B------:R-:W-:-:S04]  /*1d50*/  IMAD R18, R9, R22, R18 ;  /* 0x0000001609127224 */ /* 0x000fc800078e0212 */
[C---:B------:R-:W-:Y:S02]  /*1d60*/  IMAD R10, R7.reuse, R14, R18 ;  /* 0x0000000e070a7224 */ /* 0x040fe400078e0212 */
[----:B------:R-:W-:-:S07]  /*1d70*/  IMAD R4, R7, R27, R16 ;  /* 0x0000001b07047224 */ /* 0x000fce00078e0210 */
.L_x_3:
[----:B------:R-:W-:Y:S05]  /*1d80*/  BRA.U !UP1, `(.L_x_0) ;  /* 0x0000000509cc7547 */ /* 0x000fea000b800000 */
[----:B------:R-:W-:Y:S02]  /*1d90*/  UISETP.NE.AND UP0, UPT, UR5, 0x1, UPT ;  /* 0x000000010500788c */ /* 0x000fe4000bf05270 */
[----:B------:R-:W-:-:S04]  /*1da0*/  ULOP3.LUT UR4, UR4, 0x1, URZ, 0xc0, !UPT ;  /* 0x0000000104047892 */ /* 0x000fc8000f8ec0ff */
[----:B------:R-:W-:-:S03]  /*1db0*/  UISETP.NE.U32.AND UP1, UPT, UR4, 0x1, UPT ;  /* 0x000000010400788c */ /* 0x000fc6000bf25070 */
[----:B------:R-:W-:Y:S08]  /*1dc0*/  BRA.U !UP0, `(.L_x_4) ;  /* 0x0000000508347547 */ /* 0x000ff0000b800000 */
[----:B------:R-:W0:Y:S01]  /*1dd0*/  LDC.64 R8, c[0x0][0x3a0] ;  /* 0x0000e800ff087b82 */ /* 0x000e220000000a00 */
[----:B------:R-:W-:-:S07]  /*1de0*/  VIADD R11, R3, 0xffffffff ;  /* 0xffffffff030b7836 */ /* 0x000fce0000000000 */
[----:B------:R-:W1:Y:S08]  /*1df0*/  LDC.64 R16, c[0x0][0x398] ;  /* 0x0000e600ff107b82 */ /* 0x000e700000000a00 */
[----:B------:R-:W2:Y:S01]  /*1e00*/  LDC.64 R12, c[0x0][0x390] ;  /* 0x0000e400ff0c7b82 */ /* 0x000ea20000000a00 */
[----:B0-----:R-:W-:-:S05]  /*1e10*/  IMAD.WIDE.U32 R18, R3, 0x4, R8 ;  /* 0x0000000403127825 */ /* 0x001fca00078e0008 */
[----:B------:R-:W3:Y:S01]  /*1e20*/  LDG.E R0, desc[UR8][R18.64] ;  /* 0x0000000812007981 */ /* 0x000ee2000c1e1900 */
[----:B------:R-:W-:-:S05]  /*1e30*/  IMAD.WIDE.U32 R8, R11, 0x4, R8 ;  /* 0x000000040b087825 */ /* 0x000fca00078e0008 */
[----:B------:R-:W4:Y:S01]  /*1e40*/  LDG.E R5, desc[UR8][R8.64] ;  /* 0x0000000808057981 */ /* 0x000f22000c1e1900 */
[----:B-1----:R-:W-:-:S04]  /*1e50*/  IMAD.WIDE.U32 R20, R3, 0x4, R16 ;  /* 0x0000000403147825 */ /* 0x002fc800078e0010 */
[--C-:B--2---:R-:W-:Y:S01]  /*1e60*/  IMAD.WIDE.U32 R14, R3, 0x4, R12.reuse ;  /* 0x00000004030e7825 */ /* 0x104fe200078e000c */
[----:B------:R-:W2:Y:S03]  /*1e70*/  LDG.E R7, desc[UR8][R20.64] ;  /* 0x0000000814077981 */ /* 0x000ea6000c1e1900 */
[----:B------:R-:W-:-:S04]  /*1e80*/  IMAD.WIDE.U32 R12, R11, 0x4, R12 ;  /* 0x000000040b0c7825 */ /* 0x000fc800078e000c */
[----:B------:R-:W-:Y:S02]  /*1e90*/  IMAD.WIDE.U32 R16, R11, 0x4, R16 ;  /* 0x000000040b107825 */ /* 0x000fe400078e0010 */
[----:B------:R0:W5:Y:S04]  /*1ea0*/  LDG.E R11, desc[UR8][R14.64] ;  /* 0x000000080e0b7981 */ /* 0x000168000c1e1900 */
[----:B------:R-:W5:Y:S04]  /*1eb0*/  LDG.E R6, desc[UR8][R16.64] ;  /* 0x0000000810067981 */ /* 0x000f68000c1e1900 */
[----:B------:R4:W5:Y:S01]  /*1ec0*/  LDG.E R12, desc[UR8][R12.64] ;  /* 0x000000080c0c7981 */ /* 0x000962000c1e1900 */
[----:B0-----:R-:W-:Y:S01]  /*1ed0*/  IABS R14, R25 ;  /* 0x00000019000e7213 */ /* 0x001fe20000000000 */
[----:B------:R-:W-:Y:S01]  /*1ee0*/  VIADD R3, R3, 0xfffffffe ;  /* 0xfffffffe03037836 */ /* 0x000fe20000000000 */
[----:B---3--:R-:W-:-:S04]  /*1ef0*/  IABS R18, R0 ;  /* 0x0000000000127213 */ /* 0x008fc80000000000 */
[----:B------:R-:W0:Y:S08]  /*1f00*/  I2F.RP R19, R18 ;  /* 0x0000001200137306 */ /* 0x000e300000209400 */
[----:B0-----:R-:W0:Y:S02]  /*1f10*/  MUFU.RCP R19, R19 ;  /* 0x0000001300137308 */ /* 0x001e240000001000 */
[----:B0-----:R-:W-:-:S06]  /*1f20*/  IADD3 R8, PT, PT, R19, 0xffffffe, RZ ;  /* 0x0ffffffe13087810 */ /* 0x001fcc0007ffe0ff */
[----:B------:R0:W1:Y:S01]  /*1f30*/  F2I.FTZ.U32.TRUNC.NTZ R9, R8 ;  /* 0x0000000800097305 */ /* 0x000062000021f000 */
[----:B----4-:R-:W-:Y:S01]  /*1f40*/  IABS R13, R5 ;  /* 0x00000005000d7213 */ /* 0x010fe20000000000 */
[----:B0-----:R-:W-:Y:S02]  /*1f50*/  HFMA2 R8, -RZ, RZ, 0, 0 ;  /* 0x00000000ff087431 */ /* 0x001fe400000001ff */
[----:B-1----:R-:W-:-:S04]  /*1f60*/  IMAD.MOV R21, RZ, RZ, -R9 ;  /* 0x000000ffff157224 */ /* 0x002fc800078e0a09 */
[----:B------:R-:W-:-:S04]  /*1f70*/  IMAD R15, R21, R18, RZ ;  /* 0x00000012150f7224 */ /* 0x000fc800078e02ff */
[----:B------:R-:W-:Y:S02]  /*1f80*/  IMAD.HI.U32 R9, R9, R15, R8 ;  /* 0x0000000f09097227 */ /* 0x000fe400078e0008 */
[----:B------:R-:W0:Y:S01]  /*1f90*/  I2F.RP R15, R13 ;  /* 0x0000000d000f7306 */ /* 0x000e220000209400 */
[----:B------:R-:W-:Y:S01]  /*1fa0*/  IABS R16, R0 ;  /* 0x0000000000107213 */ /* 0x000fe20000000000 */
[----:B------:R-:W-:-:S03]  /*1fb0*/  IMAD.MOV.U32 R8, RZ, RZ, R14 ;  /* 0x000000ffff087224 */ /* 0x000fc600078e000e */
[----:B------:R-:W-:Y:S01]  /*1fc0*/  IADD3 R17, PT, PT, RZ, -R16, RZ ;  /* 0x80000010ff117210 */ /* 0x000fe20007ffe0ff */
[----:B------:R-:W-:-:S04]  /*1fd0*/  IMAD.HI.U32 R14, R9, R8, RZ ;  /* 0x00000008090e7227 */ /* 0x000fc800078e00ff */
[----:B------:R-:W-:Y:S01]  /*1fe0*/  IMAD R9, R14, R17, R8 ;  /* 0x000000110e097224 */ /* 0x000fe200078e0208 */
[----:B0-----:R-:W0:Y:S04]  /*1ff0*/  MUFU.RCP R15, R15 ;  /* 0x0000000f000f7308 */ /* 0x001e280000001000 */
[----:B------:R-:W-:Y:S02]  /*2000*/  ISETP.GT.U32.AND P1, PT, R18, R9, PT ;  /* 0x000000091200720c */ /* 0x000fe40003f24070 */
[----:B------:R-:W-:-:S11]  /*2010*/  LOP3.LUT R8, R25, R0, RZ, 0x3c, !PT ;  /* 0x0000000019087212 */ /* 0x000fd600078e3cff */
[----:B------:R-:W-:Y:S01]  /*2020*/  @!P1 IMAD.IADD R9, R9, 0x1, -R18 ;  /* 0x0000000109099824 */ /* 0x000fe200078e0a12 */
[----:B0-----:R-:W-:-:S04]  /*2030*/  IADD3 R16, PT, PT, R15, 0xffffffe, RZ ;  /* 0x0ffffffe0f107810 */ /* 0x001fc80007ffe0ff */
[----:B------:R-:W-:Y:S02]  /*2040*/  ISETP.GE.U32.AND P0, PT, R9, R18, PT ;  /* 0x000000120900720c */ /* 0x000fe40003f06070 */
[----:B------:R-:W0:Y:S01]  /*2050*/  F2I.FTZ.U32.TRUNC.NTZ R9, R16 ;  /* 0x0000001000097305 */ /* 0x000e22000021f000 */
[----:B------:R-:W-:Y:S01]  /*2060*/  ISETP.GE.AND P2, PT, R8, RZ, PT ;  /* 0x000000ff0800720c */ /* 0x000fe20003f46270 */
[----:B------:R-:W-:Y:S01]  /*2070*/  @!P1 VIADD R14, R14, 0x1 ;  /* 0x000000010e0e9836 */ /* 0x000fe20000000000 */
[----:B------:R-:W-:-:S08]  /*2080*/  ISETP.NE.AND P1, PT, R0, RZ, PT ;  /* 0x000000ff0000720c */ /* 0x000fd00003f25270 */
[----:B------:R-:W-:Y:S01]  /*2090*/  @P0 IADD3 R14, PT, PT, R14, 0x1, RZ ;  /* 0x000000010e0e0810 */ /* 0x000fe20007ffe0ff */
[----:B0-----:R-:W-:-:S03]  /*20a0*/  IMAD.MOV R8, RZ, RZ, -R9 ;  /* 0x000000ffff087224 */ /* 0x001fc600078e0a09 */
[----:B------:R-:W-:Y:S02]  /*20b0*/  @!P2 IADD3 R14, PT, PT, -R14, RZ, RZ ;  /* 0x000000ff0e0ea210 */ /* 0x000fe40007ffe1ff */
[----:B------:R-:W-:Y:S01]  /*20c0*/  @!P1 LOP3.LUT R14, RZ, R0, RZ, 0x33, !PT ;  /* 0x00000000ff0e9212 */ /* 0x000fe200078e33ff */
[----:B------:R-:W-:Y:S01]  /*20d0*/  IMAD R15, R8, R13, RZ ;  /* 0x0000000d080f7224 */ /* 0x000fe200078e02ff */
[----:B------:R-:W-:Y:S01]  /*20e0*/  IABS R17, R5 ;  /* 0x0000000500117213 */ /* 0x000fe20000000000 */
[----:B------:R-:W-:Y:S01]  /*20f0*/  IMAD.MOV.U32 R8, RZ, RZ, RZ ;  /* 0x000000ffff087224 */ /* 0x000fe200078e00ff */
[----:B------:R-:W-:Y:S02]  /*2100*/  IABS R16, R14 ;  /* 0x0000000e00107213 */ /* 0x000fe40000000000 */
[----:B------:R-:W-:Y:S01]  /*2110*/  IADD3 R17, PT, PT, RZ, -R17, RZ ;  /* 0x80000011ff117210 */ /* 0x000fe20007ffe0ff */
[----:B------:R-:W-:-:S04]  /*2120*/  IMAD.HI.U32 R8, R9, R15, R8 ;  /* 0x0000000f09087227 */ /* 0x000fc800078e0008 */
[----:B------:R-:W-:Y:S01]  /*2130*/  IMAD.MOV.U32 R9, RZ, RZ, R16 ;  /* 0x000000ffff097224 */ /* 0x000fe200078e0010 */
[----:B------:R-:W-:-:S03]  /*2140*/  MOV R16, R17 ;  /* 0x0000001100107202 */ /* 0x000fc60000000f00 */
[----:B------:R-:W-:-:S04]  /*2150*/  IMAD.HI.U32 R8, R8, R9, RZ ;  /* 0x0000000908087227 */ /* 0x000fc800078e00ff */
[----:B------:R-:W-:-:S05]  /*2160*/  IMAD R16, R8, R16, R9 ;  /* 0x0000001008107224 */ /* 0x000fca00078e0209 */
[----:B------:R-:W-:Y:S02]  /*2170*/  ISETP.GT.U32.AND P1, PT, R13, R16, PT ;  /* 0x000000100d00720c */ /* 0x000fe40003f24070 */
[----:B------:R-:W-:-:S11]  /*2180*/  LOP3.LUT R9, R14, R5, RZ, 0x3c, !PT ;  /* 0x000000050e097212 */ /* 0x000fd600078e3cff */
[----:B------:R-:W-:-:S05]  /*2190*/  @!P1 IMAD.IADD R16, R16, 0x1, -R13 ;  /* 0x0000000110109824 */ /* 0x000fca00078e0a0d */
[----:B------:R-:W-:Y:S02]  /*21a0*/  ISETP.GE.U32.AND P0, PT, R16, R13, PT ;  /* 0x0000000d1000720c */ /* 0x000fe40003f06070 */
[----:B------:R-:W-:Y:S02]  /*21b0*/  ISETP.GE.AND P2, PT, R9, RZ, PT ;  /* 0x000000ff0900720c */ /* 0x000fe40003f46270 */
[----:B------:R-:W-:Y:S02]  /*21c0*/  @!P1 IADD3 R8, PT, PT, R8, 0x1, RZ ;  /* 0x0000000108089810 */ /* 0x000fe40007ffe0ff */
[----:B------:R-:W-:-:S07]  /*21d0*/  ISETP.NE.AND P1, PT, R5, RZ, PT ;  /* 0x000000ff0500720c */ /* 0x000fce0003f25270 */
[----:B------:R-:W-:Y:S02]  /*21e0*/  @P0 VIADD R8, R8, 0x1 ;  /* 0x0000000108080836 */ /* 0x000fe40000000000 */
[----:B------:R-:W-:-:S03]  /*21f0*/  IMAD.MOV R9, RZ, RZ, -R14 ;  /* 0x000000ffff097224 */ /* 0x000fc600078e0a0e */
[----:B------:R-:W-:Y:S02]  /*2200*/  @!P2 IADD3 R8, PT, PT, -R8, RZ, RZ ;  /* 0x000000ff0808a210 */ /* 0x000fe40007ffe1ff */
[----:B------:R-:W-:Y:S01]  /*2210*/  @!P1 LOP3.LUT R8, RZ, R5, RZ, 0x33, !PT ;  /* 0x00000005ff089212 */ /* 0x000fe200078e33ff */
[----:B------:R-:W-:-:S03]  /*2220*/  IMAD R0, R0, R9, R25 ;  /* 0x0000000900007224 */ /* 0x000fc600078e0219 */
[----:B------:R-:W-:Y:S01]  /*2230*/  IADD3 R13, PT, PT, -R8, RZ, RZ ;  /* 0x000000ff080d7210 */ /* 0x000fe20007ffe1ff */
[C---:B--2---:R-:W-:Y:S02]  /*2240*/  IMAD R4, R0.reuse, R7, R4 ;  /* 0x0000000700047224 */ /* 0x044fe400078e0204 */
[----:B-----5:R-:W-:Y:S02]  /*2250*/  IMAD R10, R0, R11, R10 ;  /* 0x0000000b000a7224 */ /* 0x020fe400078e020a */
[----:B------:R-:W-:Y:S01]  /*2260*/  IMAD R5, R5, R13, R14 ;  /* 0x0000000d05057224 */ /* 0x000fe200078e020e */
[----:B------:R-:W-:-:S03]  /*2270*/  MOV R25, R8 ;  /* 0x0000000800197202 */ /* 0x000fc60000000f00 */
[C---:B------:R-:W-:Y:S02]  /*2280*/  IMAD R4, R5.reuse, R6, R4 ;  /* 0x0000000605047224 */ /* 0x040fe400078e0204 */
[----:B------:R-:W-:-:S07]  /*2290*/  IMAD R10, R5, R12, R10 ;  /* 0x0000000c050a7224 */ /* 0x000fce00078e020a */
.L_x_4:
[----:B------:R-:W-:Y:S05]  /*22a0*/  BRA.U UP1, `(.L_x_0) ;  /* 0x0000000101847547 */ /* 0x000fea000b800000 */
[----:B------:R-:W0:Y:S08]  /*22b0*/  LDC.64 R6, c[0x0][0x3a0] ;  /* 0x0000e800ff067b82 */ /* 0x000e300000000a00 */
[----:B------:R-:W1:Y:S08]  /*22c0*/  LDC.64 R8, c[0x0][0x398] ;  /* 0x0000e600ff087b82 */ /* 0x000e700000000a00 */
[----:B------:R-:W2:Y:S01]  /*22d0*/  LDC.64 R12, c[0x0][0x390] ;  /* 0x0000e400ff0c7b82 */ /* 0x000ea20000000a00 */
[----:B0-----:R-:W-:-:S05]  /*22e0*/  IMAD.WIDE.U32 R6, R3, 0x4, R6 ;  /* 0x0000000403067825 */ /* 0x001fca00078e0006 */
[----:B------:R-:W3:Y:S01]  /*22f0*/  LDG.E R0, desc[UR8][R6.64] ;  /* 0x0000000806007981 */ /* 0x000ee2000c1e1900 */
[----:B-1----:R-:W-:-:S06]  /*2300*/  IMAD.WIDE.U32 R8, R3, 0x4, R8 ;  /* 0x0000000403087825 */ /* 0x002fcc00078e0008 */
[----:B------:R0:W4:Y:S01]  /*2310*/  LDG.E R8, desc[UR8][R8.64] ;  /* 0x0000000808087981 */ /* 0x000122000c1e1900 */
[----:B--2---:R-:W-:-:S06]  /*2320*/  IMAD.WIDE.U32 R12, R3, 0x4, R12 ;  /* 0x00000004030c7825 */ /* 0x004fcc00078e000c */
[----:B------:R-:W2:Y:S01]  /*2330*/  LDG.E R12, desc[UR8][R12.64] ;  /* 0x000000080c0c7981 */ /* 0x000ea2000c1e1900 */
[----:B------:R-:W-:Y:S02]  /*2340*/  IABS R16, R25 ;  /* 0x0000001900107213 */ /* 0x000fe40000000000 */
[----:B------:R-:W-:Y:S02]  /*2350*/  ISETP.GE.AND P2, PT, R25, RZ, PT ;  /* 0x000000ff1900720c */ /* 0x000fe40003f46270 */
[----:B---3--:R-:W-:-:S04]  /*2360*/  IABS R14, R0 ;  /* 0x00000000000e7213 */ /* 0x008fc80000000000 */
[----:B------:R-:W1:Y:S08]  /*2370*/  I2F.RP R3, R14 ;  /* 0x0000000e00037306 */ /* 0x000e700000209400 */
[----:B-1----:R-:W1:Y:S02]  /*2380*/  MUFU.RCP R3, R3 ;  /* 0x0000000300037308 */ /* 0x002e640000001000 */
[----:B-1----:R-:W-:-:S06]  /*2390*/  VIADD R6, R3, 0xffffffe ;  /* 0x0ffffffe03067836 */ /* 0x002fcc0000000000 */
[----:B------:R1:W3:Y:S01]  /*23a0*/  F2I.FTZ.U32.TRUNC.NTZ R7, R6 ;  /* 0x0000000600077305 */ /* 0x0002e2000021f000 */
[----:B0-----:R-:W-:Y:S01]  /*23b0*/  IABS R9, R0 ;  /* 0x0000000000097213 */ /* 0x001fe20000000000 */
[----:B-1----:R-:W-:Y:S01]  /*23c0*/  IMAD.MOV.U32 R6, RZ, RZ, RZ ;  /* 0x000000ffff067224 */ /* 0x002fe200078e00ff */
[----:B---3--:R-:W-:-:S05]  /*23d0*/  IADD3 R5, PT, PT, RZ, -R7, RZ ;  /* 0x80000007ff057210 */ /* 0x008fca0007ffe0ff */
[----:B------:R-:W-:-:S04]  /*23e0*/  IMAD R5, R5, R14, RZ ;  /* 0x0000000e05057224 */ /* 0x000fc800078e02ff */
[----:B------:R-:W-:Y:S01]  /*23f0*/  IMAD.HI.U32 R7, R7, R5, R6 ;  /* 0x0000000507077227 */ /* 0x000fe200078e0006 */
[----:B------:R-:W-:-:S05]  /*2400*/  IADD3 R3, PT, PT, RZ, -R9, RZ ;  /* 0x80000009ff037210 */ /* 0x000fca0007ffe0ff */
[----:B------:R-:W-:-:S04]  /*2410*/  IMAD.HI.U32 R7, R7, R16, RZ ;  /* 0x0000001007077227 */ /* 0x000fc800078e00ff */
[----:B------:R-:W-:-:S05]  /*2420*/  IMAD R7, R7, R3, R16 ;  /* 0x0000000307077224 */ /* 0x000fca00078e0210 */
[----:B------:R-:W-:-:S13]  /*2430*/  ISETP.GT.U32.AND P0, PT, R14, R7, PT ;  /* 0x000000070e00720c */ /* 0x000fda0003f04070 */
[----:B------:R-:W-:-:S05]  /*2440*/  @!P0 IMAD.IADD R7, R7, 0x1, -R14 ;  /* 0x0000000107078824 */ /* 0x000fca00078e0a0e */
[----:B------:R-:W-:Y:S02]  /*2450*/  ISETP.GT.U32.AND P1, PT, R14, R7, PT ;  /* 0x000000070e00720c */ /* 0x000fe40003f24070 */
[----:B------:R-:W-:-:S11]  /*2460*/  ISETP.NE.AND P0, PT, R0, RZ, PT ;  /* 0x000000ff0000720c */ /* 0x000fd60003f05270 */
[----:B------:R-:W-:-:S05]  /*2470*/  @!P1 IADD3 R7, PT, PT, R7, -R14, RZ ;  /* 0x8000000e07079210 */ /* 0x000fca0007ffe0ff */
[----:B------:R-:W-:Y:S01]  /*2480*/  @!P2 IMAD.MOV R7, RZ, RZ, -R7 ;  /* 0x000000ffff07a224 */ /* 0x000fe200078e0a07 */
[----:B------:R-:W-:-:S05]  /*2490*/  @!P0 LOP3.LUT R7, RZ, R0, RZ, 0x33, !PT ;  /* 0x00000000ff078212 */ /* 0x000fca00078e33ff */
[C---:B----4-:R-:W-:Y:S02]  /*24a0*/  IMAD R4, R7.reuse, R8, R4 ;  /* 0x0000000807047224 */ /* 0x050fe400078e0204 */
[----:B--2---:R-:W-:-:S07]  /*24b0*/  IMAD R10, R7, R12, R10 ;  /* 0x0000000c070a7224 */ /* 0x004fce00078e020a */
.L_x_0:
[----:B------:R-:W0:Y:S01]  /*24c0*/  S2R R3, SR_TID.X ;  /* 0x0000000000037919 */ /* 0x000e220000002100 */
[----:B------:R-:W0:Y:S01]  /*24d0*/  LDCU UR6, c[0x0][0x3b4] ;  /* 0x00007680ff0677ac */ /* 0x000e220008000800 */
[----:B------:R-:W-:Y:S01]  /*24e0*/  BSSY.RECONVERGENT B0, `(.L_x_5) ;  /* 0x0000068000007945 */ /* 0x000fe20003800200 */
[----:B------:R-:W-:Y:S02]  /*24f0*/  MOV R0, RZ ;  /* 0x000000ff00007202 */ /* 0x000fe40000000f00 */
[----:B0-----:R-:W-:-:S13]  /*2500*/  ISETP.GE.AND P0, PT, R3, UR6, PT ;  /* 0x0000000603007c0c */ /* 0x001fda000bf06270 */
[----:B------:R-:W-:Y:S05]  /*2510*/  @P0 BRA `(.L_x_6) ;  /* 0x0000000400900947 */ /* 0x000fea0003800000 */
[----:B------:R-:W-:Y:S01]  /*2520*/  LOP3.LUT R0, RZ, R3, RZ, 0x33, !PT ;  /* 0x00000003ff007212 */ /* 0x000fe200078e33ff */
[----:B------:R-:W-:Y:S01]  /*2530*/  BSSY.RECONVERGENT B1, `(.L_x_7) ;  /* 0x000002f000017945 */ /* 0x000fe20003800200 */
[----:B------:R-:W-:-:S03]  /*2540*/  IMAD.MOV.U32 R5, RZ, RZ, R3 ;  /* 0x000000ffff057224 */ /* 0x000fc600078e0003 */
[----:B------:R-:W-:-:S05]  /*2550*/  VIADD R0, R0, UR6 ;  /* 0x0000000600007c36 */ /* 0x000fca0008000000 */
[C---:B------:R-:W-:Y:S02]  /*2560*/  ISETP.GE.U32.AND P0, PT, R0.reuse, 0x1e0, PT ;  /* 0x000001e00000780c */ /* 0x040fe40003f06070 */
[----:B------:R-:W-:Y:S01]  /*2570*/  LEA.HI R11, R0, 0x1, RZ, 0x1b ;  /* 0x00000001000b7811 */ /* 0x000fe200078fd8ff */
[----:B------:R-:W-:-:S03]  /*2580*/  HFMA2 R0, -RZ, RZ, 0, 0 ;  /* 0x00000000ff007431 */ /* 0x000fc600000001ff */
[----:B------:R-:W-:-:S04]  /*2590*/  LOP3.LUT R24, R11, 0xf, RZ, 0xc0, !PT ;  /* 0x0000000f0b187812 */ /* 0x000fc800078ec0ff */
[----:B------:R-:W-:-:S03]  /*25a0*/  ISETP.NE.AND P1, PT, R24, RZ, PT ;  /* 0x000000ff1800720c */ /* 0x000fc60003f25270 */
[----:B------:R-:W-:Y:S10]  /*25b0*/  @!P0 BRA `(.L_x_8) ;  /* 0x0000000000988947 */ /* 0x000ff40003800000 */
[----:B------:R-:W0:Y:S01]  /*25c0*/  LDC.64 R6, c[0x0][0x388] ;  /* 0x0000e200ff067b82 */ /* 0x000e220000000a00 */
[----:B------:R-:W-:Y:S01]  /*25d0*/  LOP3.LUT R12, R11, 0xffffff0, RZ, 0xc0, !PT ;  /* 0x0ffffff00b0c7812 */ /* 0x000fe200078ec0ff */
[----:B------:R-:W-:Y:S01]  /*25e0*/  IMAD.MOV.U32 R5, RZ, RZ, R3 ;  /* 0x000000ffff057224 */ /* 0x000fe200078e0003 */
[----:B------:R-:W-:Y:S02]  /*25f0*/  IADD3 R13, PT, PT, R3, R4, RZ ;  /* 0x00000004030d7210 */ /* 0x000fe40007ffe0ff */
[----:B------:R-:W-:Y:S02]  /*2600*/  MOV R0, RZ ;  /* 0x000000ff00007202 */ /* 0x000fe40000000f00 */
[----:B------:R-:W-:Y:S02]  /*2610*/  IADD3 R12, PT, PT, -R12, RZ, RZ ;  /* 0x000000ff0c0c7210 */ /* 0x000fe40007ffe1ff */
[----:B0-----:R-:W-:-:S05]  /*2620*/  IADD3 R6, P0, PT, R6, 0x400, RZ ;  /* 0x0000040006067810 */ /* 0x001fca0007f1e0ff */
[----:B------:R-:W-:-:S08]  /*2630*/  IMAD.X R7, RZ, RZ, R7, P0 ;  /* 0x000000ffff077224 */ /* 0x000fd000000e0607 */
.L_x_9:
[----:B------:R-:W-:-:S05]  /*2640*/  IMAD.WIDE R8, R13, 0x4, R6 ;  /* 0x000000040d087825 */ /* 0x000fca00078e0206 */
[----:B------:R-:W2:Y:S04]  /*2650*/  LDG.E R21, desc[UR8][R8.64+-0x400] ;  /* 0xfffc000808157981 */ /* 0x000ea8000c1e1900 */
[----:B------:R-:W2:Y:S04]  /*2660*/  LDG.E R20, desc[UR8][R8.64+-0x380] ;  /* 0xfffc800808147981 */ /* 0x000ea8000c1e1900 */
[----:B------:R-:W3:Y:S04]  /*2670*/  LDG.E R23, desc[UR8][R8.64+-0x300] ;  /* 0xfffd000808177981 */ /* 0x000ee8000c1e1900 */
[----:B------:R-:W3:Y:S04]  /*2680*/  LDG.E R22, desc[UR8][R8.64+-0x280] ;  /* 0xfffd800808167981 */ /* 0x000ee8000c1e1900 */
[----:B------:R-:W4:Y:S04]  /*2690*/  LDG.E R14, desc[UR8][R8.64+-0x200] ;  /* 0xfffe0008080e7981 */ /* 0x000f28000c1e1900 */
[----:B------:R-:W4:Y:S04]  /*26a0*/  LDG.E R15, desc[UR8][R8.64+-0x180] ;  /* 0xfffe8008080f7981 */ /* 0x000f28000c1e1900 */
[----:B------:R-:W5:Y:S04]  /*26b0*/  LDG.E R16, desc[UR8][R8.64+-0x100] ;  /* 0xffff000808107981 */ /* 0x000f68000c1e1900 */
[----:B------:R-:W5:Y:S04]  /*26c0*/  LDG.E R17, desc[UR8][R8.64+-0x80] ;  /* 0xffff800808117981 */ /* 0x000f68000c1e1900 */
[----:B------:R-:W5:Y:S04]  /*26d0*/  LDG.E R18, desc[UR8][R8.64] ;  /* 0x0000000808127981 */ /* 0x000f68000c1e1900 */
[----:B------:R-:W5:Y:S04]  /*26e0*/  LDG.E R19, desc[UR8][R8.64+0x80] ;  /* 0x0000800808137981 */ /* 0x000f68000c1e1900 */
[----:B------:R-:W5:Y:S01]  /*26f0*/  LDG.E R26, desc[UR8][R8.64+0x380] ;  /* 0x00038008081a7981 */ /* 0x000f62000c1e1900 */
[----:B--2---:R-:W-:-:S03]  /*2700*/  FMNMX3 R20, R0, |R21|, |R20|, !PT ;  /* 0x4000001500147276 */ /* 0x004fc60007800414 */
[----:B------:R-:W2:Y:S04]  /*2710*/  LDG.E R21, desc[UR8][R8.64+0x100] ;  /* 0x0001000808157981 */ /* 0x000ea8000c1e1900 */
[----:B------:R-:W2:Y:S01]  /*2720*/  LDG.E R0, desc[UR8][R8.64+0x180] ;  /* 0x0001800808007981 */ /* 0x000ea2000c1e1900 */
[----:B---3--:R-:W-:-:S03]  /*2730*/  FMNMX3 R25, R20, |R23|, |R22|, !PT ;  /* 0x4000001714197276 */ /* 0x008fc60007800416 */
[----:B------:R-:W3:Y:S04]  /*2740*/  LDG.E R23, desc[UR8][R8.64+0x200] ;  /* 0x0002000808177981 */ /* 0x000ee8000c1e1900 */
[----:B------:R-:W3:Y:S04]  /*2750*/  LDG.E R22, desc[UR8][R8.64+0x280] ;  /* 0x0002800808167981 */ /* 0x000ee8000c1e1900 */
[----:B------:R-:W3:Y:S01]  /*2760*/  LDG.E R20, desc[UR8][R8.64+0x300] ;  /* 0x0003000808147981 */ /* 0x000ee2000c1e1900 */
[----:B----4-:R-:W-:Y:S01]  /*2770*/  FMNMX3 R14, R25, |R14|, |R15|, !PT ;  /* 0x4000000e190e7276 */ /* 0x010fe2000780040f */
[----:B------:R-:W-:-:S03]  /*2780*/  VIADD R12, R12, 0x10 ;  /* 0x000000100c0c7836 */ /* 0x000fc60000000000 */
[----:B-----5:R-:W-:Y:S02]  /*2790*/  FMNMX3 R14, R14, |R16|, |R17|, !PT ;  /* 0x400000100e0e7276 */ /* 0x020fe40007800411 */
[----:B------:R-:W-:Y:S02]  /*27a0*/  ISETP.NE.AND P0, PT, R12, RZ, PT ;  /* 0x000000ff0c00720c */ /* 0x000fe40003f05270 */
[----:B------:R-:W-:Y:S01]  /*27b0*/  FMNMX3 R14, R14, |R18|, |R19|, !PT ;  /* 0x400000120e0e7276 */ /* 0x000fe20007800413 */
[----:B------:R-:W-:Y:S01]  /*27c0*/  VIADD R13, R13, 0x200 ;  /* 0x000002000d0d7836 */ /* 0x000fe20000000000 */
[----:B------:R-:W-:Y:S02]  /*27d0*/  IADD3 R5, PT, PT, R5, 0x200, RZ ;  /* 0x0000020005057810 */ /* 0x000fe40007ffe0ff */
[----:B--2---:R-:W-:-:S04]  /*27e0*/  FMNMX3 R0, R14, |R21|, |R0|, !PT ;  /* 0x400000150e007276 */ /* 0x004fc80007800400 */
[----:B---3--:R-:W-:-:S04]  /*27f0*/  FMNMX3 R23, R0, |R23|, |R22|, !PT ;  /* 0x4000001700177276 */ /* 0x008fc80007800416 */
[----:B------:R-:W-:Y:S01]  /*2800*/  FMNMX3 R0, R23, |R20|, |R26|, !PT ;  /* 0x4000001417007276 */ /* 0x000fe2000780041a */
[----:B------:R-:W-:Y:S06]  /*2810*/  @P0 BRA `(.L_x_9) ;  /* 0xfffffffc00880947 */ /* 0x000fec000383ffff */
.L_x_8:
[----:B------:R-:W-:Y:S05]  /*2820*/  BSYNC.RECONVERGENT B1 ;  /* 0x0000000000017941 */ /* 0x000fea0003800200 */
.L_x_7:
[----:B------:R-:W-:Y:S05]  /*2830*/  @!P1 BRA `(.L_x_6) ;  /* 0x0000000000c89947 */ /* 0x000fea0003800000 */
[----:B------:R-:W-:Y:S01]  /*2840*/  ISETP.GE.U32.AND P0, PT, R24, 0x8, PT ;  /* 0x000000081800780c */ /* 0x000fe20003f06070 */
[----:B------:R-:W-:Y:S01]  /*2850*/  BSSY.RECONVERGENT B1, `(.L_x_10) ;  /* 0x0000014000017945 */ /* 0x000fe20003800200 */
[----:B------:R-:W-:-:S04]  /*2860*/  LOP3.LUT R18, R11, 0x7, RZ, 0xc0, !PT ;  /* 0x000000070b127812 */ /* 0x000fc800078ec0ff */
[----:B------:R-:W-:-:S07]  /*2870*/  ISETP.NE.AND P1, PT, R18, RZ, PT ;  /* 0x000000ff1200720c */ /* 0x000fce0003f25270 */
[----:B------:R-:W-:Y:S06]  /*2880*/  @!P0 BRA `(.L_x_11) ;  /* 0x0000000000408947 */ /* 0x000fec0003800000 */
[----:B------:R-:W0:Y:S01]  /*2890*/  LDC.64 R6, c[0x0][0x388] ;  /* 0x0000e200ff067b82 */ /* 0x000e220000000a00 */
[----:B------:R-:W-:-:S05]  /*28a0*/  IADD3 R9, PT, PT, R5, R4, RZ ;  /* 0x0000000405097210 */ /* 0x000fca0007ffe0ff */
[----:B0-----:R-:W-:-:S05]  /*28b0*/  IMAD.WIDE R6, R9, 0x4, R6 ;  /* 0x0000000409067825 */ /* 0x001fca00078e0206 */
[----:B------:R-:W2:Y:S04]  /*28c0*/  LDG.E R9, desc[UR8][R6.64] ;  /* 0x0000000806097981 */ /* 0x000ea8000c1e1900 */
[----:B------:R-:W2:Y:S04]  /*28d0*/  LDG.E R8, desc[UR8][R6.64+0x80] ;  /* 0x0000800806087981 */ /* 0x000ea8000c1e1900 */
[----:B------:R-:W3:Y:S04]  /*28e0*/  LDG.E R13, desc[UR8][R6.64+0x100] ;  /* 0x00010008060d7981 */ /* 0x000ee8000c1e1900 */
[----:B------:R-:W3:Y:S04]  /*28f0*/  LDG.E R12, desc[UR8][R6.64+0x180] ;  /* 0x00018008060c7981 */ /* 0x000ee8000c1e1900 */
[----:B------:R-:W4:Y:S04]  /*2900*/  LDG.E R15, desc[UR8][R6.64+0x200] ;  /* 0x00020008060f7981 */ /* 0x000f28000c1e1900 */
[----:B------:R-:W4:Y:S04]  /*2910*/  LDG.E R14, desc[UR8][R6.64+0x280] ;  /* 0x00028008060e7981 */ /* 0x000f28000c1e1900 */
[----:B------:R-:W5:Y:S04]  /*2920*/  LDG.E R17, desc[UR8][R6.64+0x300] ;  /* 0x0003000806117981 */ /* 0x000f68000c1e1900 */
[----:B------:R-:W5:Y:S01]  /*2930*/  LDG.E R16, desc[UR8][R6.64+0x380] ;  /* 0x0003800806107981 */ /* 0x000f62000c1e1900 */
[----:B------:R-:W-:Y:S01]  /*2940*/  VIADD R5, R5, 0x100 ;  /* 0x0000010005057836 */ /* 0x000fe20000000000 */
[----:B--2---:R-:W-:-:S04]  /*2950*/  FMNMX3 R8, R0, |R9|, |R8|, !PT ;  /* 0x4000000900087276 */ /* 0x004fc80007800408 */
[----:B---3--:R-:W-:-:S04]  /*2960*/  FMNMX3 R8, R8, |R13|, |R12|, !PT ;  /* 0x4000000d08087276 */ /* 0x008fc8000780040c */
[----:B----4-:R-:W-:-:S04]  /*2970*/  FMNMX3 R8, R8, |R15|, |R14|, !PT ;  /* 0x4000000f08087276 */ /* 0x010fc8000780040e */
[----:B-----5:R-:W-:-:S07]  /*2980*/  FMNMX3 R0, R8, |R17|, |R16|, !PT ;  /* 0x4000001108007276 */ /* 0x020fce0007800410 */
.L_x_11:
[----:B------:R-:W-:Y:S05]  /*2990*/  BSYNC.RECONVERGENT B1 ;  /* 0x0000000000017941 */ /* 0x000fea0003800200 */
.L_x_10:
        /* <DEDUP_REMOVED lines=12> */
[----:B------:R-:W3:Y:S01]  /*2a60*/  LDG.E R12, desc[UR8][R6.64+0x180] ;  /* 0x00018008060c7981 */ /* 0x000ee2000c1e1900 */
[----:B------:R-:W-:Y:S01]  /*2a70*/  VIADD R5, R5, 0x80 ;  /* 0x0000008005057836 */ /* 0x000fe20000000000 */
[----:B--2---:R-:W-:-:S04]  /*2a80*/  FMNMX3 R0, R0, |R9|, |R8|, !PT ;  /* 0x4000000900007276 */ /* 0x004fc80007800408 */
[----:B---3--:R-:W-:-:S07]  /*2a90*/  FMNMX3 R0, R0, |R13|, |R12|, !PT ;  /* 0x4000000d00007276 */ /* 0x008fce000780040c */
.L_x_13:
[----:B------:R-:W-:Y:S05]  /*2aa0*/  BSYNC.RECONVERGENT B1 ;  /* 0x0000000000017941 */ /* 0x000fea0003800200 */
.L_x_12:
[----:B------:R-:W-:Y:S05]  /*2ab0*/  @!P1 BRA `(.L_x_6) ;  /* 0x0000000000289947 */ /* 0x000fea0003800000 */
[----:B------:R-:W0:Y:S01]  /*2ac0*/  LDC.64 R8, c[0x0][0x388] ;  /* 0x0000e200ff087b82 */ /* 0x000e220000000a00 */
[----:B------:R-:W-:Y:S01]  /*2ad0*/  IADD3 R5, PT, PT, R5, R4, RZ ;  /* 0x0000000405057210 */ /* 0x000fe20007ffe0ff */
[----:B------:R-:W-:-:S07]  /*2ae0*/  IMAD.MOV R11, RZ, RZ, -R11 ;  /* 0x000000ffff0b7224 */ /* 0x000fce00078e0a0b */
.L_x_14:
[----:B0-----:R-:W-:-:S06]  /*2af0*/  IMAD.WIDE R6, R5, 0x4, R8 ;  /* 0x0000000405067825 */ /* 0x001fcc00078e0208 */
[----:B------:R-:W2:Y:S01]  /*2b00*/  LDG.E R7, desc[UR8][R6.64] ;  /* 0x0000000806077981 */ /* 0x000ea2000c1e1900 */
[----:B------:R-:W-:Y:S01]  /*2b10*/  IADD3 R11, PT, PT, R11, 0x1, RZ ;  /* 0x000000010b0b7810 */ /* 0x000fe20007ffe0ff */
[----:B------:R-:W-:-:S03]  /*2b20*/  VIADD R5, R5, 0x20 ;  /* 0x0000002005057836 */ /* 0x000fc60000000000 */
[----:B------:R-:W-:Y:S02]  /*2b30*/  ISETP.NE.AND P0, PT, R11, RZ, PT ;  /* 0x000000ff0b00720c */ /* 0x000fe40003f05270 */
[----:B--2---:R-:W-:-:S11]  /*2b40*/  FMNMX R0, |R7|, R0, !PT ;  /* 0x0000000007007209 */ /* 0x004fd60007800200 */
[----:B------:R-:W-:Y:S05]  /*2b50*/  @P0 BRA `(.L_x_14) ;  /* 0xfffffffc00e40947 */ /* 0x000fea000383ffff */
.L_x_6:
[----:B------:R-:W-:Y:S05]  /*2b60*/  BSYNC.RECONVERGENT B0 ;  /* 0x0000000000007941 */ /* 0x000fea0003800200 */
.L_x_5:
[----:B------:R-:W0:Y:S01]  /*2b70*/  SHFL.BFLY PT, R5, R0, 0x10, 0x1f ;  /* 0x0e001f0000057f89 */ /* 0x000e2200000e0000 */
[----:B------:R-:W1:Y:S01]  /*2b80*/  S2UR UR5, SR_CgaCtaId ;  /* 0x00000000000579c3 */ /* 0x000e620000008800 */
[----:B------:R-:W-:Y:S01]  /*2b90*/  UMOV UR4, 0x400 ;  /* 0x0000040000047882 */ /* 0x000fe20000000000 */
[C---:B------:R-:W-:Y:S01]  /*2ba0*/  ISETP.NE.AND P0, PT, R3.reuse, RZ, PT ;  /* 0x000000ff0300720c */ /* 0x040fe20003f05270 */
[----:B------:R-:W-:Y:S01]  /*2bb0*/  UIADD3 UR4, UPT, UPT, UR4, 0x80, URZ ;  /* 0x0000008004047890 */ /* 0x000fe2000fffe0ff */
[----:B------:R-:W-:Y:S01]  /*2bc0*/  ISETP.GE.AND P1, PT, R3, UR6, PT ;  /* 0x0000000603007c0c */ /* 0x000fe2000bf26270 */
[----:B------:R-:W-:Y:S01]  /*2bd0*/  BSSY.RECONVERGENT B0, `(.L_x_15) ;  /* 0x0000083000007945 */ /* 0x000fe20003800200 */
[----:B0-----:R-:W-:Y:S01]  /*2be0*/  FMNMX R5, R5, R0, !PT ;  /* 0x0000000005057209 */ /* 0x001fe20007800000 */
[----:B-1----:R-:W-:-:S04]  /*2bf0*/  ULEA UR4, UR5, UR4, 0x18 ;  /* 0x0000000405047291 */ /* 0x002fc8000f8ec0ff */
[----:B------:R-:W0:Y:S02]  /*2c00*/  SHFL.BFLY PT, R6, R5, 0x8, 0x1f ;  /* 0x0d001f0005067f89 */ /* 0x000e2400000e0000 */
[----:B------:R-:W-:-:S05]  /*2c10*/  LEA R0, R2, UR4, 0x2 ;  /* 0x0000000402007c11 */ /* 0x000fca000f8e10ff */
[----:B------:R-:W1:Y:S01]  /*2c20*/  LDCU UR4, c[0x0][0x3b8] ;  /* 0x00007700ff0477ac */ /* 0x000e620008000800 */
[----:B0-----:R-:W-:-:S05]  /*2c30*/  FMNMX R6, R5, R6, !PT ;  /* 0x0000000605067209 */ /* 0x001fca0007800000 */
[----:B------:R-:W0:Y:S02]  /*2c40*/  SHFL.BFLY PT, R7, R6, 0x4, 0x1f ;  /* 0x0c801f0006077f89 */ /* 0x000e2400000e0000 */
[----:B0-----:R-:W-:-:S05]  /*2c50*/  FMNMX R7, R6, R7, !PT ;  /* 0x0000000706077209 */ /* 0x001fca0007800000 */
[----:B------:R-:W0:Y:S02]  /*2c60*/  SHFL.BFLY PT, R8, R7, 0x2, 0x1f ;  /* 0x0c401f0007087f89 */ /* 0x000e2400000e0000 */
[----:B0-----:R-:W-:-:S05]  /*2c70*/  FMNMX R8, R7, R8, !PT ;  /* 0x0000000807087209 */ /* 0x001fca0007800000 */
[----:B------:R-:W0:Y:S02]  /*2c80*/  SHFL.BFLY PT, R9, R8, 0x1, 0x1f ;  /* 0x0c201f0008097f89 */ /* 0x000e2400000e0000 */
[----:B0-----:R-:W-:Y:S02]  /*2c90*/  FMNMX R9, R8, R9, !PT ;  /* 0x0000000908097209 */ /* 0x001fe40007800000 */
[----:B------:R-:W-:-:S03]  /*2ca0*/  MOV R8, 0x4b800000 ;  /* 0x4b80000000087802 */ /* 0x000fc60000000f00 */
[----:B------:R-:W-:Y:S01]  /*2cb0*/  @!P0 STS [R0], R9 ;  /* 0x0000000900008388 */ /* 0x000fe20000000800 */
[----:B------:R-:W-:Y:S06]  /*2cc0*/  BAR.SYNC.DEFER_BLOCKING 0x0 ;  /* 0x0000000000007b1d */ /* 0x000fec0000010000 */
[----:B------:R-:W1:Y:S02]  /*2cd0*/  LDS R5, [R0] ;  /* 0x0000000000057984 */ /* 0x000e640000000800 */
[----:B-1----:R-:W-:Y:S01]  /*2ce0*/  FMNMX R6, R5, UR4, !PT ;  /* 0x0000000405067c09 */ /* 0x002fe2000f800000 */
[----:B------:R-:W0:Y:S03]  /*2cf0*/  LDCU UR4, c[0x0][0x3b4] ;  /* 0x00007680ff0477ac */ /* 0x000e260008000800 */
[----:B------:R-:W-:-:S04]  /*2d00*/  FSETP.GEU.AND P0, PT, |R6|, 1.175494350822287508e-38, PT ;  /* 0x008000000600780b */ /* 0x000fc80003f0e200 */
[----:B------:R-:W-:-:S09]  /*2d10*/  FSEL R8, R8, 1, !P0 ;  /* 0x3f80000008087808 */ /* 0x000fd20004000000 */
[----:B------:R-:W-:-:S04]  /*2d20*/  @!P0 FMUL R6, R6, 16777216 ;  /* 0x4b80000006068820 */ /* 0x000fc80000400000 */
[----:B------:R-:W1:Y:S02]  /*2d30*/  MUFU.RCP R5, R6 ;  /* 0x0000000600057308 */ /* 0x000e640000001000 */
[----:B-1----:R-:W-:Y:S01]  /*2d40*/  FMUL R5, R5, R8 ;  /* 0x0000000805057220 */ /* 0x002fe20000400000 */
[----:B------:R-:W-:Y:S01]  /*2d50*/  IMAD.MOV.U32 R8, RZ, RZ, RZ ;  /* 0x000000ffff087224 */ /* 0x000fe200078e00ff */
[----:B0-----:R-:W-:Y:S06]  /*2d60*/  @P1 BRA `(.L_x_16) ;  /* 0x0000000400a41947 */ /* 0x001fec0003800000 */
[----:B------:R-:W0:Y:S01]  /*2d70*/  LDC R14, c[0x0][0x3ac] ;  /* 0x0000eb00ff0e7b82 */ /* 0x000e220000000800 */
[----:B------:R-:W-:Y:S02]  /*2d80*/  IADD3 R11, PT, PT, R3, R4, RZ ;  /* 0x00000004030b7210 */ /* 0x000fe40007ffe0ff */
[----:B------:R-:W-:-:S05]  /*2d90*/  MOV R12, R3 ;  /* 0x00000003000c7202 */ /* 0x000fca0000000f00 */
[----:B------:R-:W1:Y:S08]  /*2da0*/  LDC R0, c[0x0][0x3ac] ;  /* 0x0000eb00ff007b82 */ /* 0x000e700000000800 */
[----:B------:R-:W2:Y:S01]  /*2db0*/  LDC.64 R6, c[0x0][0x388] ;  /* 0x0000e200ff067b82 */ /* 0x000ea20000000a00 */
[----:B0-----:R-:W-:Y:S01]  /*2dc0*/  FMUL R13, R14, 0.5 ;  /* 0x3f0000000e0d7820 */ /* 0x001fe20000400000 */
[----:B------:R-:W0:Y:S08]  /*2dd0*/  FRND.FLOOR R8, R14 ;  /* 0x0000000e00087307 */ /* 0x000e300000205000 */
[----:B------:R-:W3:Y:S01]  /*2de0*/  FRND.TRUNC R13, R13 ;  /* 0x0000000d000d7307 */ /* 0x000ee2000020d000 */
[----:B0-----:R-:W-:Y:S01]  /*2df0*/  FSETP.NEU.AND P1, PT, R8, R14, PT ;  /* 0x0000000e0800720b */ /* 0x001fe20003f2d000 */
[----:B------:R-:W-:-:S02]  /*2e00*/  IMAD.MOV.U32 R8, RZ, RZ, RZ ;  /* 0x000000ffff087224 */ /* 0x000fc400078e00ff */
[----:B---3--:R-:W-:-:S04]  /*2e10*/  FADD R9, R13, R13 ;  /* 0x0000000d0d097221 */ /* 0x008fc80000000000 */
[----:B-12---:R-:W-:-:S07]  /*2e20*/  FADD R9, -R9, R14 ;  /* 0x0000000e09097221 */ /* 0x006fce0000000100 */
.L_x_19:
[----:B------:R-:W-:-:S06]  /*2e30*/  IMAD.WIDE R16, R11, 0x4, R6 ;  /* 0x000000040b107825 */ /* 0x000fcc00078e0206 */
[----:B------:R-:W2:Y:S01]  /*2e40*/  LDG.E R16, desc[UR8][R16.64] ;  /* 0x0000000810107981 */ /* 0x000ea2000c1e1900 */
[----:B------:R-:W-:Y:S01]  /*2e50*/  IMAD.MOV.U32 R20, RZ, RZ, 0x3a2c32e4 ;  /* 0x3a2c32e4ff147424 */ /* 0x000fe200078e00ff */
[----:B------:R-:W-:Y:S01]  /*2e60*/  BSSY.RECONVERGENT B1, `(.L_x_17) ;  /* 0x0000056000017945 */ /* 0x000fe20003800200 */
[----:B------:R-:W-:-:S05]  /*2e70*/  VIADD R12, R12, 0x20 ;  /* 0x000000200c0c7836 */ /* 0x000fca0000000000 */
[----:B------:R-:W-:Y:S01]  /*2e80*/  ISETP.GE.AND P2, PT, R12, UR4, PT ;  /* 0x000000040c007c0c */ /* 0x000fe2000bf46270 */
[----:B--2---:R-:W-:-:S04]  /*2e90*/  FMUL R13, R5, |R16| ;  /* 0x40000010050d7220 */ /* 0x004fc80000400000 */
[C---:B------:R-:W-:Y:S01]  /*2ea0*/  FMUL R14, |R13|.reuse, 16777216 ;  /* 0x4b8000000d0e7820 */ /* 0x040fe20000400200 */
[----:B------:R-:W-:-:S04]  /*2eb0*/  FSETP.GEU.AND P0, PT, |R13|, 1.175494350822287508e-38, PT ;  /* 0x008000000d00780b */ /* 0x000fc80003f0e200 */
[----:B------:R-:W-:Y:S02]  /*2ec0*/  FSEL R14, R14, |R13|, !P0 ;  /* 0x4000000d0e0e7208 */ /* 0x000fe40004000000 */
[----:B------:R-:W-:-:S03]  /*2ed0*/  FSEL R16, RZ, -24, P0 ;  /* 0xc1c00000ff107808 */ /* 0x000fc60000000000 */
[----:B------:R-:W-:-:S05]  /*2ee0*/  VIADD R15, R14, 0xc0cafb0d ;  /* 0xc0cafb0d0e0f7836 */ /* 0x000fca0000000000 */
[----:B------:R-:W-:-:S04]  /*2ef0*/  LOP3.LUT R19, R15, 0xff800000, RZ, 0xc0, !PT ;  /* 0xff8000000f137812 */ /* 0x000fc800078ec0ff */
[-C--:B------:R-:W-:Y:S02]  /*2f00*/  IADD3 R14, PT, PT, R14, -R19.reuse, RZ ;  /* 0x800000130e0e7210 */ /* 0x080fe40007ffe0ff */
[----:B------:R-:W-:-:S03]  /*2f10*/  I2FP.F32.S32 R19, R19 ;  /* 0x0000001300137245 */ /* 0x000fc60000201400 */
[C---:B------:R-:W-:Y:S01]  /*2f20*/  FADD R15, R14.reuse, 1 ;  /* 0x3f8000000e0f7421 */ /* 0x040fe20000000000 */
[----:B------:R-:W-:Y:S01]  /*2f30*/  FADD R21, R14, -1 ;  /* 0xbf8000000e157421 */ /* 0x000fe20000000000 */
[----:B------:R-:W-:-:S03]  /*2f40*/  FFMA R19, R19, 1.1920928955078125e-07, R16 ;  /* 0x3400000013137823 */ /* 0x000fc60000000010 */
[----:B------:R-:W-:Y:S01]  /*2f50*/  FADD R14, R21, R21 ;  /* 0x00000015150e7221 */ /* 0x000fe20000000000 */
[----:B------:R-:W0:Y:S03]  /*2f60*/  MUFU.RCP R15, R15 ;  /* 0x0000000f000f7308 */ /* 0x000e260000001000 */
[----:B0-----:R-:W-:-:S04]  /*2f70*/  FMUL R14, R15, R14 ;  /* 0x0000000e0f0e7220 */ /* 0x001fc80000400000 */
[----:B------:R-:W-:Y:S01]  /*2f80*/  FADD R18, R21, -R14 ;  /* 0x8000000e15127221 */ /* 0x000fe20000000000 */
[C---:B------:R-:W-:Y:S01]  /*2f90*/  FMUL R17, R14.reuse, R14 ;  /* 0x0000000e0e117220 */ /* 0x040fe20000400000 */
[----:B------:R-:W-:Y:S02]  /*2fa0*/  FFMA R16, R14, 1.4426950216293334961, R19 ;  /* 0x3fb8aa3b0e107823 */ /* 0x000fe40000000013 */
[----:B------:R-:W-:Y:S01]  /*2fb0*/  FADD R18, R18, R18 ;  /* 0x0000001212127221 */ /* 0x000fe20000000000 */
[----:B------:R-:W-:Y:S01]  /*2fc0*/  FFMA R20, R17, R20, 0.0032181653659790754318 ;  /* 0x3b52e7db11147423 */ /* 0x000fe20000000014 */
[----:B------:R-:W-:Y:S02]  /*2fd0*/  FADD R19, R19, -R16 ;  /* 0x8000001013137221 */ /* 0x000fe40000000000 */
[----:B------:R-:W-:Y:S01]  /*2fe0*/  FFMA R18, R21, -R14, R18 ;  /* 0x8000000e15127223 */ /* 0x000fe20000000012 */
[----:B------:R-:W-:Y:S01]  /*2ff0*/  FFMA R20, R17, R20, 0.018033718690276145935 ;  /* 0x3c93bb7311147423 */ /* 0x000fe20000000014 */
[----:B------:R-:W-:-:S02]  /*3000*/  FFMA R19, R14, 1.4426950216293334961, R19 ;  /* 0x3fb8aa3b0e137823 */ /* 0x000fc40000000013 */
[----:B------:R-:W-:Y:S01]  /*3010*/  FMUL R18, R15, R18 ;  /* 0x000000120f127220 */ /* 0x000fe20000400000 */
[----:B------:R-:W-:-:S03]  /*3020*/  FFMA R20, R17, R20, 0.12022458761930465698 ;  /* 0x3df6384f11147423 */ /* 0x000fc60000000014 */
[----:B------:R-:W-:Y:S01]  /*3030*/  FFMA R19, R18, 1.4426950216293334961, R19 ;  /* 0x3fb8aa3b12137823 */ /* 0x000fe20000000013 */
[----:B------:R-:W-:-:S03]  /*3040*/  FMUL R17, R17, R20 ;  /* 0x0000001411117220 */ /* 0x000fc60000400000 */
[----:B------:R-:W-:Y:S01]  /*3050*/  FFMA R19, R14, 1.9251366722983220825e-08, R19 ;  /* 0x32a55e340e137823 */ /* 0x000fe20000000013 */
[----:B------:R-:W-:-:S04]  /*3060*/  FMUL R15, R17, 3 ;  /* 0x40400000110f7820 */ /* 0x000fc80000400000 */
[----:B------:R-:W-:Y:S01]  /*3070*/  FFMA R18, R18, R15, R19 ;  /* 0x0000000f12127223 */ /* 0x000fe20000000013 */
[----:B------:R-:W-:-:S03]  /*3080*/  HFMA2 R19, -RZ, RZ, 0.64013671875, -15.109375 ;  /* 0x391fcb8eff137431 */ /* 0x000fc600000001ff */
[----:B------:R-:W-:-:S04]  /*3090*/  FFMA R17, R14, R17, R18 ;  /* 0x000000110e117223 */ /* 0x000fc80000000012 */
[----:B------:R-:W-:-:S04]  /*30a0*/  FADD R14, R16, R17 ;  /* 0x00000011100e7221 */ /* 0x000fc80000000000 */
[----:B------:R-:W-:Y:S01]  /*30b0*/  FMUL R15, R14, R0 ;  /* 0x000000000e0f7220 */ /* 0x000fe20000400000 */
[----:B------:R-:W-:-:S03]  /*30c0*/  FADD R16, -R16, R14 ;  /* 0x0000000e10107221 */ /* 0x000fc60000000100 */
[----:B------:R-:W0:Y:S01]  /*30d0*/  FRND R18, R15 ;  /* 0x0000000f00127307 */ /* 0x000e220000201000 */
[----:B------:R-:W-:Y:S01]  /*30e0*/  FADD R17, R17, -R16 ;  /* 0x8000001011117221 */ /* 0x000fe20000000000 */
[-C--:B------:R-:W-:Y:S01]  /*30f0*/  FFMA R14, R14, R0.reuse, -R15 ;  /* 0x000000000e0e7223 */ /* 0x080fe2000000080f */
[C---:B------:R-:W-:Y:S02]  /*3100*/  FSETP.GT.AND P3, PT, |R15|.reuse, 152, PT ;  /* 0x431800000f00780b */ /* 0x040fe40003f64200 */
[----:B------:R-:W-:Y:S01]  /*3110*/  FSETP.GEU.AND P4, PT, R15, RZ, PT ;  /* 0x000000ff0f00720b */ /* 0x000fe20003f8e000 */
[----:B------:R-:W-:Y:S02]  /*3120*/  FFMA R14, R17, R0, R14 ;  /* 0x00000000110e7223 */ /* 0x000fe4000000000e */
[----:B------:R1:W2:Y:S01]  /*3130*/  F2I.NTZ R16, R15 ;  /* 0x0000000f00107305 */ /* 0x0002a20000203100 */
[----:B0-----:R-:W-:Y:S01]  /*3140*/  FADD R17, R15, -R18 ;  /* 0x800000120f117221 */ /* 0x001fe20000000000 */
[----:B------:R-:W-:-:S02]  /*3150*/  FSETP.GT.AND P0, PT, R18, RZ, PT ;  /* 0x000000ff1200720b */ /* 0x000fc40003f04000 */
[----:B-1----:R-:W-:Y:S01]  /*3160*/  MOV R15, 0x3f800000 ;  /* 0x3f800000000f7802 */ /* 0x002fe20000000f00 */
[----:B------:R-:W-:-:S04]  /*3170*/  FADD R14, R14, R17 ;  /* 0x000000110e0e7221 */ /* 0x000fc80000000000 */
[C---:B------:R-:W-:Y:S01]  /*3180*/  FFMA R17, R14.reuse, R19, 0.0013391353422775864601 ;  /* 0x3aaf85ed0e117423 */ /* 0x040fe20000000013 */
[----:B------:R-:W-:Y:S02]  /*3190*/  SEL R19, RZ, 0x83000000, P0 ;  /* 0x83000000ff137807 */ /* 0x000fe40000000000 */
[----:B------:R-:W-:Y:S01]  /*31a0*/  FSETP.NEU.AND P0, PT, R13, 1, PT ;  /* 0x3f8000000d00780b */ /* 0x000fe20003f0d000 */
[----:B------:R-:W-:Y:S01]  /*31b0*/  FFMA R17, R14, R17, 0.0096188392490148544312 ;  /* 0x3c1d98560e117423 */ /* 0x000fe20000000011 */
[----:B--2---:R-:W-:Y:S01]  /*31c0*/  LEA R16, R16, -R19, 0x17 ;  /* 0x8000001310107211 */ /* 0x004fe200078eb8ff */
[----:B------:R-:W-:Y:S01]  /*31d0*/  VIADD R18, R19, 0x7f000000 ;  /* 0x7f00000013127836 */ /* 0x000fe20000000000 */
[----:B------:R-:W-:Y:S01]  /*31e0*/  FSETP.EQ.OR P0, PT, R0, RZ, !P0 ;  /* 0x000000ff0000720b */ /* 0x000fe20004702400 */
[----:B------:R-:W-:-:S04]  /*31f0*/  FFMA R17, R14, R17, 0.055503588169813156128 ;  /* 0x3d6357bb0e117423 */ /* 0x000fc80000000011 */
[----:B------:R-:W-:-:S04]  /*3200*/  FFMA R17, R14, R17, 0.24022644758224487305 ;  /* 0x3e75fdec0e117423 */ /* 0x000fc80000000011 */
[----:B------:R-:W-:-:S04]  /*3210*/  FFMA R17, R14, R17, 0.69314718246459960938 ;  /* 0x3f3172180e117423 */ /* 0x000fc80000000011 */
[----:B------:R-:W-:-:S04]  /*3220*/  FFMA R17, R14, R17, 1 ;  /* 0x3f8000000e117423 */ /* 0x000fc80000000011 */
[----:B------:R-:W-:-:S04]  /*3230*/  FMUL R17, R17, R18 ;  /* 0x0000001211117220 */ /* 0x000fc80000400000 */
[----:B------:R-:W-:Y:S01]  /*3240*/  FMUL R16, R17, R16 ;  /* 0x0000001011107220 */ /* 0x000fe20000400000 */
[----:B------:R-:W-:Y:S01]  /*3250*/  @P3 FSEL R16, RZ, +INF , !P4 ;  /* 0x7f800000ff103808 */ /* 0x000fe20006000000 */
[----:B------:R-:W-:Y:S06]  /*3260*/  @P0 BRA `(.L_x_18) ;  /* 0x0000000000540947 */ /* 0x000fec0003800000 */
[----:B------:R-:W-:-:S04]  /*3270*/  FSETP.NAN.AND P0, PT, |R0|, |R0|, PT ;  /* 0x400000000000720b */ /* 0x000fc80003f08200 */
[----:B------:R-:W-:-:S13]  /*3280*/  FSETP.NUM.AND P0, PT, |R13|, |R13|, !P0 ;  /* 0x4000000d0d00720b */ /* 0x000fda0004707200 */
[----:B------:R-:W-:Y:S01]  /*3290*/  @!P0 FADD R15, R13, R0 ;  /* 0x000000000d0f8221 */ /* 0x000fe20000000000 */
[----:B------:R-:W-:Y:S06]  /*32a0*/  @!P0 BRA `(.L_x_18) ;  /* 0x0000000000448947 */ /* 0x000fec0003800000 */
[----:B------:R-:W-:-:S04]  /*32b0*/  FSETP.NEU.AND P0, PT, |R13|, +INF , PT ;  /* 0x7f8000000d00780b */ /* 0x000fc80003f0d200 */
[----:B------:R-:W-:-:S04]  /*32c0*/  FSETP.NEU.AND P0, PT, R13, RZ, P0 ;  /* 0x000000ff0d00720b */ /* 0x000fc8000070d000 */
[----:B------:R-:W-:Y:S02]  /*32d0*/  FSETP.GEU.OR P3, PT, R0, RZ, P0 ;  /* 0x000000ff0000720b */ /* 0x000fe4000076e400 */
[----:B------:R-:W-:-:S07]  /*32e0*/  FSETP.NEU.AND P4, PT, |R9|, 1, !P0 ;  /* 0x3f8000000900780b */ /* 0x000fce000478d200 */
[----:B------:R-:W-:-:S05]  /*32f0*/  @!P0 FADD R14, R13, R13 ;  /* 0x0000000d0d0e8221 */ /* 0x000fca0000000000 */
[----:B------:R-:W-:-:S04]  /*3300*/  @!P3 LOP3.LUT R14, R14, 0x7f800000, RZ, 0x3c, !PT ;  /* 0x7f8000000e0eb812 */ /* 0x000fc800078e3cff */
[----:B------:R-:W-:-:S05]  /*3310*/  @P4 LOP3.LUT R14, R14, 0x7fffffff, RZ, 0xc0, !PT ;  /* 0x7fffffff0e0e4812 */ /* 0x000fca00078ec0ff */
[----:B------:R-:W-:Y:S01]  /*3320*/  @!P0 IMAD.MOV.U32 R15, RZ, RZ, R14 ;  /* 0x000000ffff0f8224 */ /* 0x000fe200078e000e */
[----:B------:R-:W-:Y:S06]  /*3330*/  @!P0 BRA `(.L_x_18) ;  /* 0x0000000000208947 */ /* 0x000fec0003800000 */
[----:B------:R-:W-:Y:S02]  /*3340*/  FSETP.NEU.AND P0, PT, |R0|, +INF , PT ;  /* 0x7f8000000000780b */ /* 0x000fe40003f0d200 */
[----:B------:R-:W-:-:S13]  /*3350*/  FSETP.EQ.AND P3, PT, R13, -1, PT ;  /* 0xbf8000000d00780b */ /* 0x000fda0003f62000 */
[----:B------:R-:W-:Y:S05]  /*3360*/  @!P0 BRA P3, `(.L_x_18) ;  /* 0x0000000000148947 */ /* 0x000fea0001800000 */
[----:B------:R-:W-:Y:S02]  /*3370*/  FSETP.GEU.AND P0, PT, R13, RZ, PT ;  /* 0x000000ff0d00720b */ /* 0x000fe40003f0e000 */
[----:B------:R-:W-:-:S11]  /*3380*/  MOV R15, R16 ;  /* 0x00000010000f7202 */ /* 0x000fd60000000f00 */
[----:B------:R-:W-:-:S04]  /*3390*/  @!P0 FSETP.NEU.AND P3, PT, |R9|, 1, PT ;  /* 0x3f8000000900880b */ /* 0x000fc80003f6d200 */
[----:B------:R-:W-:-:S04]  /*33a0*/  @!P0 FSEL R13, R16, -R16, P3 ;  /* 0x80000010100d8208 */ /* 0x000fc80001800000 */
[----:B------:R-:W-:-:S07]  /*33b0*/  @!P0 FSEL R15, R13, +QNAN , !P1 ;  /* 0x7fffffff0d0f8808 */ /* 0x000fce0004800000 */
.L_x_18:
[----:B------:R-:W-:Y:S05]  /*33c0*/  BSYNC.RECONVERGENT B1 ;  /* 0x0000000000017941 */ /* 0x000fea0003800200 */
.L_x_17:
[----:B------:R-:W-:Y:S01]  /*33d0*/  FADD R8, R15, R8 ;  /* 0x000000080f087221 */ /* 0x000fe20000000000 */
[----:B------:R-:W-:Y:S01]  /*33e0*/  VIADD R11, R11, 0x20 ;  /* 0x000000200b0b7836 */ /* 0x000fe20000000000 */
[----:B------:R-:W-:Y:S06]  /*33f0*/  @!P2 BRA `(.L_x_19) ;  /* 0xfffffff8008ca947 */ /* 0x000fec000383ffff */
.L_x_16:
[----:B------:R-:W-:Y:S05]  /*3400*/  BSYNC.RECONVERGENT B0 ;  /* 0x0000000000007941 */ /* 0x000fea0003800200 */
.L_x_15:
[----:B------:R-:W0:Y:S01]  /*3410*/  SHFL.BFLY PT, R7, R8, 0x10, 0x1f ;  /* 0x0e001f0008077f89 */ /* 0x000e2200000e0000 */
[----:B------:R-:W1:Y:S01]  /*3420*/  S2UR UR5, SR_CgaCtaId ;  /* 0x00000000000579c3 */ /* 0x000e620000008800 */
[----:B------:R-:W-:Y:S01]  /*3430*/  ISETP.NE.AND P0, PT, R3, RZ, PT ;  /* 0x000000ff0300720c */ /* 0x000fe20003f05270 */
[----:B------:R-:W-:Y:S01]  /*3440*/  UMOV UR4, 0x400 ;  /* 0x0000040000047882 */ /* 0x000fe20000000000 */
[----:B------:R-:W-:Y:S01]  /*3450*/  BSSY.RECONVERGENT B0, `(.L_x_20) ;  /* 0x0000075000007945 */ /* 0x000fe20003800200 */
[----:B0-----:R-:W-:Y:S01]  /*3460*/  FADD R0, R7, R8 ;  /* 0x0000000807007221 */ /* 0x001fe20000000000 */
[----:B-1----:R-:W-:-:S04]  /*3470*/  ULEA UR4, UR5, UR4, 0x18 ;  /* 0x0000000405047291 */ /* 0x002fc8000f8ec0ff */
[----:B------:R-:W0:Y:S02]  /*3480*/  SHFL.BFLY PT, R7, R0, 0x8, 0x1f ;  /* 0x0d001f0000077f89 */ /* 0x000e2400000e0000 */
[----:B------:R-:W-:Y:S01]  /*3490*/  LEA R2, R2, UR4, 0x2 ;  /* 0x0000000402027c11 */ /* 0x000fe2000f8e10ff */
[----:B0-----:R-:W-:-:S05]  /*34a0*/  FADD R9, R0, R7 ;  /* 0x0000000700097221 */ /* 0x001fca0000000000 */
[----:B------:R-:W0:Y:S02]  /*34b0*/  SHFL.BFLY PT, R6, R9, 0x4, 0x1f ;  /* 0x0c801f0009067f89 */ /* 0x000e2400000e0000 */
[----:B0-----:R-:W-:-:S05]  /*34c0*/  FADD R11, R9, R6 ;  /* 0x00000006090b7221 */ /* 0x001fca0000000000 */
[----:B------:R-:W0:Y:S02]  /*34d0*/  SHFL.BFLY PT, R6, R11, 0x2, 0x1f ;  /* 0x0c401f000b067f89 */ /* 0x000e2400000e0000 */
[----:B0-----:R-:W-:-:S05]  /*34e0*/  FADD R6, R11, R6 ;  /* 0x000000060b067221 */ /* 0x001fca0000000000 */
[----:B------:R0:W1:Y:S01]  /*34f0*/  SHFL.BFLY PT, R7, R6, 0x1, 0x1f ;  /* 0x0c201f0006077f89 */ /* 0x00006200000e0000 */
[----:B------:R-:W-:Y:S05]  /*3500*/  @P0 BRA `(.L_x_21) ;  /* 0x0000000400a40947 */ /* 0x000fea0003800000 */
[----:B------:R-:W2:Y:S01]  /*3510*/  LDC R12, c[0x0][0x3ac] ;  /* 0x0000eb00ff0c7b82 */ /* 0x000ea20000000800 */
[----:B-1----:R-:W-:Y:S01]  /*3520*/  FADD R8, R6, R7 ;  /* 0x0000000706087221 */ /* 0x002fe20000000000 */
[----:B------:R-:W-:Y:S01]  /*3530*/  IMAD.MOV.U32 R9, RZ, RZ, 0x3f800000 ;  /* 0x3f800000ff097424 */ /* 0x000fe200078e00ff */
[----:B--2---:R-:W-:-:S04]  /*3540*/  IADD3 R0, PT, PT, R12, 0x1800000, RZ ;  /* 0x018000000c007810 */ /* 0x004fc80007ffe0ff */
[----:B------:R-:W-:-:S04]  /*3550*/  LOP3.LUT R0, R0, 0x7f800000, RZ, 0xc0, !PT ;  /* 0x7f80000000007812 */ /* 0x000fc800078ec0ff */
[----:B------:R-:W-:-:S13]  /*3560*/  ISETP.GT.U32.AND P0, PT, R0, 0x1ffffff, PT ;  /* 0x01ffffff0000780c */ /* 0x000fda0003f04070 */
[----:B------:R-:W-:Y:S05]  /*3570*/  @P0 BRA `(.L_x_22) ;  /* 0x00000000000c0947 */ /* 0x000fea0003800000 */
[----:B------:R-:W-:-:S07]  /*3580*/  MOV R12, 0x35a0 ;  /* 0x000035a0000c7802 */ /* 0x000fce0000000f00 */
[----:B0-----:R-:W-:Y:S05]  /*3590*/  CALL.REL.NOINC `($__internal_0_$__cuda_sm20_rcp_rn_f32_slowpath) ;  /* 0x0000000800907944 */ /* 0x001fea0003c00000 */
[----:B------:R-:W-:Y:S05]  /*35a0*/  BRA `(.L_x_23) ;  /* 0x0000000000107947 */ /* 0x000fea0003800000 */
.L_x_22:
[----:B------:R-:W1:Y:S02]  /*35b0*/  MUFU.RCP R11, R12 ;  /* 0x0000000c000b7308 */ /* 0x000e640000001000 */
[----:B-1----:R-:W-:-:S04]  /*35c0*/  FFMA R0, R11, R12, -1 ;  /* 0xbf8000000b007423 */ /* 0x002fc8000000000c */
[----:B------:R-:W-:-:S04]  /*35d0*/  FADD.FTZ R0, -R0, -RZ ;  /* 0x800000ff00007221 */ /* 0x000fc80000010100 */
[----:B------:R-:W-:-:S07]  /*35e0*/  FFMA R11, R11, R0, R11 ;  /* 0x000000000b0b7223 */ /* 0x000fce000000000b */
.L_x_23:
[C---:B------:R-:W-:Y:S01]  /*35f0*/  FMUL R13, |R8|.reuse, 16777216 ;  /* 0x4b800000080d7820 */ /* 0x040fe20000400200 */
[----:B------:R-:W-:Y:S01]  /*3600*/  FSETP.GEU.AND P0, PT, |R8|, 1.175494350822287508e-38, PT ;  /* 0x008000000800780b */ /* 0x000fe20003f0e200 */
[----:B------:R-:W-:Y:S01]  /*3610*/  HFMA2 R19, -RZ, RZ, 0.771484375, 0.21533203125 ;  /* 0x3a2c32e4ff137431 */ /* 0x000fe200000001ff */
[----:B------:R-:W-:Y:S02]  /*3620*/  BSSY.RECONVERGENT B1, `(.L_x_24) ;  /* 0x0000056000017945 */ /* 0x000fe40003800200 */
[----:B------:R-:W-:Y:S02]  /*3630*/  FSEL R13, R13, |R8|, !P0 ;  /* 0x400000080d0d7208 */ /* 0x000fe40004000000 */
[----:B------:R-:W-:Y:S02]  /*3640*/  FSEL R12, RZ, -24, P0 ;  /* 0xc1c00000ff0c7808 */ /* 0x000fe40000000000 */
[----:B------:R-:W-:-:S04]  /*3650*/  IADD3 R0, PT, PT, R13, -0x3f3504f3, RZ ;  /* 0xc0cafb0d0d007810 */ /* 0x000fc80007ffe0ff */
[----:B------:R-:W-:-:S05]  /*3660*/  LOP3.LUT R0, R0, 0xff800000, RZ, 0xc0, !PT ;  /* 0xff80000000007812 */ /* 0x000fca00078ec0ff */
[----:B------:R-:W-:-:S04]  /*3670*/  IMAD.IADD R13, R13, 0x1, -R0 ;  /* 0x000000010d0d7824 */ /* 0x000fc800078e0a00 */
[C---:B------:R-:W-:Y:S01]  /*3680*/  FADD R14, R13.reuse, 1 ;  /* 0x3f8000000d0e7421 */ /* 0x040fe20000000000 */
[----:B------:R-:W-:Y:S01]  /*3690*/  FADD R15, R13, -1 ;  /* 0xbf8000000d0f7421 */ /* 0x000fe20000000000 */
[----:B------:R-:W-:-:S03]  /*36a0*/  I2FP.F32.S32 R13, R0 ;  /* 0x00000000000d7245 */ /* 0x000fc60000201400 */
[----:B------:R-:W-:Y:S01]  /*36b0*/  FADD R17, R15, R15 ;  /* 0x0000000f0f117221 */ /* 0x000fe20000000000 */
[----:B------:R-:W1:Y:S01]  /*36c0*/  MUFU.RCP R14, R14 ;  /* 0x0000000e000e7308 */ /* 0x000e620000001000 */
[----:B------:R-:W-:Y:S02]  /*36d0*/  FFMA R13, R13, 1.1920928955078125e-07, R12 ;  /* 0x340000000d0d7823 */ /* 0x000fe4000000000c */
[----:B-1----:R-:W-:-:S04]  /*36e0*/  FMUL R0, R14, R17 ;  /* 0x000000110e007220 */ /* 0x002fc80000400000 */
[----:B------:R-:W-:Y:S01]  /*36f0*/  FADD R17, R15, -R0 ;  /* 0x800000000f117221 */ /* 0x000fe20000000000 */
[CC--:B------:R-:W-:Y:S01]  /*3700*/  FMUL R16, R0.reuse, R0.reuse ;  /* 0x0000000000107220 */ /* 0x0c0fe20000400000 */
[----:B------:R-:W-:Y:S02]  /*3710*/  FFMA R12, R0, 1.4426950216293334961, R13 ;  /* 0x3fb8aa3b000c7823 */ /* 0x000fe4000000000d */
[----:B------:R-:W-:Y:S01]  /*3720*/  FADD R18, R17, R17 ;  /* 0x0000001111127221 */ /* 0x000fe20000000000 */
[C---:B------:R-:W-:Y:S01]  /*3730*/  FFMA R17, R16.reuse, R19, 0.0032181653659790754318 ;  /* 0x3b52e7db10117423 */ /* 0x040fe20000000013 */
        /* <DEDUP_REMOVED lines=10> */
[----:B------:R-:W-:-:S04]  /*37e0*/  FFMA R14, R15, R13, R14 ;  /* 0x0000000d0f0e7223 */ /* 0x000fc8000000000e */
[----:B------:R-:W-:Y:S01]  /*37f0*/  FFMA R17, R0, R17, R14 ;  /* 0x0000001100117223 */ /* 0x000fe2000000000e */
[----:B------:R-:W-:-:S03]  /*3800*/  IMAD.MOV.U32 R14, RZ, RZ, 0x391fcb8e ;  /* 0x391fcb8eff0e7424 */ /* 0x000fc600078e00ff */
[----:B------:R-:W-:-:S04]  /*3810*/  FADD R13, R12, R17 ;  /* 0x000000110c0d7221 */ /* 0x000fc80000000000 */
[----:B------:R-:W-:Y:S01]  /*3820*/  FMUL R0, R13, R11 ;  /* 0x0000000b0d007220 */ /* 0x000fe20000400000 */
[----:B------:R-:W-:-:S03]  /*3830*/  FADD R12, -R12, R13 ;  /* 0x0000000d0c0c7221 */ /* 0x000fc60000000100 */
[----:B------:R-:W1:Y:S01]  /*3840*/  FRND R15, R0 ;  /* 0x00000000000f7307 */ /* 0x000e620000201000 */
[----:B------:R-:W-:Y:S01]  /*3850*/  FADD R12, R17, -R12 ;  /* 0x8000000c110c7221 */ /* 0x000fe20000000000 */
[-C--:B------:R-:W-:Y:S01]  /*3860*/  FFMA R13, R13, R11.reuse, -R0 ;  /* 0x0000000b0d0d7223 */ /* 0x080fe20000000800 */
[C---:B------:R-:W-:Y:S02]  /*3870*/  FSETP.GT.AND P1, PT, |R0|.reuse, 152, PT ;  /* 0x431800000000780b */ /* 0x040fe40003f24200 */
[----:B------:R-:W-:Y:S01]  /*3880*/  FSETP.GEU.AND P2, PT, R0, RZ, PT ;  /* 0x000000ff0000720b */ /* 0x000fe20003f4e000 */
[----:B------:R-:W-:Y:S02]  /*3890*/  FFMA R12, R12, R11, R13 ;  /* 0x0000000b0c0c7223 */ /* 0x000fe4000000000d */
[----:B------:R-:W2:Y:S01]  /*38a0*/  F2I.NTZ R16, R0 ;  /* 0x0000000000107305 */ /* 0x000ea20000203100 */
[----:B-1----:R-:W-:Y:S01]  /*38b0*/  FADD R13, R0, -R15 ;  /* 0x8000000f000d7221 */ /* 0x002fe20000000000 */
[----:B------:R-:W-:-:S03]  /*38c0*/  FSETP.GT.AND P0, PT, R15, RZ, PT ;  /* 0x000000ff0f00720b */ /* 0x000fc60003f04000 */
[----:B------:R-:W-:Y:S01]  /*38d0*/  FADD R13, R12, R13 ;  /* 0x0000000d0c0d7221 */ /* 0x000fe20000000000 */
[----:B------:R-:W-:Y:S02]  /*38e0*/  SEL R15, RZ, 0x83000000, P0 ;  /* 0x83000000ff0f7807 */ /* 0x000fe40000000000 */
[----:B------:R-:W-:Y:S01]  /*38f0*/  FSETP.NEU.AND P0, PT, R8, 1, PT ;  /* 0x3f8000000800780b */ /* 0x000fe20003f0d000 */
[----:B------:R-:W-:Y:S02]  /*3900*/  FFMA R12, R13, R14, 0.0013391353422775864601 ;  /* 0x3aaf85ed0d0c7423 */ /* 0x000fe4000000000e */
[----:B--2---:R-:W-:Y:S01]  /*3910*/  IMAD R16, R16, 0x800000, -R15 ;  /* 0x0080000010107824 */ /* 0x004fe200078e0a0f */
[----:B------:R-:W-:Y:S01]  /*3920*/  FSETP.EQ.OR P0, PT, R11, RZ, !P0 ;  /* 0x000000ff0b00720b */ /* 0x000fe20004702400 */
[----:B------:R-:W-:-:S04]  /*3930*/  FFMA R12, R13, R12, 0.0096188392490148544312 ;  /* 0x3c1d98560d0c7423 */ /* 0x000fc8000000000c */
[----:B------:R-:W-:-:S04]  /*3940*/  FFMA R12, R13, R12, 0.055503588169813156128 ;  /* 0x3d6357bb0d0c7423 */ /* 0x000fc8000000000c */
[----:B------:R-:W-:Y:S01]  /*3950*/  FFMA R14, R13, R12, 0.24022644758224487305 ;  /* 0x3e75fdec0d0e7423 */ /* 0x000fe2000000000c */
[----:B------:R-:W-:-:S03]  /*3960*/  FMUL R12, R11, 0.5 ;  /* 0x3f0000000b0c7820 */ /* 0x000fc60000400000 */
[----:B------:R-:W-:-:S03]  /*3970*/  FFMA R14, R13, R14, 0.69314718246459960938 ;  /* 0x3f3172180d0e7423 */ /* 0x000fc6000000000e */
[----:B------:R-:W1:Y:S01]  /*3980*/  FRND.TRUNC R12, R12 ;  /* 0x0000000c000c7307 */ /* 0x000e62000020d000 */
[----:B------:R-:W-:Y:S01]  /*3990*/  FFMA R14, R13, R14, 1 ;  /* 0x3f8000000d0e7423 */ /* 0x000fe2000000000e */
[----:B------:R-:W-:-:S05]  /*39a0*/  IADD3 R13, PT, PT, R15, 0x7f000000, RZ ;  /* 0x7f0000000f0d7810 */ /* 0x000fca0007ffe0ff */
[----:B------:R-:W-:-:S04]  /*39b0*/  FMUL R13, R14, R13 ;  /* 0x0000000d0e0d7220 */ /* 0x000fc80000400000 */
[----:B------:R-:W-:Y:S01]  /*39c0*/  FMUL R13, R13, R16 ;  /* 0x000000100d0d7220 */ /* 0x000fe20000400000 */
[----:B------:R-:W-:Y:S01]  /*39d0*/  @P1 FSEL R13, RZ, +INF , !P2 ;  /* 0x7f800000ff0d1808 */ /* 0x000fe20005000000 */
[----:B-1----:R-:W-:Y:S01]  /*39e0*/  FADD R0, R12, R12 ;  /* 0x0000000c0c007221 */ /* 0x002fe20000000000 */
[----:B------:R-:W-:Y:S06]  /*39f0*/  @P0 BRA `(.L_x_25) ;  /* 0x0000000000600947 */ /* 0x000fec0003800000 */
[----:B------:R-:W-:-:S04]  /*3a00*/  FSETP.NAN.AND P0, PT, |R11|, |R11|, PT ;  /* 0x4000000b0b00720b */ /* 0x000fc80003f08200 */
[----:B------:R-:W-:-:S13]  /*3a10*/  FSETP.NUM.AND P0, PT, |R8|, |R8|, !P0 ;  /* 0x400000080800720b */ /* 0x000fda0004707200 */
[----:B------:R-:W-:Y:S01]  /*3a20*/  @!P0 FADD R9, R8, R11 ;  /* 0x0000000b08098221 */ /* 0x000fe20000000000 */
[----:B------:R-:W-:Y:S06]  /*3a30*/  @!P0 BRA `(.L_x_25) ;  /* 0x0000000000508947 */ /* 0x000fec0003800000 */
[----:B------:R-:W-:Y:S01]  /*3a40*/  FSETP.NEU.AND P0, PT, |R8|, +INF , PT ;  /* 0x7f8000000800780b */ /* 0x000fe20003f0d200 */
[----:B------:R-:W-:-:S03]  /*3a50*/  FADD R12, -R0, R11 ;  /* 0x0000000b000c7221 */ /* 0x000fc60000000100 */
[----:B------:R-:W-:-:S04]  /*3a60*/  FSETP.NEU.AND P0, PT, R8, RZ, P0 ;  /* 0x000000ff0800720b */ /* 0x000fc8000070d000 */
[----:B------:R-:W-:Y:S02]  /*3a70*/  FSETP.GEU.OR P1, PT, R11, RZ, P0 ;  /* 0x000000ff0b00720b */ /* 0x000fe4000072e400 */
[----:B------:R-:W-:-:S07]  /*3a80*/  FSETP.NEU.AND P2, PT, |R12|, 1, !P0 ;  /* 0x3f8000000c00780b */ /* 0x000fce000474d200 */
[----:B------:R-:W-:-:S05]  /*3a90*/  @!P0 FADD R0, R8, R8 ;  /* 0x0000000808008221 */ /* 0x000fca0000000000 */
[----:B------:R-:W-:-:S04]  /*3aa0*/  @!P1 LOP3.LUT R0, R0, 0x7f800000, RZ, 0x3c, !PT ;  /* 0x7f80000000009812 */ /* 0x000fc800078e3cff */
[----:B------:R-:W-:-:S04]  /*3ab0*/  @P2 LOP3.LUT R0, R0, 0x7fffffff, RZ, 0xc0, !PT ;  /* 0x7fffffff00002812 */ /* 0x000fc800078ec0ff */
[----:B------:R-:W-:Y:S01]  /*3ac0*/  @!P0 MOV R9, R0 ;  /* 0x0000000000098202 */ /* 0x000fe20000000f00 */
[----:B------:R-:W-:Y:S06]  /*3ad0*/  @!P0 BRA `(.L_x_25) ;  /* 0x0000000000288947 */ /* 0x000fec0003800000 */
[----:B------:R-:W-:Y:S02]  /*3ae0*/  FSETP.EQ.AND P1, PT, R8, -1, PT ;  /* 0xbf8000000800780b */ /* 0x000fe40003f22000 */
[----:B------:R-:W-:-:S13]  /*3af0*/  FSETP.NEU.AND P0, PT, |R11|, +INF , PT ;  /* 0x7f8000000b00780b */ /* 0x000fda0003f0d200 */
[----:B------:R-:W-:Y:S05]  /*3b00*/  @!P0 BRA P1, `(.L_x_25) ;  /* 0x00000000001c8947 */ /* 0x000fea0000800000 */
[----:B------:R-:W-:Y:S01]  /*3b10*/  FSETP.GEU.AND P1, PT, R6, -R7, PT ;  /* 0x800000070600720b */ /* 0x000fe20003f2e000 */
[----:B------:R-:W-:-:S12]  /*3b20*/  IMAD.MOV.U32 R9, RZ, RZ, R13 ;  /* 0x000000ffff097224 */ /* 0x000fd800078e000d */
[----:B------:R-:W1:Y:S01]  /*3b30*/  @!P1 FRND.FLOOR R0, R11 ;  /* 0x0000000b00009307 */ /* 0x000e620000205000 */
[----:B------:R-:W-:Y:S02]  /*3b40*/  @!P1 FSETP.NEU.AND P2, PT, |R12|, 1, PT ;  /* 0x3f8000000c00980b */ /* 0x000fe40003f4d200 */
[----:B-1----:R-:W-:Y:S02]  /*3b50*/  @!P1 FSETP.NEU.AND P0, PT, R11, R0, PT ;  /* 0x000000000b00920b */ /* 0x002fe40003f0d000 */
[----:B------:R-:W-:-:S04]  /*3b60*/  @!P1 FSEL R0, R13, -R13, P2 ;  /* 0x8000000d0d009208 */ /* 0x000fc80001000000 */
[----:B------:R-:W-:-:S07]  /*3b70*/  @!P1 FSEL R9, R0, +QNAN , !P0 ;  /* 0x7fffffff00099808 */ /* 0x000fce0004000000 */
.L_x_25:
[----:B------:R-:W-:Y:S05]  /*3b80*/  BSYNC.RECONVERGENT B1 ;  /* 0x0000000000017941 */ /* 0x000fea0003800200 */
.L_x_24:
[----:B------:R2:W-:Y:S02]  /*3b90*/  STS [R2], R9 ;  /* 0x0000000902007388 */ /* 0x0005e40000000800 */
.L_x_21:
[----:B------:R-:W-:Y:S05]  /*3ba0*/  BSYNC.RECONVERGENT B0 ;  /* 0x0000000000007941 */ /* 0x000fea0003800200 */
.L_x_20:
[----:B------:R-:W-:Y:S06]  /*3bb0*/  BAR.SYNC.DEFER_BLOCKING 0x0 ;  /* 0x0000000000007b1d */ /* 0x000fec0000010000 */
[----:B------:R-:W3:Y:S01]  /*3bc0*/  LDCU UR5, c[0x0][0x3b8] ;  /* 0x00007700ff0577ac */ /* 0x000ee20008000800 */
[----:B------:R-:W4:Y:S01]  /*3bd0*/  LDCU UR4, c[0x0][0x3b4] ;  /* 0x00007680ff0477ac */ /* 0x000f220008000800 */
[----:B--2---:R-:W3:Y:S01]  /*3be0*/  LDS R2, [R2] ;  /* 0x0000000002027984 */ /* 0x004ee20000000800 */
[----:B----4-:R-:W-:Y:S01]  /*3bf0*/  ISETP.GE.AND P1, PT, R3, UR4, PT ;  /* 0x0000000403007c0c */ /* 0x010fe2000bf26270 */
[----:B---3--:R-:W-:-:S05]  /*3c00*/  FADD R0, R2, UR5 ;  /* 0x0000000502007e21 */ /* 0x008fca0008000000 */
[----:B------:R-:W-:-:S13]  /*3c10*/  FSETP.GEU.AND P0, PT, |R0|, 1.175494350822287508e-38, PT ;  /* 0x008000000000780b */ /* 0x000fda0003f0e200 */
[----:B------:R-:W-:-:S06]  /*3c20*/  @!P0 FMUL R0, R0, 16777216 ;  /* 0x4b80000000008820 */ /* 0x000fcc0000400000 */
[----:B------:R-:W2:Y:S01]  /*3c30*/  MUFU.RCP R0, R0 ;  /* 0x0000000000007308 */ /* 0x000ea20000001000 */
[----:B------:R-:W-:Y:S05]  /*3c40*/  @P1 EXIT ;  /* 0x000000000000194d */ /* 0x000fea0003800000 */
[----:B------:R-:W-:Y:S01]  /*3c50*/  LOP3.LUT R2, RZ, R3, RZ, 0x33, !PT ;  /* 0x00000003ff027212 */ /* 0x000fe200078e33ff */
[----:B-1----:R-:W-:Y:S01]  /*3c60*/  IMAD.MOV.U32 R7, RZ, RZ, 0x4b800000 ;  /* 0x4b800000ff077424 */ /* 0x002fe200078e00ff */
[----:B------:R-:W-:Y:S02]  /*3c70*/  BSSY.RECONVERGENT B0, `(.L_x_26) ;  /* 0x000001d000007945 */ /* 0x000fe40003800200 */
[----:B------:R-:W-:Y:S02]  /*3c80*/  IADD3 R2, PT, PT, R2, UR4, RZ ;  /* 0x0000000402027c10 */ /* 0x000fe4000fffe0ff */
[----:B------:R-:W-:Y:S02]  /*3c90*/  FSEL R7, R7, 1, !P0 ;  /* 0x3f80000007077808 */ /* 0x000fe40004000000 */
[C---:B0-----:R-:W-:Y:S02]  /*3ca0*/  LOP3.LUT R6, R2.reuse, 0x60, RZ, 0xc0, !PT ;  /* 0x0000006002067812 */ /* 0x041fe400078ec0ff */
[----:B------:R-:W-:Y:S01]  /*3cb0*/  ISETP.GE.U32.AND P1, PT, R2, 0x60, PT ;  /* 0x000000600200780c */ /* 0x000fe20003f26070 */
[----:B--2---:R-:W-:Y:S01]  /*3cc0*/  FMUL R0, R0, R7 ;  /* 0x0000000700007220 */ /* 0x004fe20000400000 */
[----:B------:R-:W-:-:S03]  /*3cd0*/  ISETP.NE.AND P0, PT, R6, 0x60, PT ;  /* 0x000000600600780c */ /* 0x000fc60003f05270 */
[----:B------:R-:W-:-:S10]  /*3ce0*/  FMUL R5, R5, R0 ;  /* 0x0000000005057220 */ /* 0x000fd40000400000 */
[----:B------:R-:W-:Y:S05]  /*3cf0*/  @!P0 BRA `(.L_x_27) ;  /* 0x0000000000508947 */ /* 0x000fea0003800000 */
[----:B------:R-:W0:Y:S01]  /*3d00*/  LDC.64 R8, c[0x0][0x380] ;  /* 0x0000e000ff087b82 */ /* 0x000e220000000a00 */
[----:B------:R-:W-:Y:S01]  /*3d10*/  LEA.HI R0, R2, 0x1, RZ, 0x1b ;  /* 0x0000000102007811 */ /* 0x000fe200078fd8ff */
[C---:B------:R-:W-:Y:S01]  /*3d20*/  IMAD.IADD R11, R3.reuse, 0x1, R10 ;  /* 0x00000001030b7824 */ /* 0x040fe200078e020a */
[----:B------:R-:W-:Y:S02]  /*3d30*/  IADD3 R17, PT, PT, R3, R4, RZ ;  /* 0x0000000403117210 */ /* 0x000fe40007ffe0ff */
[C---:B------:R-:W-:Y:S02]  /*3d40*/  SHF.L.U32 R2, R0.reuse, 0x5, RZ ;  /* 0x0000000500027819 */ /* 0x040fe400000006ff */
[----:B------:R-:W-:Y:S01]  /*3d50*/  LOP3.LUT R0, R0, 0x3, RZ, 0xc0, !PT ;  /* 0x0000000300007812 */ /* 0x000fe200078ec0ff */
[----:B------:R-:W1:Y:S01]  /*3d60*/  LDC.64 R6, c[0x0][0x388] ;  /* 0x0000e200ff067b82 */ /* 0x000e620000000a00 */
[----:B------:R-:W-:Y:S02]  /*3d70*/  LOP3.LUT R2, R2, 0x60, RZ, 0xc0, !PT ;  /* 0x0000006002027812 */ /* 0x000fe400078ec0ff */
[----:B------:R-:W-:-:S03]  /*3d80*/  IADD3 R0, PT, PT, -R0, RZ, RZ ;  /* 0x000000ff00007210 */ /* 0x000fc60007ffe1ff */
[----:B------:R-:W-:-:S07]  /*3d90*/  IMAD.IADD R3, R3, 0x1, R2 ;  /* 0x0000000103037824 */ /* 0x000fce00078e0202 */
.L_x_28:
[----:B-1----:R-:W-:-:S06]  /*3da0*/  IMAD.WIDE R14, R17, 0x4, R6 ;  /* 0x00000004110e7825 */ /* 0x002fcc00078e0206 */
[----:B--2---:R-:W2:Y:S01]  /*3db0*/  LDG.E R14, desc[UR8][R14.64] ;  /* 0x000000080e0e7981 */ /* 0x004ea2000c1e1900 */
[C---:B0-----:R-:W-:Y:S01]  /*3dc0*/  IMAD.WIDE R12, R11.reuse, 0x4, R8 ;  /* 0x000000040b0c7825 */ /* 0x041fe200078e0208 */
[----:B------:R-:W-:-:S03]  /*3dd0*/  IADD3 R11, PT, PT, R11, 0x20, RZ ;  /* 0x000000200b0b7810 */ /* 0x000fc60007ffe0ff */
[----:B------:R-:W-:Y:S02]  /*3de0*/  VIADD R0, R0, 0x1 ;  /* 0x0000000100007836 */ /* 0x000fe40000000000 */
[----:B------:R-:W-:-:S03]  /*3df0*/  VIADD R17, R17, 0x20 ;  /* 0x0000002011117836 */ /* 0x000fc60000000000 */
[----:B------:R-:W-:Y:S01]  /*3e00*/  ISETP.NE.AND P0, PT, R0, RZ, PT ;  /* 0x000000ff0000720c */ /* 0x000fe20003f05270 */
[----:B--2---:R-:W-:-:S05]  /*3e10*/  FMUL R19, R5, R14 ;  /* 0x0000000e05137220 */ /* 0x004fca0000400000 */
[----:B------:R2:W-:Y:S07]  /*3e20*/  STG.E desc[UR8][R12.64], R19 ;  /* 0x000000130c007986 */ /* 0x0005ee000c101908 */
[----:B------:R-:W-:Y:S05]  /*3e30*/  @P0 BRA `(.L_x_28) ;  /* 0xfffffffc00d80947 */ /* 0x000fea000383ffff */
.L_x_27:
[----:B------:R-:W-:Y:S05]  /*3e40*/  BSYNC.RECONVERGENT B0 ;  /* 0x0000000000007941 */ /* 0x000fea0003800200 */
.L_x_26:
[----:B------:R-:W-:Y:S05]  /*3e50*/  @!P1 EXIT ;  /* 0x000000000000994d */ /* 0x000fea0003800000 */
[----:B------:R-:W0:Y:S01]  /*3e60*/  LDC.64 R6, c[0x0][0x380] ;  /* 0x0000e000ff067b82 */ /* 0x000e220000000a00 */
[C---:B------:R-:W-:Y:S02]  /*3e70*/  IADD3 R15, PT, PT, R3.reuse, R10, RZ ;  /* 0x0000000a030f7210 */ /* 0x040fe40007ffe0ff */
[----:B------:R-:W-:-:S05]  /*3e80*/  IADD3 R17, PT, PT, R3, R4, RZ ;  /* 0x0000000403117210 */ /* 0x000fca0007ffe0ff */
[----:B------:R-:W1:Y:S02]  /*3e90*/  LDC.64 R8, c[0x0][0x388] ;  /* 0x0000e200ff087b82 */ /* 0x000e640000000a00 */
.L_x_29:
[----:B-12---:R-:W-:-:S05]  /*3ea0*/  IMAD.WIDE R12, R17, 0x4, R8 ;  /* 0x00000004110c7825 */ /* 0x006fca00078e0208 */
[----:B------:R-:W2:Y:S01]  /*3eb0*/  LDG.E R0, desc[UR8][R12.64] ;  /* 0x000000080c007981 */ /* 0x000ea2000c1e1900 */
[----:B0--3--:R-:W-:-:S04]  /*3ec0*/  IMAD.WIDE R10, R15, 0x4, R6 ;  /* 0x000000040f0a7825 */ /* 0x009fc800078e0206 */
[----:B--2---:R-:W-:-:S05]  /*3ed0*/  FMUL R19, R5, R0 ;  /* 0x0000000005137220 */ /* 0x004fca0000400000 */
[----:B------:R3:W-:Y:S04]  /*3ee0*/  STG.E desc[UR8][R10.64], R19 ;  /* 0x000000130a007986 */ /* 0x0007e8000c101908 */
[----:B------:R-:W2:Y:S02]  /*3ef0*/  LDG.E R0, desc[UR8][R12.64+0x80] ;  /* 0x000080080c007981 */ /* 0x000ea4000c1e1900 */
[----:B--2---:R-:W-:-:S05]  /*3f00*/  FMUL R21, R5, R0 ;  /* 0x0000000005157220 */ /* 0x004fca0000400000 */
[----:B------:R3:W-:Y:S04]  /*3f10*/  STG.E desc[UR8][R10.64+0x80], R21 ;  /* 0x000080150a007986 */ /* 0x0007e8000c101908 */
[----:B------:R-:W2:Y:S02]  /*3f20*/  LDG.E R0, desc[UR8][R12.64+0x100] ;  /* 0x000100080c007981 */ /* 0x000ea4000c1e1900 */
[----:B--2---:R-:W-:-:S05]  /*3f30*/  FMUL R23, R5, R0 ;  /* 0x0000000005177220 */ /* 0x004fca0000400000 */
[----:B------:R3:W-:Y:S04]  /*3f40*/  STG.E desc[UR8][R10.64+0x100], R23 ;  /* 0x000100170a007986 */ /* 0x0007e8000c101908 */
[----:B------:R-:W2:Y:S01]  /*3f50*/  LDG.E R0, desc[UR8][R12.64+0x180] ;  /* 0x000180080c007981 */ /* 0x000ea2000c1e1900 */
[----:B------:R-:W-:Y:S01]  /*3f60*/  VIADD R3, R3, 0x80 ;  /* 0x0000008003037836 */ /* 0x000fe20000000000 */
[----:B------:R-:W-:Y:S02]  /*3f70*/  IADD3 R17, PT, PT, R17, 0x80, RZ ;  /* 0x0000008011117810 */ /* 0x000fe40007ffe0ff */
[----:B------:R-:W-:Y:S02]  /*3f80*/  IADD3 R15, PT, PT, R15, 0x80, RZ ;  /* 0x000000800f0f7810 */ /* 0x000fe40007ffe0ff */
[----:B------:R-:W-:Y:S01]  /*3f90*/  ISETP.GE.AND P0, PT, R3, UR4, PT ;  /* 0x0000000403007c0c */ /* 0x000fe2000bf06270 */
[----:B--2---:R-:W-:-:S05]  /*3fa0*/  FMUL R25, R5, R0 ;  /* 0x0000000005197220 */ /* 0x004fca0000400000 */
[----:B------:R3:W-:Y:S07]  /*3fb0*/  STG.E desc[UR8][R10.64+0x180], R25 ;  /* 0x000180190a007986 */ /* 0x0007ee000c101908 */
[----:B------:R-:W-:Y:S05]  /*3fc0*/  @!P0 BRA `(.L_x_29) ;  /* 0xfffffffc00b48947 */ /* 0x000fea000383ffff */
[----:B------:R-:W-:Y:S05]  /*3fd0*/  EXIT ;  /* 0x000000000000794d */ /* 0x000fea0003800000 */
        .weak           $__internal_0_$__cuda_sm20_rcp_rn_f32_slowpath
        .type           $__internal_0_$__cuda_sm20_rcp_rn_f32_slowpath,@function
        .size           $__internal_0_$__cuda_sm20_rcp_rn_f32_slowpath,(.L_x_260 - $__internal_0_$__cuda_sm20_rcp_rn_f32_slowpath)
$__internal_0_$__cuda_sm20_rcp_rn_f32_slowpath:
[----:B------:R-:W0:Y:S02]  /*3fe0*/  LDC R0, c[0x0][0x3ac] ;  /* 0x0000eb00ff007b82 */ /* 0x000e240000000800 */
[----:B0-----:R-:W-:-:S05]  /*3ff0*/  IMAD.SHL.U32 R13, R0, 0x2, RZ ;  /* 0x00000002000d7824 */ /* 0x001fca00078e00ff */
[----:B------:R-:W-:-:S04]  /*4000*/  SHF.R.U32.HI R11, RZ, 0x18, R13 ;  /* 0x00000018ff0b7819 */ /* 0x000fc8000001160d */
[----:B------:R-:W-:-:S13]  /*4010*/  ISETP.NE.U32.AND P0, PT, R11, RZ, PT ;  /* 0x000000ff0b00720c */ /* 0x000fda0003f05070 */
[----:B------:R-:W-:Y:S05]  /*4020*/  @P0 BRA `(.L_x_30) ;  /* 0x0000000000280947 */ /* 0x000fea0003800000 */
[----:B------:R-:W-:-:S13]  /*4030*/  ISETP.NE.AND P0, PT, R13, RZ, PT ;  /* 0x000000ff0d00720c */ /* 0x000fda0003f05270 */
[----:B------:R2:W3:Y:S01]  /*4040*/  @!P0 MUFU.RCP R11, R0 ;  /* 0x00000000000b8308 */ /* 0x0004e20000001000 */
[----:B------:R-:W-:Y:S05]  /*4050*/  @!P0 BRA `(.L_x_31) ;  /* 0x0000000000a48947 */ /* 0x000fea0003800000 */
[----:B------:R-:W-:-:S04]  /*4060*/  FFMA R13, R0, 1.84467440737095516160e+19, RZ ;  /* 0x5f800000000d7823 */ /* 0x000fc800000000ff */
[----:B--2---:R-:W3:Y:S02]  /*4070*/  MUFU.RCP R0, R13 ;  /* 0x0000000d00007308 */ /* 0x004ee40000001000 */
[----:B---3--:R-:W-:-:S04]  /*4080*/  FFMA R11, R13, R0, -1 ;  /* 0xbf8000000d0b7423 */ /* 0x008fc80000000000 */
[----:B------:R-:W-:-:S04]  /*4090*/  FADD.FTZ R11, -R11, -RZ ;  /* 0x800000ff0b0b7221 */ /* 0x000fc80000010100 */
[----:B------:R-:W-:-:S04]  /*40a0*/  FFMA R0, R0, R11, R0 ;  /* 0x0000000b00007223 */ /* 0x000fc80000000000 */
[----:B------:R-:W-:Y:S01]  /*40b0*/  FFMA R11, R0, 1.84467440737095516160e+19, RZ ;  /* 0x5f800000000b7823 */ /* 0x000fe200000000ff */
[----:B------:R-:W-:Y:S06]  /*40c0*/  BRA `(.L_x_31) ;  /* 0x0000000000887947 */ /* 0x000fec0003800000 */
.L_x_30:
[----:B------:R-:W-:-:S04]  /*40d0*/  IADD3 R13, PT, PT, R11, -0xfd, RZ ;  /* 0xffffff030b0d7810 */ /* 0x000fc80007ffe0ff */
[----:B------:R-:W-:-:S13]  /*40e0*/  ISETP.GT.U32.AND P0, PT, R13, 0x1, PT ;  /* 0x000000010d00780c */ /* 0x000fda0003f04070 */
[----:B------:R-:W-:Y:S05]  /*40f0*/  @P0 BRA `(.L_x_32) ;  /* 0x0000000000780947 */ /* 0x000fea0003800000 */
[----:B------:R-:W-:Y:S01]  /*4100*/  LOP3.LUT R14, R0, 0x7fffff, RZ, 0xc0, !PT ;  /* 0x007fffff000e7812 */ /* 0x000fe200078ec0ff */
[----:B------:R-:W-:Y:S01]  /*4110*/  HFMA2 R18, -RZ, RZ, 0, 1.78813934326171875e-07 ;  /* 0x00000003ff127431 */ /* 0x000fe200000001ff */
[----:B------:R-:W-:Y:S02]  /*4120*/  IADD3 R11, PT, PT, R11, -0xfc, RZ ;  /* 0xffffff040b0b7810 */ /* 0x000fe40007ffe0ff */
[----:B------:R-:W-:-:S04]  /*4130*/  LOP3.LUT R14, R14, 0x3f800000, RZ, 0xfc, !PT ;  /* 0x3f8000000e0e7812 */ /* 0x000fc800078efcff */
[----:B------:R-:W0:Y:S01]  /*4140*/  MUFU.RCP R15, R14 ;  /* 0x0000000e000f7308 */ /* 0x000e220000001000 */
[----:B------:R-:W-:Y:S01]  /*4150*/  SHF.L.U32 R19, R18, R13, RZ ;  /* 0x0000000d12137219 */ /* 0x000fe200000006ff */
[----:B0-----:R-:W-:-:S04]  /*4160*/  FFMA R16, R14, R15, -1 ;  /* 0xbf8000000e107423 */ /* 0x001fc8000000000f */
[----:B------:R-:W-:-:S04]  /*4170*/  FADD.FTZ R16, -R16, -RZ ;  /* 0x800000ff10107221 */ /* 0x000fc80000010100 */
[CCC-:B------:R-:W-:Y:S01]  /*4180*/  FFMA.RM R17, R15.reuse, R16.reuse, R15.reuse ;  /* 0x000000100f117223 */ /* 0x1c0fe2000000400f */
[----:B------:R-:W-:-:S04]  /*4190*/  FFMA.RP R16, R15, R16, R15 ;  /* 0x000000100f107223 */ /* 0x000fc8000000800f */
[C---:B------:R-:W-:Y:S02]  /*41a0*/  LOP3.LUT R15, R17.reuse, 0x7fffff, RZ, 0xc0, !PT ;  /* 0x007fffff110f7812 */ /* 0x040fe400078ec0ff */
[----:B------:R-:W-:Y:S02]  /*41b0*/  FSETP.NEU.FTZ.AND P0, PT, R17, R16, PT ;  /* 0x000000101100720b */ /* 0x000fe40003f1d000 */
[----:B------:R-:W-:Y:S02]  /*41c0*/  LOP3.LUT R16, R15, 0x800000, RZ, 0xfc, !PT ;  /* 0x008000000f107812 */ /* 0x000fe400078efcff */
[----:B------:R-:W-:Y:S02]  /*41d0*/  SEL R15, RZ, 0xffffffff, !P0 ;  /* 0xffffffffff0f7807 */ /* 0x000fe40004000000 */
[----:B------:R-:W-:Y:S02]  /*41e0*/  LOP3.LUT R14, R19, R16, RZ, 0xc0, !PT ;  /* 0x00000010130e7212 */ /* 0x000fe400078ec0ff */
[----:B------:R-:W-:Y:S01]  /*41f0*/  SHF.R.U32.HI R11, RZ, R11, R16 ;  /* 0x0000000bff0b7219 */ /* 0x000fe20000011610 */
[----:B------:R-:W-:Y:S01]  /*4200*/  IMAD.MOV R15, RZ, RZ, -R15 ;  /* 0x000000ffff0f7224 */ /* 0x000fe200078e0a0f */
[----:B------:R-:W-:-:S04]  /*4210*/  SHF.R.U32.HI R14, RZ, R13, R14 ;  /* 0x0000000dff0e7219 */ /* 0x000fc8000001160e */
[----:B------:R-:W-:Y:S02]  /*4220*/  LOP3.LUT P1, RZ, R15, R13, R16, 0xf8, !PT ;  /* 0x0000000d0fff7212 */ /* 0x000fe4000782f810 */
[C---:B------:R-:W-:Y:S02]  /*4230*/  LOP3.LUT P0, RZ, R14.reuse, 0x1, RZ, 0xc0, !PT ;  /* 0x000000010eff7812 */ /* 0x040fe4000780c0ff */
[----:B------:R-:W-:-:S04]  /*4240*/  LOP3.LUT P2, RZ, R14, 0x2, RZ, 0xc0, !PT ;  /* 0x000000020eff7812 */ /* 0x000fc8000784c0ff */
[----:B------:R-:W-:Y:S02]  /*4250*/  PLOP3.LUT P0, PT, P0, P1, P2, 0xe0, 0x0 ;  /* 0x000000000000781c */ /* 0x000fe40000703c20 */
[----:B------:R-:W-:Y:S02]  /*4260*/  LOP3.LUT P1, RZ, R0, 0x7fffff, RZ, 0xc0, !PT ;  /* 0x007fffff00ff7812 */ /* 0x000fe4000782c0ff */
[----:B------:R-:W-:-:S04]  /*4270*/  SEL R13, RZ, 0x1, !P0 ;  /* 0x00000001ff0d7807 */ /* 0x000fc80004000000 */
[----:B------:R-:W-:-:S04]  /*4280*/  IADD3 R13, PT, PT, -R13, RZ, RZ ;  /* 0x000000ff0d0d7210 */ /* 0x000fc80007ffe1ff */
[----:B------:R-:W-:-:S13]  /*4290*/  ISETP.GE.AND P0, PT, R13, RZ, PT ;  /* 0x000000ff0d00720c */ /* 0x000fda0003f06270 */
[----:B------:R-:W-:-:S05]  /*42a0*/  @!P0 VIADD R11, R11, 0x1 ;  /* 0x000000010b0b8836 */ /* 0x000fca0000000000 */
[----:B------:R-:W-:-:S04]  /*42b0*/  @!P1 SHF.L.U32 R11, R11, 0x1, RZ ;  /* 0x000000010b0b9819 */ /* 0x000fc800000006ff */
[----:B------:R-:W-:Y:S01]  /*42c0*/  LOP3.LUT R11, R11, 0x80000000, R0, 0xf8, !PT ;  /* 0x800000000b0b7812 */ /* 0x000fe200078ef800 */
[----:B------:R-:W-:Y:S06]  /*42d0*/  BRA `(.L_x_31) ;  /* 0x0000000000047947 */ /* 0x000fec0003800000 */
.L_x_32:
[----:B------:R0:W1:Y:S02]  /*42e0*/  MUFU.RCP R11, R0 ;  /* 0x00000000000b7308 */ /* 0x0000640000001000 */
.L_x_31:
[----:B------:R-:W-:-:S04]  /*42f0*/  MOV R13, 0x0 ;  /* 0x00000000000d7802 */ /* 0x000fc80000000f00 */
[----:B0123--:R-:W-:Y:S05]  /*4300*/  RET.REL.NODEC R12 `(_Z17warpLPNormStridesIfLj32ELj32EEvPT_PKS0_PKiS5_S5_ifiif) ;  /* 0xffffffbc0c3c7950 */ /* 0x00ffea0003c3ffff */
.L_x_33:
[----:B------:R-:W-:-:S00]  /*4310*/  BRA `(.L_x_33) ;  /* 0xfffffffc00fc7947 */ /* 0x000fc0000383ffff */
[----:B------:R-:W-:-:S00]  /*4320*/  NOP ;  /* 0x0000000000007918 */ /* 0x000fc00000000000 */
        /* <DEDUP_REMOVED lines=13> */
.L_x_260:


//--------------------- .text._Z18blockLPNormStridesIfLj1024EEvPT_PKS0_PKiS5_S5_ifif --------------------------
	.section	.text._Z18blockLPNormStridesIfLj1024EEvPT_PKS0_PKiS5_S5_ifif,"ax",@progbits
	.align	128
        .global         _Z18blockLPNormStridesIfLj1024EEvPT_PKS0_PKiS5_S5_ifif
        .type           _Z18blockLPNormStridesIfLj1024EEvPT_PKS0_PKiS5_S5_ifif,@function
        .size           _Z18blockLPNormStridesIfLj1024EEvPT_PKS0_PKiS5_S5_ifif,(.L_x_261 - _Z18blockLPNormStridesIfLj1024EEvPT_PKS0_PKiS5_S5_ifif)
        .other          _Z18blockLPNormStridesIfLj1024EEvPT_PKS0_PKiS5_S5_ifif,@"STO_CUDA_ENTRY STV_DEFAULT"
_Z18blockLPNormStridesIfLj1024EEvPT_PKS0_PKiS5_S5_ifif:
.text._Z18blockLPNormStridesIfLj1024EEvPT_PKS0_PKiS5_S5_ifif:
[----:B------:R-:W-:Y:S01]  /*0000*/  LDC R1, c[0x0][0x37c] ;  /* 0x0000df00ff017b82 */ /* 0x000fe20000000800 */
[----:B------:R-:W0:Y:S01]  /*0010*/  LDCU UR5, c[0x0][0x3a8] ;  /* 0x00007500ff0577ac */ /* 0x000e220008000800 */
[----:B------:R-:W-:Y:S02]  /*0020*/  IMAD.MOV.U32 R2, RZ, RZ, RZ ;  /* 0x000000ffff027224 */ /* 0x000fe400078e00ff */
[----:B------:R-:W-:Y:S01]  /*0030*/  IMAD.MOV.U32 R0, RZ, RZ, RZ ;  /* 0x000000ffff007224 */ /* 0x000fe200078e00ff */
[----:B------:R-:W1:Y:S01]  /*0040*/  LDCU.64 UR8, c[0x0][0x358] ;  /* 0x00006b00ff0877ac */ /* 0x000e620008000a00 */
[----:B0-----:R-:W-:-:S09]  /*0050*/  UISETP.GE.AND UP0, UPT, UR5, 0x2, UPT ;  /* 0x000000020500788c */ /* 0x001fd2000bf06270 */
[----:B-1----:R-:W-:Y:S05]  /*0060*/  BRA.U !UP0, `(.L_x_34) ;  /* 0x0000002508007547 */ /* 0x002fea000b800000 */
[----:B------:R-:W0:Y:S01]  /*0070*/  S2R R5, SR_CTAID.X ;  /* 0x0000000000057919 */ /* 0x000e220000002500 */
[----:B------:R-:W-:Y:S01]  /*0080*/  UIADD3 UR6, UPT, UPT, UR5, -0x2, URZ ;  /* 0xfffffffe05067890 */ /* 0x000fe2000fffe0ff */
[----:B------:R-:W-:Y:S01]  /*0090*/  HFMA2 R0, -RZ, RZ, 0, 0 ;  /* 0x00000000ff007431 */ /* 0x000fe200000001ff */
[----:B------:R-:W-:Y:S01]  /*00a0*/  UIADD3 UR4, UPT, UPT, UR5, -0x1, URZ ;  /* 0xffffffff05047890 */ /* 0x000fe2000fffe0ff */
[----:B------:R-:W-:Y:S01]  /*00b0*/  IMAD.MOV.U32 R2, RZ, RZ, RZ ;  /* 0x000000ffff027224 */ /* 0x000fe200078e00ff */
[----:B------:R-:W-:Y:S02]  /*00c0*/  UISETP.GE.U32.AND UP0, UPT, UR6, 0x7, UPT ;  /* 0x000000070600788c */ /* 0x000fe4000bf06070 */
[----:B------:R-:W-:Y:S01]  /*00d0*/  IMAD.U32 R4, RZ, RZ, UR6 ;  /* 0x00000006ff047e24 */ /* 0x000fe2000f8e00ff */
[----:B------:R-:W-:-:S06]  /*00e0*/  ULOP3.LUT UR7, UR4, 0x7, URZ, 0xc0, !UPT ;  /* 0x0000000704077892 */ /* 0x000fcc000f8ec0ff */
[----:B------:R-:W-:Y:S06]  /*00f0*/  BRA.U !UP0, `(.L_x_35) ;  /* 0x0000001108ac7547 */ /* 0x000fec000b800000 */
[----:B------:R-:W1:Y:S01]  /*0100*/  LDC.64 R12, c[0x0][0x3a0] ;  /* 0x0000e800ff0c7b82 */ /* 0x000e620000000a00 */
[----:B------:R-:W-:Y:S01]  /*0110*/  UIADD3 UR5, UPT, UPT, UR5, -0x4, URZ ;  /* 0xfffffffc05057890 */ /* 0x000fe2000fffe0ff */
[----:B------:R-:W-:Y:S01]  /*0120*/  MOV R0, RZ ;  /* 0x000000ff00007202 */ /* 0x000fe20000000f00 */
[----:B------:R-:W-:-:S04]  /*0130*/  ULOP3.LUT UR6, UR4, 0xfffffff8, URZ, 0xc0, !UPT ;  /* 0xfffffff804067892 */ /* 0x000fc8000f8ec0ff */
[----:B------:R-:W-:Y:S01]  /*0140*/  IMAD.U32 R4, RZ, RZ, UR5 ;  /* 0x00000005ff047e24 */ /* 0x000fe2000f8e00ff */
[----:B------:R-:W2:Y:S01]  /*0150*/  LDC.64 R14, c[0x0][0x390] ;  /* 0x0000e400ff0e7b82 */ /* 0x000ea20000000a00 */
[----:B------:R-:W-:-:S07]  /*0160*/  UIADD3 UR6, UPT, UPT, -UR6, URZ, URZ ;  /* 0x000000ff06067290 */ /* 0x000fce000fffe1ff */
[----:B------:R-:W3:Y:S05]  /*0170*/  LDC.64 R16, c[0x0][0x398] ;  /* 0x0000e600ff107b82 */ /* 0x000eea0000000a00 */
.L_x_36:
[----:B------:R-:W-:-:S04]  /*0180*/  VIADD R21, R4, 0x2 ;  /* 0x0000000204157836 */ /* 0x000fc80000000000 */
[----:B-1----:R-:W-:-:S05]  /*0190*/  IMAD.WIDE.U32 R6, R21, 0x4, R12 ;  /* 0x0000000415067825 */ /* 0x002fca00078e000c */
[----:B------:R-:W4:Y:S01]  /*01a0*/  LDG.E R20, desc[UR8][R6.64] ;  /* 0x0000000806147981 */ /* 0x000f22000c1e1900 */
[----:B------:R-:W-:-:S05]  /*01b0*/  IADD3 R27, PT, PT, R4, 0x1, RZ ;  /* 0x00000001041b7810 */ /* 0x000fca0007ffe0ff */
[----:B------:R-:W-:-:S06]  /*01c0*/  IMAD.WIDE.U32 R28, R27, 0x4, R12 ;  /* 0x000000041b1c7825 */ /* 0x000fcc00078e000c */
[----:B------:R-:W5:Y:S01]  /*01d0*/  LDG.E R28, desc[UR8][R28.64] ;  /* 0x000000081c1c7981 */ /* 0x000f62000c1e1900 */
[----:B------:R-:W-:-:S05]  /*01e0*/  IMAD.WIDE.U32 R18, R4, 0x4, R12 ;  /* 0x0000000404127825 */ /* 0x000fca00078e000c */
[----:B------:R-:W2:Y:S01]  /*01f0*/  LDG.E R10, desc[UR8][R18.64] ;  /* 0x00000008120a7981 */ /* 0x000ea2000c1e1900 */
[----:B------:R-:W-:-:S04]  /*0200*/  VIADD R11, R4, 0xffffffff ;  /* 0xffffffff040b7836 */ /* 0x000fc80000000000 */
[----:B------:R-:W-:-:S05]  /*0210*/  IMAD.WIDE.U32 R22, R11, 0x4, R12 ;  /* 0x000000040b167825 */ /* 0x000fca00078e000c */
[----:B------:R0:W3:Y:S02]  /*0220*/  LDG.E R9, desc[UR8][R22.64] ;  /* 0x0000000816097981 */ /* 0x0000e4000c1e1900 */
[----:B0-----:R-:W-:Y:S02]  /*0230*/  IABS R22, R5 ;  /* 0x0000000500167213 */ /* 0x001fe40000000000 */
[----:B----4-:R-:W-:-:S04]  /*0240*/  IABS R3, R20 ;  /* 0x0000001400037213 */ /* 0x010fc80000000000 */
[----:B------:R-:W0:Y:S01]  /*0250*/  I2F.RP R24, R3 ;  /* 0x0000000300187306 */ /* 0x000e220000209400 */
[----:B-----5:R-:W-:-:S07]  /*0260*/  IABS R8, R28 ;  /* 0x0000001c00087213 */ /* 0x020fce0000000000 */
[----:B------:R-:W1:Y:S08]  /*0270*/  I2F.RP R19, R8 ;  /* 0x0000000800137306 */ /* 0x000e700000209400 */
[----:B0-----:R-:W0:Y:S08]  /*0280*/  MUFU.RCP R24, R24 ;  /* 0x0000001800187308 */ /* 0x001e300000001000 */
[----:B-1----:R-:W-:Y:S01]  /*0290*/  MUFU.RCP R19, R19 ;  /* 0x0000001300137308 */ /* 0x002fe20000001000 */
[----:B0-----:R-:W-:Y:S01]  /*02a0*/  VIADD R6, R24, 0xffffffe ;  /* 0x0ffffffe18067836 */ /* 0x001fe20000000000 */
[----:B--2---:R-:W-:-:S06]  /*02b0*/  IABS R24, R10 ;  /* 0x0000000a00187213 */ /* 0x004fcc0000000000 */
[----:B------:R0:W1:Y:S01]  /*02c0*/  F2I.FTZ.U32.TRUNC.NTZ R7, R6 ;  /* 0x0000000600077305 */ /* 0x000062000021f000 */
[----:B------:R-:W-:Y:S02]  /*02d0*/  IMAD.MOV R24, RZ, RZ, -R24 ;  /* 0x000000ffff187224 */ /* 0x000fe400078e0a18 */
[----:B0-----:R-:W-:Y:S01]  /*02e0*/  IMAD.MOV.U32 R6, RZ, RZ, RZ ;  /* 0x000000ffff067224 */ /* 0x001fe200078e00ff */
[----:B-1----:R-:W-:-:S05]  /*02f0*/  IADD3 R18, PT, PT, RZ, -R7, RZ ;  /* 0x80000007ff127210 */ /* 0x002fca0007ffe0ff */
[----:B------:R-:W-:Y:S01]  /*0300*/  IMAD R23, R18, R3, RZ ;  /* 0x0000000312177224 */ /* 0x000fe200078e02ff */
[----:B------:R-:W-:-:S03]  /*0310*/  IABS R18, R20 ;  /* 0x0000001400127213 */ /* 0x000fc60000000000 */
[----:B------:R-:W-:-:S04]  /*0320*/  IMAD.HI.U32 R7, R7, R23, R6 ;  /* 0x0000001707077227 */ /* 0x000fc800078e0006 */
[----:B------:R-:W-:Y:S01]  /*0330*/  IMAD.MOV R23, RZ, RZ, -R18 ;  /* 0x000000ffff177224 */ /* 0x000fe200078e0a12 */
[----:B------:R-:W-:Y:S01]  /*0340*/  IABS R18, R10 ;  /* 0x0000000a00127213 */ /* 0x000fe20000000000 */
[----:B------:R-:W-:Y:S01]  /*0350*/  IMAD.HI.U32 R6, R7, R22, RZ ;  /* 0x0000001607067227 */ /* 0x000fe200078e00ff */
[----:B------:R-:W-:-:S03]  /*0360*/  IADD3 R7, PT, PT, R19, 0xffffffe, RZ ;  /* 0x0ffffffe13077810 */ /* 0x000fc60007ffe0ff */
[----:B------:R-:W-:Y:S02]  /*0370*/  IMAD R22, R6, R23, R22 ;  /* 0x0000001706167224 */ /* 0x000fe400078e0216 */
[----:B------:R-:W0:Y:S03]  /*0380*/  I2F.RP R23, R18 ;  /* 0x0000001200177306 */ /* 0x000e260000209400 */
[----:B------:R-:W-:-:S05]  /*0390*/  ISETP.GT.U32.AND P1, PT, R3, R22, PT ;  /* 0x000000160300720c */ /* 0x000fca0003f24070 */
[----:B------:R-:W1:Y:S08]  /*03a0*/  F2I.FTZ.U32.TRUNC.NTZ R7, R7 ;  /* 0x0000000700077305 */ /* 0x000e70000021f000 */
[----:B------:R-:W-:Y:S01]  /*03b0*/  @!P1 IMAD.IADD R22, R22, 0x1, -R3 ;  /* 0x0000000116169824 */ /* 0x000fe200078e0a03 */
[----:B0-----:R0:W2:Y:S01]  /*03c0*/  MUFU.RCP R19, R23 ;  /* 0x0000001700137308 */ /* 0x0010a20000001000 */
[----:B------:R-:W-:Y:S01]  /*03d0*/  @!P1 VIADD R6, R6, 0x1 ;  /* 0x0000000106069836 */ /* 0x000fe20000000000 */
[----:B------:R-:W-:-:S02]  /*03e0*/  ISETP.NE.AND P1, PT, R20, RZ, PT ;  /* 0x000000ff1400720c */ /* 0x000fc40003f25270 */
[----:B------:R-:W-:Y:S02]  /*03f0*/  ISETP.GE.U32.AND P0, PT, R22, R3, PT ;  /* 0x000000031600720c */ /* 0x000fe40003f06070 */
[----:B------:R-:W-:Y:S02]  /*0400*/  LOP3.LUT R3, R5, R20, RZ, 0x3c, !PT ;  /* 0x0000001405037212 */ /* 0x000fe400078e3cff */
[----:B-1----:R-:W-:Y:S02]  /*0410*/  IADD3 R25, PT, PT, RZ, -R7, RZ ;  /* 0x80000007ff197210 */ /* 0x002fe40007ffe0ff */
[----:B------:R-:W-:-:S03]  /*0420*/  ISETP.GE.AND P2, PT, R3, RZ, PT ;  /* 0x000000ff0300720c */ /* 0x000fc60003f46270 */
[----:B------:R-:W-:-:S04]  /*0430*/  IMAD R25, R25, R8, RZ ;  /* 0x0000000819197224 */ /* 0x000fc800078e02ff */
[----:B------:R-:W-:-:S04]  /*0440*/  @P0 VIADD R6, R6, 0x1 ;  /* 0x0000000106060836 */ /* 0x000fc80000000000 */
[----:B------:R-:W-:Y:S02]  /*0450*/  IMAD.MOV.U32 R3, RZ, RZ, R6 ;  /* 0x000000ffff037224 */ /* 0x000fe400078e0006 */
[----:B------:R-:W-:-:S03]  /*0460*/  IMAD.MOV.U32 R6, RZ, RZ, RZ ;  /* 0x000000ffff067224 */ /* 0x000fc600078e00ff */
[----:B------:R-:W-:Y:S01]  /*0470*/  @!P2 IADD3 R3, PT, PT, -R3, RZ, RZ ;  /* 0x000000ff0303a210 */ /* 0x000fe20007ffe1ff */
[----:B------:R-:W-:Y:S01]  /*0480*/  IMAD.HI.U32 R6, R7, R25, R6 ;  /* 0x0000001907067227 */ /* 0x000fe200078e0006 */
[----:B------:R-:W-:Y:S02]  /*0490*/  @!P1 LOP3.LUT R3, RZ, R20, RZ, 0x33, !PT ;  /* 0x00000014ff039212 */ /* 0x000fe400078e33ff */
[----:B------:R-:W-:Y:S02]  /*04a0*/  IABS R7, R28 ;  /* 0x0000001c00077213 */ /* 0x000fe40000000000 */
[----:B0-----:R-:W-:-:S03]  /*04b0*/  IABS R23, R3 ;  /* 0x0000000300177213 */ /* 0x001fc60000000000 */
[----:B------:R-:W-:Y:S01]  /*04c0*/  IMAD.MOV R22, RZ, RZ, -R7 ;  /* 0x000000ffff167224 */ /* 0x000fe200078e0a07 */
[----:B--2---:R-:W-:Y:S01]  /*04d0*/  IADD3 R7, PT, PT, R19, 0xffffffe, RZ ;  /* 0x0ffffffe13077810 */ /* 0x004fe20007ffe0ff */
[----:B------:R-:W-:Y:S01]  /*04e0*/  IMAD.HI.U32 R19, R6, R23, RZ ;  /* 0x0000001706137227 */ /* 0x000fe200078e00ff */
[----:B------:R-:W-:-:S03]  /*04f0*/  MOV R6, RZ ;  /* 0x000000ff00067202 */ /* 0x000fc60000000f00 */
[----:B------:R-:W-:Y:S01]  /*0500*/  IMAD R23, R19, R22, R23 ;  /* 0x0000001613177224 */ /* 0x000fe200078e0217 */
[----:B------:R-:W0:Y:S04]  /*0510*/  F2I.FTZ.U32.TRUNC.NTZ R7, R7 ;  /* 0x0000000700077305 */ /* 0x000e28000021f000 */
[----:B------:R-:W-:Y:S01]  /*0520*/  ISETP.GT.U32.AND P1, PT, R8, R23, PT ;  /* 0x000000170800720c */ /* 0x000fe20003f24070 */
[----:B0-----:R-:W-:-:S12]  /*0530*/  IMAD.MOV R25, RZ, RZ, -R7 ;  /* 0x000000ffff197224 */ /* 0x001fd800078e0a07 */
[----:B------:R-:W-:Y:S02]  /*0540*/  @!P1 IMAD.IADD R23, R23, 0x1, -R8 ;  /* 0x0000000117179824 */ /* 0x000fe400078e0a08 */
[----:B------:R-:W-:Y:S02]  /*0550*/  IMAD R25, R25, R18, RZ ;  /* 0x0000001219197224 */ /* 0x000fe400078e02ff */
[----:B------:R-:W-:Y:S01]  /*0560*/  @!P1 VIADD R19, R19, 0x1 ;  /* 0x0000000113139836 */ /* 0x000fe20000000000 */
[----:B------:R-:W-:Y:S01]  /*0570*/  ISETP.GE.U32.AND P0, PT, R23, R8, PT ;  /* 0x000000081700720c */ /* 0x000fe20003f06070 */
[----:B------:R-:W-:Y:S01]  /*0580*/  IMAD.HI.U32 R6, R7, R25, R6 ;  /* 0x0000001907067227 */ /* 0x000fe200078e0006 */
[----:B---3--:R-:W-:Y:S02]  /*0590*/  IABS R8, R9 ;  /* 0x0000000900087213 */ /* 0x008fe40000000000 */
[----:B------:R-:W-:Y:S02]  /*05a0*/  LOP3.LUT R7, R3, R28, RZ, 0x3c, !PT ;  /* 0x0000001c03077212 */ /* 0x000fe400078e3cff */
[----:B------:R-:W0:Y:S01]  /*05b0*/  I2F.RP R22, R8 ;  /* 0x0000000800167306 */ /* 0x000e220000209400 */
[----:B------:R-:W-:-:S02]  /*05c0*/  ISETP.NE.AND P1, PT, R28, RZ, PT ;  /* 0x000000ff1c00720c */ /* 0x000fc40003f25270 */
[----:B------:R-:W-:-:S04]  /*05d0*/  ISETP.GE.AND P2, PT, R7, RZ, PT ;  /* 0x000000ff0700720c */ /* 0x000fc80003f46270 */
[----:B------:R-:W-:-:S05]  /*05e0*/  @P0 VIADD R19, R19, 0x1 ;  /* 0x0000000113130836 */ /* 0x000fca0000000000 */
[----:B------:R-:W-:Y:S02]  /*05f0*/  MOV R7, R19 ;  /* 0x0000001300077202 */ /* 0x000fe40000000f00 */
[----:B0-----:R-:W0:Y:S03]  /*0600*/  MUFU.RCP R19, R22 ;  /* 0x0000001600137308 */ /* 0x001e260000001000 */
[----:B------:R-:W-:Y:S01]  /*0610*/  @!P2 IMAD.MOV R7, RZ, RZ, -R7 ;  /* 0x000000ffff07a224 */ /* 0x000fe200078e0a07 */
[----:B------:R-:W-:-:S04]  /*0620*/  @!P1 LOP3.LUT R7, RZ, R28, RZ, 0x33, !PT ;  /* 0x0000001cff079212 */ /* 0x000fc800078e33ff */
[----:B------:R-:W-:-:S05]  /*0630*/  IABS R23, R7 ;  /* 0x0000000700177213 */ /* 0x000fca0000000000 */
[----:B------:R-:W-:-:S04]  /*0640*/  IMAD.HI.U32 R6, R6, R23, RZ ;  /* 0x0000001706067227 */ /* 0x000fc800078e00ff */
[----:B------:R-:W-:Y:S01]  /*0650*/  IMAD R23, R6, R24, R23 ;  /* 0x0000001806177224 */ /* 0x000fe200078e0217 */
[----:B0-----:R-:W-:Y:S01]  /*0660*/  IADD3 R19, PT, PT, R19, 0xffffffe, RZ ;  /* 0x0ffffffe13137810 */ /* 0x001fe20007ffe0ff */
[----:B------:R-:W-:-:S03]  /*0670*/  IMAD.MOV R24, RZ, RZ, -R3 ;  /* 0x000000ffff187224 */ /* 0x000fc600078e0a03 */
[----:B------:R-:W-:Y:S01]  /*0680*/  ISETP.GT.U32.AND P1, PT, R18, R23, PT ;  /* 0x000000171200720c */ /* 0x000fe20003f24070 */
[----:B------:R-:W-:Y:S01]  /*0690*/  IMAD R5, R20, R24, R5 ;  /* 0x0000001814057224 */ /* 0x000fe200078e0205 */
[----:B------:R-:W0:Y:S01]  /*06a0*/  F2I.FTZ.U32.TRUNC.NTZ R19, R19 ;  /* 0x0000001300137305 */ /* 0x000e22000021f000 */
[----:B------:R-:W-:-:S06]  /*06b0*/  IMAD.WIDE.U32 R24, R21, 0x4, R16 ;  /* 0x0000000415187825 */ /* 0x000fcc00078e0010 */
[----:B------:R1:W2:Y:S04]  /*06c0*/  LDG.E R24, desc[UR8][R24.64] ;  /* 0x0000000818187981 */ /* 0x0002a8000c1e1900 */
[----:B------:R-:W-:Y:S01]  /*06d0*/  @!P1 IMAD.IADD R23, R23, 0x1, -R18 ;  /* 0x0000000117179824 */ /* 0x000fe200078e0a12 */
[----:B0-----:R-:W-:-:S04]  /*06e0*/  IADD3 R29, PT, PT, RZ, -R19, RZ ;  /* 0x80000013ff1d7210 */ /* 0x001fc80007ffe0ff */
[----:B------:R-:W-:Y:S01]  /*06f0*/  ISETP.GE.U32.AND P0, PT, R23, R18, PT ;  /* 0x000000121700720c */ /* 0x000fe20003f06070 */
[----:B------:R-:W-:Y:S02]  /*0700*/  IMAD.MOV.U32 R18, RZ, RZ, RZ ;  /* 0x000000ffff127224 */ /* 0x000fe400078e00ff */
[----:B------:R-:W-:-:S04]  /*0710*/  IMAD R29, R29, R8, RZ ;  /* 0x000000081d1d7224 */ /* 0x000fc800078e02ff */
[----:B-1----:R-:W-:-:S04]  /*0720*/  IMAD.HI.U32 R25, R19, R29, R18 ;  /* 0x0000001d13197227 */ /* 0x002fc800078e0012 */
[----:B------:R-:W-:Y:S02]  /*0730*/  VIADD R29, R4, 0xfffffffe ;  /* 0xfffffffe041d7836 */ /* 0x000fe40000000000 */
[----:B------:R-:W-:-:S04]  /*0740*/  IMAD.WIDE.U32 R20, R21, 0x4, R14 ;  /* 0x0000000415147825 */ /* 0x000fc800078e000e */
[----:B------:R-:W-:Y:S02]  /*0750*/  IMAD.WIDE.U32 R18, R29, 0x4, R12 ;  /* 0x000000041d127825 */ /* 0x000fe400078e000c */
[----:B------:R-:W3:Y:S04]  /*0760*/  LDG.E R20, desc[UR8][R20.64] ;  /* 0x0000000814147981 */ /* 0x000ee8000c1e1900 */
[----:B------:R-:W4:Y:S01]  /*0770*/  LDG.E R21, desc[UR8][R18.64] ;  /* 0x0000000812157981 */ /* 0x000f22000c1e1900 */
[----:B------:R-:W-:-:S04]  /*0780*/  IMAD.WIDE.U32 R22, R27, 0x4, R16 ;  /* 0x000000041b167825 */ /* 0x000fc800078e0010 */
[----:B------:R-:W-:Y:S02]  /*0790*/  IMAD.WIDE.U32 R26, R27, 0x4, R14 ;  /* 0x000000041b1a7825 */ /* 0x000fe400078e000e */
[----:B------:R4:W5:Y:S04]  /*07a0*/  LDG.E R22, desc[UR8][R22.64] ;  /* 0x0000000816167981 */ /* 0x000968000c1e1900 */
[----:B------:R-:W5:Y:S01]  /*07b0*/  LDG.E R26, desc[UR8][R26.64] ;  /* 0x000000081a1a7981 */ /* 0x000f62000c1e1900 */
[----:B------:R-:W-:Y:S02]  /*07c0*/  @!P1 IADD3 R6, PT, PT, R6, 0x1, RZ ;  /* 0x0000000106069810 */ /* 0x000fe40007ffe0ff */
[----:B------:R-:W-:-:S03]  /*07d0*/  ISETP.NE.AND P1, PT, R10, RZ, PT ;  /* 0x000000ff0a00720c */ /* 0x000fc60003f25270 */
[----:B------:R-:W-:Y:S02]  /*07e0*/  @P0 VIADD R6, R6, 0x1 ;  /* 0x0000000106060836 */ /* 0x000fe40000000000 */
[----:B--2---:R-:W-:Y:S01]  /*07f0*/  IMAD R24, R5, R24, R2 ;  /* 0x0000001805187224 */ /* 0x004fe200078e0202 */
[----:B----4-:R-:W-:-:S04]  /*0800*/  IABS R23, R21 ;  /* 0x0000001500177213 */ /* 0x010fc80000000000 */
[----:B------:R-:W0:Y:S01]  /*0810*/  I2F.RP R2, R23 ;  /* 0x0000001700027306 */ /* 0x000e220000209400 */
[----:B---3--:R-:W-:Y:S01]  /*0820*/  IMAD R5, R5, R20, R0 ;  /* 0x0000001405057224 */ /* 0x008fe200078e0200 */
[----:B------:R-:W-:-:S06]  /*0830*/  LOP3.LUT R0, R7, R10, RZ, 0x3c, !PT ;  /* 0x0000000a07007212 */ /* 0x000fcc00078e3cff */
[----:B0-----:R-:W0:Y:S01]  /*0840*/  MUFU.RCP R2, R2 ;  /* 0x0000000200027308 */ /* 0x001e220000001000 */
[----:B------:R-:W-:Y:S01]  /*0850*/  ISETP.GE.AND P2, PT, R0, RZ, PT ;  /* 0x000000ff0000720c */ /* 0x000fe20003f46270 */
[----:B------:R-:W-:-:S04]  /*0860*/  IMAD.MOV R0, RZ, RZ, -R7 ;  /* 0x000000ffff007224 */ /* 0x000fc800078e0a07 */
[----:B------:R-:W-:Y:S01]  /*0870*/  IMAD R3, R28, R0, R3 ;  /* 0x000000001c037224 */ /* 0x000fe200078e0203 */
[----:B------:R-:W-:Y:S01]  /*0880*/  IABS R0, R9 ;  /* 0x0000000900007213 */ /* 0x000fe20000000000 */
[----:B0-----:R-:W-:-:S06]  /*0890*/  VIADD R19, R2, 0xffffffe ;  /* 0x0ffffffe02137836 */ /* 0x001fcc0000000000 */
[----:B------:R-:W-:Y:S01]  /*08a0*/  @!P2 IADD3 R6, PT, PT, -R6, RZ, RZ ;  /* 0x000000ff0606a210 */ /* 0x000fe20007ffe1ff */
[----:B------:R-:W0:Y:S01]  /*08b0*/  F2I.FTZ.U32.TRUNC.NTZ R19, R19 ;  /* 0x0000001300137305 */ /* 0x000e22000021f000 */
[----:B------:R-:W-:Y:S01]  /*08c0*/  @!P1 LOP3.LUT R6, RZ, R10, RZ, 0x33, !PT ;  /* 0x0000000aff069212 */ /* 0x000fe200078e33ff */
[----:B------:R-:W-:-:S03]  /*08d0*/  IMAD.MOV R0, RZ, RZ, -R0 ;  /* 0x000000ffff007224 */ /* 0x000fc600078e0a00 */
[----:B------:R-:W-:Y:S01]  /*08e0*/  IABS R18, R6 ;  /* 0x0000000600127213 */ /* 0x000fe20000000000 */
[----:B-----5:R-:W-:Y:S01]  /*08f0*/  IMAD R26, R3, R26, R5 ;  /* 0x0000001a031a7224 */ /* 0x020fe200078e0205 */
[----:B------:R-:W-:-:S03]  /*0900*/  MOV R5, R0 ;  /* 0x0000000000057202 */ /* 0x000fc60000000f00 */
[----:B------:R-:W-:-:S04]  /*0910*/  IMAD.HI.U32 R0, R25, R18, RZ ;  /* 0x0000001219007227 */ /* 0x000fc800078e00ff */
[----:B0-----:R-:W-:Y:S02]  /*0920*/  IMAD.MOV R20, RZ, RZ, -R19 ;  /* 0x000000ffff147224 */ /* 0x001fe400078e0a13 */
[----:B------:R-:W-:Y:S02]  /*0930*/  IMAD R5, R0, R5, R18 ;  /* 0x0000000500057224 */ /* 0x000fe400078e0212 */
[----:B------:R-:W-:Y:S02]  /*0940*/  IMAD R27, R20, R23, RZ ;  /* 0x00000017141b7224 */ /* 0x000fe400078e02ff */
[----:B------:R-:W-:-:S04]  /*0950*/  IMAD.MOV.U32 R18, RZ, RZ, RZ ;  /* 0x000000ffff127224 */ /* 0x000fc800078e00ff */
[----:B------:R-:W-:Y:S01]  /*0960*/  IMAD.HI.U32 R20, R19, R27, R18 ;  /* 0x0000001b13147227 */ /* 0x000fe200078e0012 */
[----:B------:R-:W-:-:S05]  /*0970*/  IADD3 R27, PT, PT, R4, -0x3, RZ ;  /* 0xfffffffd041b7810 */ /* 0x000fca0007ffe0ff */
[----:B------:R-:W-:-:S05]  /*0980*/  IMAD.WIDE.U32 R18, R27, 0x4, R12 ;  /* 0x000000041b127825 */ /* 0x000fca00078e000c */
[----:B------:R-:W2:Y:S01]  /*0990*/  LDG.E R28, desc[UR8][R18.64] ;  /* 0x00000008121c7981 */ /* 0x000ea2000c1e1900 */
[----:B------:R-:W-:Y:S02]  /*09a0*/  IMAD R22, R3, R22, R24 ;  /* 0x0000001603167224 */ /* 0x000fe400078e0218 */
[----:B------:R-:W-:-:S04]  /*09b0*/  IMAD.WIDE.U32 R2, R4, 0x4, R16 ;  /* 0x0000000404027825 */ /* 0x000fc800078e0010 */
[----:B------:R-:W-:Y:S02]  /*09c0*/  IMAD.WIDE.U32 R24, R4, 0x4, R14 ;  /* 0x0000000404187825 */ /* 0x000fe400078e000e */
[----:B------:R0:W3:Y:S04]  /*09d0*/  LDG.E R3, desc[UR8][R2.64] ;  /* 0x0000000802037981 */ /* 0x0000e8000c1e1900 */
[----:B------:R1:W4:Y:S01]  /*09e0*/  LDG.E R25, desc[UR8][R24.64] ;  /* 0x0000000818197981 */ /* 0x000322000c1e1900 */
[----:B------:R-:W-:-:S13]  /*09f0*/  ISETP.GT.U32.AND P1, PT, R8, R5, PT ;  /* 0x000000050800720c */ /* 0x000fda0003f24070 */
[----:B------:R-:W-:-:S05]  /*0a00*/  @!P1 IMAD.IADD R5, R5, 0x1, -R8 ;  /* 0x0000000105059824 */ /* 0x000fca00078e0a08 */
[----:B------:R-:W-:Y:S01]  /*0a10*/  ISETP.GE.U32.AND P0, PT, R5, R8, PT ;  /* 0x000000080500720c */ /* 0x000fe20003f06070 */
[----:B0-----:R-:W-:-:S04]  /*0a20*/  IMAD.MOV R2, RZ, RZ, -R6 ;  /* 0x000000ffff027224 */ /* 0x001fc800078e0a06 */
[----:B------:R-:W-:Y:S02]  /*0a30*/  IMAD R7, R10, R2, R7 ;  /* 0x000000020a077224 */ /* 0x000fe400078e0207 */
[----:B-1----:R-:W-:Y:S01]  /*0a40*/  VIADD R24, R4, 0xfffffffc ;  /* 0xfffffffc04187836 */ /* 0x002fe20000000000 */
[----:B------:R-:W-:Y:S02]  /*0a50*/  LOP3.LUT R2, R6, R9, RZ, 0x3c, !PT ;  /* 0x0000000906027212 */ /* 0x000fe400078e3cff */
[----:B------:R-:W-:Y:S02]  /*0a60*/  @!P1 IADD3 R0, PT, PT, R0, 0x1, RZ ;  /* 0x0000000100009810 */ /* 0x000fe40007ffe0ff */
[----:B------:R-:W-:Y:S02]  /*0a70*/  ISETP.GE.AND P2, PT, R2, RZ, PT ;  /* 0x000000ff0200720c */ /* 0x000fe40003f46270 */
[----:B------:R-:W-:Y:S01]  /*0a80*/  ISETP.NE.AND P1, PT, R9, RZ, PT ;  /* 0x000000ff0900720c */ /* 0x000fe20003f25270 */
[----:B------:R-:W-:Y:S01]  /*0a90*/  @P0 VIADD R0, R0, 0x1 ;  /* 0x0000000100000836 */ /* 0x000fe20000000000 */
[----:B------:R-:W-:-:S09]  /*0aa0*/  IABS R2, R21 ;  /* 0x0000001500027213 */ /* 0x000fd20000000000 */
[----:B------:R-:W-:Y:S02]  /*0ab0*/  @!P2 IMAD.MOV R0, RZ, RZ, -R0 ;  /* 0x000000ffff00a224 */ /* 0x000fe400078e0a00 */
[----:B------:R-:W-:Y:S01]  /*0ac0*/  @!P1 LOP3.LUT R0, RZ, R9, RZ, 0x33, !PT ;  /* 0x00000009ff009212 */ /* 0x000fe200078e33ff */
[----:B------:R-:W-:Y:S01]  /*0ad0*/  IMAD.MOV R2, RZ, RZ, -R2 ;  /* 0x000000ffff027224 */ /* 0x000fe200078e0a02 */
[----:B--2---:R-:W-:-:S04]  /*0ae0*/  IABS R5, R28 ;  /* 0x0000001c00057213 */ /* 0x004fc80000000000 */
[----:B------:R-:W0:Y:S08]  /*0af0*/  I2F.RP R8, R5 ;  /* 0x0000000500087306 */ /* 0x000e300000209400 */
[----:B0-----:R-:W0:Y:S02]  /*0b00*/  MUFU.RCP R8, R8 ;  /* 0x0000000800087308 */ /* 0x001e240000001000 */
[----:B0-----:R-:W-:-:S06]  /*0b10*/  IADD3 R18, PT, PT, R8, 0xffffffe, RZ ;  /* 0x0ffffffe08127810 */ /* 0x001fcc0007ffe0ff */
[----:B------:R-:W0:Y:S01]  /*0b20*/  F2I.FTZ.U32.TRUNC.NTZ R19, R18 ;  /* 0x0000001200137305 */ /* 0x000e22000021f000 */
[C---:B---3--:R-:W-:Y:S02]  /*0b30*/  IMAD R22, R7.reuse, R3, R22 ;  /* 0x0000000307167224 */ /* 0x048fe400078e0216 */
[----:B----4-:R-:W-:Y:S01]  /*0b40*/  IMAD R25, R7, R25, R26 ;  /* 0x0000001907197224 */ /* 0x010fe200078e021a */
[----:B0-----:R-:W-:-:S05]  /*0b50*/  IADD3 R18, PT, PT, RZ, -R19, RZ ;  /* 0x80000013ff127210 */ /* 0x001fca0007ffe0ff */
[----:B------:R-:W-:Y:S02]  /*0b60*/  IMAD R7, R18, R5, RZ ;  /* 0x0000000512077224 */ /* 0x000fe400078e02ff */
[----:B------:R-:W-:-:S04]  /*0b70*/  IMAD.MOV.U32 R18, RZ, RZ, RZ ;  /* 0x000000ffff127224 */ /* 0x000fc800078e00ff */
[----:B------:R-:W-:-:S04]  /*0b80*/  IMAD.HI.U32 R26, R19, R7, R18 ;  /* 0x00000007131a7227 */ /* 0x000fc800078e0012 */
[----:B------:R-:W-:-:S06]  /*0b90*/  IMAD.WIDE.U32 R18, R24, 0x4, R12 ;  /* 0x0000000418127825 */ /* 0x000fcc00078e000c */
[----:B------:R-:W2:Y:S01]  /*0ba0*/  LDG.E R18, desc[UR8][R18.64] ;  /* 0x0000000812127981 */ /* 0x000ea2000c1e1900 */
[----:B------:R-:W-:Y:S01]  /*0bb0*/  IABS R8, R0 ;  /* 0x0000000000087213 */ /* 0x000fe20000000000 */
[----:B------:R-:W-:-:S04]  /*0bc0*/  IMAD.MOV.U32 R3, RZ, RZ, R2 ;  /* 0x000000ffff037224 */ /* 0x000fc800078e0002 */
[----:B------:R-:W-:-:S04]  /*0bd0*/  IMAD.HI.U32 R20, R20, R8, RZ ;  /* 0x0000000814147227 */ /* 0x000fc800078e00ff */
[----:B------:R-:W-:Y:S02]  /*0be0*/  IMAD R8, R20, R3, R8 ;  /* 0x0000000314087224 */ /* 0x000fe400078e0208 */
[----:B------:R-:W-:-:S04]  /*0bf0*/  IMAD.WIDE.U32 R2, R11, 0x4, R16 ;  /* 0x000000040b027825 */ /* 0x000fc800078e0010 */
[----:B------:R-:W-:Y:S02]  /*0c00*/  IMAD.WIDE.U32 R10, R11, 0x4, R14 ;  /* 0x000000040b0a7825 */ /* 0x000fe400078e000e */
[----:B------:R0:W3:Y:S04]  /*0c10*/  LDG.E R3, desc[UR8][R2.64] ;  /* 0x0000000802037981 */ /* 0x0000e8000c1e1900 */
[----:B------:R1:W4:Y:S01]  /*0c20*/  LDG.E R10, desc[UR8][R10.64] ;  /* 0x000000080a0a7981 */ /* 0x000322000c1e1900 */
[----:B------:R-:W-:-:S13]  /*0c30*/  ISETP.GT.U32.AND P1, PT, R23, R8, PT ;  /* 0x000000081700720c */ /* 0x000fda0003f24070 */
[----:B------:R-:W-:-:S04]  /*0c40*/  @!P1 IADD3 R8, PT, PT, R8, -R23, RZ ;  /* 0x8000001708089210 */ /* 0x000fc80007ffe0ff */
[----:B------:R-:W-:Y:S01]  /*0c50*/  ISETP.GE.U32.AND P0, PT, R8, R23, PT ;  /* 0x000000170800720c */ /* 0x000fe20003f06070 */
[----:B0-----:R-:W-:-:S04]  /*0c60*/  IMAD.MOV R2, RZ, RZ, -R0 ;  /* 0x000000ffff027224 */ /* 0x001fc800078e0a00 */
[----:B------:R-:W-:Y:S01]  /*0c70*/  IMAD R6, R9, R2, R6 ;  /* 0x0000000209067224 */ /* 0x000fe200078e0206 */
[----:B------:R-:W-:Y:S01]  /*0c80*/  LOP3.LUT R2, R0, R21, RZ, 0x3c, !PT ;  /* 0x0000001500027212 */ /* 0x000fe200078e3cff */
[----:B------:R-:W-:Y:S01]  /*0c90*/  @!P1 VIADD R20, R20, 0x1 ;  /* 0x0000000114149836 */ /* 0x000fe20000000000 */
[----:B------:R-:W-:Y:S02]  /*0ca0*/  ISETP.NE.AND P1, PT, R21, RZ, PT ;  /* 0x000000ff1500720c */ /* 0x000fe40003f25270 */
[----:B------:R-:W-:-:S03]  /*0cb0*/  ISETP.GE.AND P2, PT, R2, RZ, PT ;  /* 0x000000ff0200720c */ /* 0x000fc60003f46270 */
[----:B------:R-:W-:Y:S02]  /*0cc0*/  @P0 IADD3 R20, PT, PT, R20, 0x1, RZ ;  /* 0x0000000114140810 */ /* 0x000fe40007ffe0ff */
[----:B------:R-:W-:-:S08]  /*0cd0*/  IABS R2, R28 ;  /* 0x0000001c00027213 */ /* 0x000fd00000000000 */
[----:B------:R-:W-:Y:S01]  /*0ce0*/  @!P2 IMAD.MOV R20, RZ, RZ, -R20 ;  /* 0x000000ffff14a224 */ /* 0x000fe200078e0a14 */
[----:B------:R-:W-:-:S04]  /*0cf0*/  @!P1 LOP3.LUT R20, RZ, R21, RZ, 0x33, !PT ;  /* 0x00000015ff149212 */ /* 0x000fc800078e33ff */
[----:B------:R-:W-:Y:S02]  /*0d00*/  IABS R9, R20 ;  /* 0x0000001400097213 */ /* 0x000fe40000000000 */
[----:B------:R-:W-:-:S03]  /*0d10*/  IADD3 R2, PT, PT, RZ, -R2, RZ ;  /* 0x80000002ff027210 */ /* 0x000fc60007ffe0ff */
[----:B------:R-:W-:-:S04]  /*0d20*/  IMAD.HI.U32 R26, R26, R9, RZ ;  /* 0x000000091a1a7227 */ /* 0x000fc800078e00ff */
[----:B------:R-:W-:Y:S01]  /*0d30*/  IMAD R9, R26, R2, R9 ;  /* 0x000000021a097224 */ /* 0x000fe200078e0209 */
[----:B--2---:R-:W-:-:S04]  /*0d40*/  IABS R8, R18 ;  /* 0x0000001200087213 */ /* 0x004fc80000000000 */
[----:B-1----:R-:W0:Y:S08]  /*0d50*/  I2F.RP R11, R8 ;  /* 0x00000008000b7306 */ /* 0x002e300000209400 */
[----:B0-----:R-:W0:Y:S02]  /*0d60*/  MUFU.RCP R11, R11 ;  /* 0x0000000b000b7308 */ /* 0x001e240000001000 */
[----:B0-----:R-:W-:-:S06]  /*0d70*/  VIADD R7, R11, 0xffffffe ;  /* 0x0ffffffe0b077836 */ /* 0x001fcc0000000000 */
[----:B------:R-:W0:Y:S01]  /*0d80*/  F2I.FTZ.U32.TRUNC.NTZ R7, R7 ;  /* 0x0000000700077305 */ /* 0x000e22000021f000 */
[C---:B---3--:R-:W-:Y:S02]  /*0d90*/  IMAD R22, R6.reuse, R3, R22 ;  /* 0x0000000306167224 */ /* 0x048fe400078e0216 */
[----:B----4-:R-:W-:Y:S02]  /*0da0*/  IMAD R25, R6, R10, R25 ;  /* 0x0000000a06197224 */ /* 0x010fe400078e0219 */
[----:B------:R-:W-:-:S04]  /*0db0*/  IMAD.WIDE.U32 R2, R29, 0x4, R16 ;  /* 0x000000041d027825 */ /* 0x000fc800078e0010 */
[----:B------:R-:W-:Y:S02]  /*0dc0*/  IMAD.WIDE.U32 R10, R29, 0x4, R14 ;  /* 0x000000041d0a7825 */ /* 0x000fe400078e000e */
[----:B------:R1:W2:Y:S02]  /*0dd0*/  LDG.E R3, desc[UR8][R2.64] ;  /* 0x0000000802037981 */ /* 0x0002a4000c1e1900 */
[----:B0-----:R-:W-:Y:S02]  /*0de0*/  IMAD.MOV R19, RZ, RZ, -R7 ;  /* 0x000000ffff137224 */ /* 0x001fe400078e0a07 */
[----:B------:R-:W3:Y:S01]  /*0df0*/  LDG.E R10, desc[UR8][R10.64] ;  /* 0x000000080a0a7981 */ /* 0x000ee2000c1e1900 */
[----:B------:R-:W-:Y:S02]  /*0e00*/  IMAD.MOV.U32 R6, RZ, RZ, RZ ;  /* 0x000000ffff067224 */ /* 0x000fe400078e00ff */
[----:B------:R-:W-:Y:S01]  /*0e10*/  IMAD R29, R19, R8, RZ ;  /* 0x00000008131d7224 */ /* 0x000fe200078e02ff */
[----:B------:R-:W-:-:S03]  /*0e20*/  IADD3 R19, PT, PT, R4, -0x5, RZ ;  /* 0xfffffffb04137810 */ /* 0x000fc60007ffe0ff */
[----:B------:R-:W-:-:S04]  /*0e30*/  IMAD.HI.U32 R29, R7, R29, R6 ;  /* 0x0000001d071d7227 */ /* 0x000fc800078e0006 */
[----:B------:R-:W-:-:S05]  /*0e40*/  IMAD.WIDE.U32 R6, R19, 0x4, R12 ;  /* 0x0000000413067825 */ /* 0x000fca00078e000c */
[----:B------:R0:W4:Y:S01]  /*0e50*/  LDG.E R23, desc[UR8][R6.64] ;  /* 0x0000000806177981 */ /* 0x000122000c1e1900 */
[----:B------:R-:W-:Y:S01]  /*0e60*/  ISETP.GT.U32.AND P1, PT, R5, R9, PT ;  /* 0x000000090500720c */ /* 0x000fe20003f24070 */
[----:B-1----:R-:W-:-:S04]  /*0e70*/  IMAD.MOV R2, RZ, RZ, -R20 ;  /* 0x000000ffff027224 */ /* 0x002fc800078e0a14 */
[----:B------:R-:W-:Y:S01]  /*0e80*/  IMAD R21, R21, R2, R0 ;  /* 0x0000000215157224 */ /* 0x000fe200078e0200 */
[----:B------:R-:W-:-:S04]  /*0e90*/  LOP3.LUT R0, R20, R28, RZ, 0x3c, !PT ;  /* 0x0000001c14007212 */ /* 0x000fc800078e3cff */
[----:B------:R-:W-:-:S03]  /*0ea0*/  ISETP.GE.AND P2, PT, R0, RZ, PT ;  /* 0x000000ff0000720c */ /* 0x000fc60003f46270 */
[----:B------:R-:W-:-:S05]  /*0eb0*/  @!P1 IMAD.IADD R9, R9, 0x1, -R5 ;  /* 0x0000000109099824 */ /* 0x000fca00078e0a05 */
[----:B------:R-:W-:Y:S01]  /*0ec0*/  ISETP.GE.U32.AND P0, PT, R9, R5, PT ;  /* 0x000000050900720c */ /* 0x000fe20003f06070 */
[----:B------:R-:W-:Y:S01]  /*0ed0*/  @!P1 VIADD R26, R26, 0x1 ;  /* 0x000000011a1a9836 */ /* 0x000fe20000000000 */
[----:B------:R-:W-:Y:S02]  /*0ee0*/  ISETP.NE.AND P1, PT, R28, RZ, PT ;  /* 0x000000ff1c00720c */ /* 0x000fe40003f25270 */
[----:B------:R-:W-:-:S09]  /*0ef0*/  IABS R5, R18 ;  /* 0x0000001200057213 */ /* 0x000fd20000000000 */
[----:B------:R-:W-:-:S05]  /*0f00*/  @P0 VIADD R26, R26, 0x1 ;  /* 0x000000011a1a0836 */ /* 0x000fca0000000000 */
[----:B------:R-:W-:Y:S02]  /*0f10*/  @!P2 IADD3 R26, PT, PT, -R26, RZ, RZ ;  /* 0x000000ff1a1aa210 */ /* 0x000fe40007ffe1ff */
[----:B------:R-:W-:-:S04]  /*0f20*/  @!P1 LOP3.LUT R26, RZ, R28, RZ, 0x33, !PT ;  /* 0x0000001cff1a9212 */ /* 0x000fc800078e33ff */
[----:B0-----:R-:W-:Y:S01]  /*0f30*/  IABS R6, R26 ;  /* 0x0000001a00067213 */ /* 0x001fe20000000000 */
[----:B------:R-:W-:-:S04]  /*0f40*/  IMAD.MOV R9, RZ, RZ, -R5 ;  /* 0x000000ffff097224 */ /* 0x000fc800078e0a05 */
[----:B------:R-:W-:-:S04]  /*0f50*/  IMAD.HI.U32 R5, R29, R6, RZ ;  /* 0x000000061d057227 */ /* 0x000fc800078e00ff */
[----:B------:R-:W-:-:S05]  /*0f60*/  IMAD R9, R5, R9, R6 ;  /* 0x0000000905097224 */ /* 0x000fca00078e0206 */
[----:B------:R-:W-:-:S13]  /*0f70*/  ISETP.GT.U32.AND P1, PT, R8, R9, PT ;  /* 0x000000090800720c */ /* 0x000fda0003f24070 */
[----:B------:R-:W-:-:S04]  /*0f80*/  @!P1 IADD3 R9, PT, PT, R9, -R8, RZ ;  /* 0x8000000809099210 */ /* 0x000fc80007ffe0ff */
[----:B------:R-:W-:Y:S01]  /*0f90*/  ISETP.GE.U32.AND P0, PT, R9, R8, PT ;  /* 0x000000080900720c */ /* 0x000fe20003f06070 */
[----:B------:R-:W-:-:S06]  /*0fa0*/  IMAD.WIDE.U32 R8, R27, 0x4, R14 ;  /* 0x000000041b087825 */ /* 0x000fcc00078e000e */
[----:B------:R-:W5:Y:S01]  /*0fb0*/  LDG.E R8, desc[UR8][R8.64] ;  /* 0x0000000808087981 */ /* 0x000f62000c1e1900 */
[----:B----4-:R-:W-:-:S04]  /*0fc0*/  IABS R2, R23 ;  /* 0x0000001700027213 */ /* 0x010fc80000000000 */
[----:B------:R-:W-:-:S04]  /*0fd0*/  MOV R0, R2 ;  /* 0x0000000200007202 */ /* 0x000fc80000000f00 */
[----:B------:R-:W0:Y:S08]  /*0fe0*/  I2F.RP R2, R0 ;  /* 0x0000000000027306 */ /* 0x000e300000209400 */
[----:B0-----:R-:W0:Y:S02]  /*0ff0*/  MUFU.RCP R2, R2 ;  /* 0x0000000200027308 */ /* 0x001e240000001000 */
[----:B0-----:R-:W-:-:S06]  /*1000*/  VIADD R6, R2, 0xffffffe ;  /* 0x0ffffffe02067836 */ /* 0x001fcc0000000000 */
[----:B------:R0:W1:Y:S01]  /*1010*/  F2I.FTZ.U32.TRUNC.NTZ R7, R6 ;  /* 0x0000000600077305 */ /* 0x000062000021f000 */
[C---:B---3--:R-:W-:Y:S02]  /*1020*/  IMAD R25, R21.reuse, R10, R25 ;  /* 0x0000000a15197224 */ /* 0x048fe400078e0219 */
[----:B--2---:R-:W-:Y:S02]  /*1030*/  IMAD R22, R21, R3, R22 ;  /* 0x0000000315167224 */ /* 0x004fe400078e0216 */
[----:B------:R-:W-:-:S04]  /*1040*/  IMAD.WIDE.U32 R2, R27, 0x4, R16 ;  /* 0x000000041b027825 */ /* 0x000fc800078e0010 */
[----:B0-----:R-:W-:Y:S01]  /*1050*/  HFMA2 R6, -RZ, RZ, 0, 0 ;  /* 0x00000000ff067431 */ /* 0x001fe200000001ff */
[----:B------:R0:W2:Y:S01]  /*1060*/  LDG.E R21, desc[UR8][R2.64] ;  /* 0x0000000802157981 */ /* 0x0000a2000c1e1900 */
[----:B-1----:R-:W-:-:S04]  /*1070*/  IMAD.MOV R10, RZ, RZ, -R7 ;  /* 0x000000ffff0a7224 */ /* 0x002fc800078e0a07 */
[----:B------:R-:W-:Y:S02]  /*1080*/  IMAD.MOV.U32 R27, RZ, RZ, R10 ;  /* 0x000000ffff1b7224 */ /* 0x000fe400078e000a */
[----:B------:R-:W-:-:S04]  /*1090*/  IMAD.WIDE.U32 R10, R24, 0x4, R16 ;  /* 0x00000004180a7825 */ /* 0x000fc800078e0010 */
[----:B------:R-:W-:Y:S02]  /*10a0*/  IMAD R27, R27, R0, RZ ;  /* 0x000000001b1b7224 */ /* 0x000fe400078e02ff */
[----:B0-----:R-:W-:Y:S02]  /*10b0*/  IMAD.WIDE.U32 R2, R24, 0x4, R14 ;  /* 0x0000000418027825 */ /* 0x001fe400078e000e */
[----:B------:R0:W3:Y:S02]  /*10c0*/  LDG.E R24, desc[UR8][R10.64] ;  /* 0x000000080a187981 */ /* 0x0000e4000c1e1900 */
[----:B------:R-:W-:Y:S02]  /*10d0*/  IMAD.HI.U32 R27, R7, R27, R6 ;  /* 0x0000001b071b7227 */ /* 0x000fe400078e0006 */
[----:B------:R1:W4:Y:S02]  /*10e0*/  LDG.E R29, desc[UR8][R2.64] ;  /* 0x00000008021d7981 */ /* 0x000324000c1e1900 */
[----:B------:R-:W-:-:S04]  /*10f0*/  IMAD.WIDE.U32 R6, R19, 0x4, R16 ;  /* 0x0000000413067825 */ /* 0x000fc800078e0010 */
[----:B0-----:R-:W-:Y:S02]  /*1100*/  IMAD.WIDE.U32 R10, R19, 0x4, R14 ;  /* 0x00000004130a7825 */ /* 0x001fe400078e000e */
[----:B------:R0:W4:Y:S04]  /*1110*/  LDG.E R6, desc[UR8][R6.64] ;  /* 0x0000000806067981 */ /* 0x000128000c1e1900 */
[----:B------:R-:W4:Y:S01]  /*1120*/  LDG.E R19, desc[UR8][R10.64] ;  /* 0x000000080a137981 */ /* 0x000f22000c1e1900 */
[----:B------:R-:W-:Y:S01]  /*1130*/  LOP3.LUT R9, R26, R18, RZ, 0x3c, !PT ;  /* 0x000000121a097212 */ /* 0x000fe200078e3cff */
[----:B------:R-:W-:Y:S01]  /*1140*/  @!P1 VIADD R5, R5, 0x1 ;  /* 0x0000000105059836 */ /* 0x000fe20000000000 */
[----:B------:R-:W-:Y:S02]  /*1150*/  ISETP.NE.AND P1, PT, R18, RZ, PT ;  /* 0x000000ff1200720c */ /* 0x000fe40003f25270 */
[----:B------:R-:W-:Y:S01]  /*1160*/  ISETP.GE.AND P2, PT, R9, RZ, PT ;  /* 0x000000ff0900720c */ /* 0x000fe20003f46270 */
[----:B------:R-:W-:Y:S01]  /*1170*/  @P0 VIADD R5, R5, 0x1 ;  /* 0x0000000105050836 */ /* 0x000fe20000000000 */
[----:B-1----:R-:W-:-:S11]  /*1180*/  IABS R3, R23 ;  /* 0x0000001700037213 */ /* 0x002fd60000000000 */
[----:B------:R-:W-:Y:S02]  /*1190*/  @!P2 IADD3 R5, PT, PT, -R5, RZ, RZ ;  /* 0x000000ff0505a210 */ /* 0x000fe40007ffe1ff */
[----:B------:R-:W-:-:S04]  /*11a0*/  @!P1 LOP3.LUT R5, RZ, R18, RZ, 0x33, !PT ;  /* 0x00000012ff059212 */ /* 0x000fc800078e33ff */
[----:B------:R-:W-:Y:S01]  /*11b0*/  IABS R2, R5 ;  /* 0x0000000500027213 */ /* 0x000fe20000000000 */
[----:B0-----:R-:W-:-:S04]  /*11c0*/  IMAD.MOV R7, RZ, RZ, -R3 ;  /* 0x000000ffff077224 */ /* 0x001fc800078e0a03 */
        /* <DEDUP_REMOVED lines=8> */
[----:B------:R-:W-:Y:S01]  /*1250*/  ISETP.NE.AND P1, PT, R23, RZ, PT ;  /* 0x000000ff1700720c */ /* 0x000fe20003f25270 */
[----:B------:R-:W-:-:S04]  /*1260*/  IMAD.MOV R7, RZ, RZ, -R26 ;  /* 0x000000ffff077224 */ /* 0x000fc800078e0a1a */
[----:B------:R-:W-:Y:S01]  /*1270*/  @P0 VIADD R3, R3, 0x1 ;  /* 0x0000000103030836 */ /* 0x000fe20000000000 */
[----:B------:R-:W-:Y:S01]  /*1280*/  UIADD3 UR6, UPT, UPT, UR6, 0x8, URZ ;  /* 0x0000000806067890 */ /* 0x000fe2000fffe0ff */
[----:B------:R-:W-:Y:S02]  /*1290*/  IMAD R20, R28, R7, R20 ;  /* 0x000000071c147224 */ /* 0x000fe400078e0214 */
[----:B------:R-:W-:Y:S02]  /*12a0*/  IMAD.MOV R7, RZ, RZ, -R5 ;  /* 0x000000ffff077224 */ /* 0x000fe400078e0a05 */
[----:B------:R-:W-:Y:S02]  /*12b0*/  @!P2 IADD3 R3, PT, PT, -R3, RZ, RZ ;  /* 0x000000ff0303a210 */ /* 0x000fe40007ffe1ff */
[----:B------:R-:W-:Y:S01]  /*12c0*/  @!P1 LOP3.LUT R3, RZ, R23, RZ, 0x33, !PT ;  /* 0x00000017ff039212 */ /* 0x000fe200078e33ff */
[----:B------:R-:W-:Y:S01]  /*12d0*/  UISETP.NE.AND UP0, UPT, UR6, URZ, UPT ;  /* 0x000000ff0600728c */ /* 0x000fe2000bf05270 */
[----:B------:R-:W-:-:S02]  /*12e0*/  IMAD R18, R18, R7, R26 ;  /* 0x0000000712127224 */ /* 0x000fc400078e021a */
[----:B-----5:R-:W-:Y:S02]  /*12f0*/  IMAD R8, R20, R8, R25 ;  /* 0x0000000814087224 */ /* 0x020fe400078e0219 */
[----:B------:R-:W-:-:S04]  /*1300*/  IMAD.MOV R0, RZ, RZ, -R3 ;  /* 0x000000ffff007224 */ /* 0x000fc800078e0a03 */
[----:B------:R-:W-:Y:S01]  /*1310*/  IMAD R0, R23, R0, R5 ;  /* 0x0000000017007224 */ /* 0x000fe200078e0205 */
[----:B------:R-:W-:Y:S01]  /*1320*/  IADD3 R4, PT, PT, R4, -0x8, RZ ;  /* 0xfffffff804047810 */ /* 0x000fe20007ffe0ff */
[----:B------:R-:W-:Y:S02]  /*1330*/  IMAD.MOV.U32 R5, RZ, RZ, R3 ;  /* 0x000000ffff057224 */ /* 0x000fe400078e0003 */
[----:B--2---:R-:W-:-:S04]  /*1340*/  IMAD R21, R20, R21, R22 ;  /* 0x0000001514157224 */ /* 0x004fc800078e0216 */
[C---:B---3--:R-:W-:Y:S02]  /*1350*/  IMAD R21, R18.reuse, R24, R21 ;  /* 0x0000001812157224 */ /* 0x048fe400078e0215 */
[----:B----4-:R-:W-:Y:S02]  /*1360*/  IMAD R8, R18, R29, R8 ;  /* 0x0000001d12087224 */ /* 0x010fe400078e0208 */
[C---:B------:R-:W-:Y:S02]  /*1370*/  IMAD R2, R0.reuse, R6, R21 ;  /* 0x0000000600027224 */ /* 0x040fe400078e0215 */
[----:B------:R-:W-:Y:S01]  /*1380*/  IMAD R0, R0, R19, R8 ;  /* 0x0000001300007224 */ /* 0x000fe200078e0208 */
[----:B------:R-:W-:Y:S06]  /*1390*/  BRA.U UP0, `(.L_x_36) ;  /* 0xffffffed00787547 */ /* 0x000fec000b83ffff */
[----:B------:R-:W-:-:S07]  /*13a0*/  VIADD R4, R4, 0x2 ;  /* 0x0000000204047836 */ /* 0x000fce0000000000 */
.L_x_35:
[----:B------:R-:W-:-:S09]  /*13b0*/  UISETP.NE.AND UP0, UPT, UR7, URZ, UPT ;  /* 0x000000ff0700728c */ /* 0x000fd2000bf05270 */
[----:B------:R-:W-:Y:S05]  /*13c0*/  BRA.U !UP0, `(.L_x_34) ;  /* 0x0000001108287547 */ /* 0x000fea000b800000 */
[----:B------:R-:W-:Y:S02]  /*13d0*/  UISETP.GE.U32.AND UP0, UPT, UR7, 0x4, UPT ;  /* 0x000000040700788c */ /* 0x000fe4000bf06070 */
[----:B------:R-:W-:-:S04]  /*13e0*/  ULOP3.LUT UR5, UR4, 0x3, URZ, 0xc0, !UPT ;  /* 0x0000000304057892 */ /* 0x000fc8000f8ec0ff */
[----:B------:R-:W-:-:S03]  /*13f0*/  UISETP.NE.AND UP1, UPT, UR5, URZ, UPT ;  /* 0x000000ff0500728c */ /* 0x000fc6000bf25270 */
[----:B------:R-:W-:Y:S08]  /*1400*/  BRA.U !UP0, `(.L_x_37) ;  /* 0x0000000908487547 */ /* 0x000ff0000b800000 */
[----:B------:R-:W1:Y:S02]  /*1410*/  LDC.64 R12, c[0x0][0x3a0] ;  /* 0x0000e800ff0c7b82 */ /* 0x000e640000000a00 */
[----:B-1----:R-:W-:-:S06]  /*1420*/  IMAD.WIDE.U32 R24, R4, 0x4, R12 ;  /* 0x0000000404187825 */ /* 0x002fcc00078e000c */
[----:B------:R-:W2:Y:S01]  /*1430*/  LDG.E R24, desc[UR8][R24.64] ;  /* 0x0000000818187981 */ /* 0x000ea2000c1e1900 */
[----:B------:R-:W-:-:S05]  /*1440*/  IADD3 R19, PT, PT, R4, -0x1, RZ ;  /* 0xffffffff04137810 */ /* 0x000fca0007ffe0ff */
[----:B------:R-:W-:-:S06]  /*1450*/  IMAD.WIDE.U32 R6, R19, 0x4, R12 ;  /* 0x0000000413067825 */ /* 0x000fcc00078e000c */
[----:B------:R-:W3:Y:S01]  /*1460*/  LDG.E R6, desc[UR8][R6.64] ;  /* 0x0000000806067981 */ /* 0x000ee2000c1e1900 */
[----:B------:R-:W-:-:S04]  /*1470*/  VIADD R23, R4, 0xfffffffe ;  /* 0xfffffffe04177836 */ /* 0x000fc80000000000 */
[----:B------:R-:W-:-:S06]  /*1480*/  IMAD.WIDE.U32 R8, R23, 0x4, R12 ;  /* 0x0000000417087825 */ /* 0x000fcc00078e000c */
[----:B------:R1:W4:Y:S01]  /*1490*/  LDG.E R9, desc[UR8][R8.64] ;  /* 0x0000000808097981 */ /* 0x000322000c1e1900 */
[----:B------:R-:W-:-:S05]  /*14a0*/  IADD3 R29, PT, PT, R4, -0x3, RZ ;  /* 0xfffffffd041d7810 */ /* 0x000fca0007ffe0ff */
[----:B------:R-:W-:-:S05]  /*14b0*/  IMAD.WIDE.U32 R12, R29, 0x4, R12 ;  /* 0x000000041d0c7825 */ /* 0x000fca00078e000c */
[----:B------:R5:W5:Y:S01]  /*14c0*/  LDG.E R7, desc[UR8][R12.64] ;  /* 0x000000080c077981 */ /* 0x000b62000c1e1900 */
[----:B0-----:R-:W-:Y:S02]  /*14d0*/  IABS R17, R5 ;  /* 0x0000000500117213 */ /* 0x001fe40000000000 */
[----:B--2---:R-:W-:-:S04]  /*14e0*/  IABS R3, R24 ;  /* 0x0000001800037213 */ /* 0x004fc80000000000 */
[----:B------:R-:W0:Y:S08]  /*14f0*/  I2F.RP R14, R3 ;  /* 0x00000003000e7306 */ /* 0x000e300000209400 */
[----:B0-----:R-:W0:Y:S02]  /*1500*/  MUFU.RCP R14, R14 ;  /* 0x0000000e000e7308 */ /* 0x001e240000001000 */
[----:B0-----:R-:W-:-:S06]  /*1510*/  VIADD R10, R14, 0xffffffe ;  /* 0x0ffffffe0e0a7836 */ /* 0x001fcc0000000000 */
[----:B------:R0:W1:Y:S01]  /*1520*/  F2I.FTZ.U32.TRUNC.NTZ R11, R10 ;  /* 0x0000000a000b7305 */ /* 0x000062000021f000 */
[----:B---3--:R-:W-:Y:S02]  /*1530*/  IABS R16, R6 ;  /* 0x0000000600107213 */ /* 0x008fe40000000000 */
[----:B------:R-:W-:Y:S01]  /*1540*/  IABS R18, R24 ;  /* 0x0000001800127213 */ /* 0x000fe20000000000 */
[----:B0-----:R-:W-:Y:S02]  /*1550*/  IMAD.MOV.U32 R10, RZ, RZ, RZ ;  /* 0x000000ffff0a7224 */ /* 0x001fe400078e00ff */
[----:B-1----:R-:W-:-:S04]  /*1560*/  IMAD.MOV R8, RZ, RZ, -R11 ;  /* 0x000000ffff087224 */ /* 0x002fc800078e0a0b */
[----:B------:R-:W-:Y:S01]  /*1570*/  IMAD R15, R8, R3, RZ ;  /* 0x00000003080f7224 */ /* 0x000fe200078e02ff */
[----:B------:R-:W0:Y:S01]  /*1580*/  I2F.RP R14, R16 ;  /* 0x00000010000e7306 */ /* 0x000e220000209400 */
[----:B------:R-:W-:Y:S02]  /*1590*/  MOV R8, R17 ;  /* 0x0000001100087202 */ /* 0x000fe40000000f00 */
[----:B------:R-:W-:-:S04]  /*15a0*/  IMAD.HI.U32 R10, R11, R15, R10 ;  /* 0x0000000f0b0a7227 */ /* 0x000fc800078e000a */
[----:B------:R-:W-:Y:S02]  /*15b0*/  IMAD.MOV R11, RZ, RZ, -R18 ;  /* 0x000000ffff0b7224 */ /* 0x000fe400078e0a12 */
[----:B------:R-:W-:-:S04]  /*15c0*/  IMAD.HI.U32 R27, R10, R8, RZ ;  /* 0x000000080a1b7227 */ /* 0x000fc800078e00ff */
[----:B------:R-:W-:Y:S01]  /*15d0*/  IMAD R8, R27, R11, R8 ;  /* 0x0000000b1b087224 */ /* 0x000fe200078e0208 */
[----:B0-----:R-:W0:Y:S04]  /*15e0*/  MUFU.RCP R14, R14 ;  /* 0x0000000e000e7308 */ /* 0x001e280000001000 */
[----:B------:R-:W-:-:S13]  /*15f0*/  ISETP.GT.U32.AND P1, PT, R3, R8, PT ;  /* 0x000000080300720c */ /* 0x000fda0003f24070 */
[----:B------:R-:W-:Y:S01]  /*1600*/  @!P1 IMAD.IADD R8, R8, 0x1, -R3 ;  /* 0x0000000108089824 */ /* 0x000fe200078e0a03 */
[----:B0-----:R-:W-:-:S04]  /*1610*/  IADD3 R10, PT, PT, R14, 0xffffffe, RZ ;  /* 0x0ffffffe0e0a7810 */ /* 0x001fc80007ffe0ff */
[----:B------:R-:W-:Y:S02]  /*1620*/  ISETP.GE.U32.AND P0, PT, R8, R3, PT ;  /* 0x000000030800720c */ /* 0x000fe40003f06070 */
[----:B------:R-:W-:Y:S01]  /*1630*/  LOP3.LUT R3, R5, R24, RZ, 0x3c, !PT ;  /* 0x0000001805037212 */ /* 0x000fe200078e3cff */
[----:B------:R-:W0:Y:S01]  /*1640*/  F2I.FTZ.U32.TRUNC.NTZ R11, R10 ;  /* 0x0000000a000b7305 */ /* 0x000e22000021f000 */
[----:B------:R-:W-:Y:S01]  /*1650*/  @!P1 VIADD R27, R27, 0x1 ;  /* 0x000000011b1b9836 */ /* 0x000fe20000000000 */
[----:B------:R-:W-:Y:S02]  /*1660*/  ISETP.NE.AND P1, PT, R24, RZ, PT ;  /* 0x000000ff1800720c */ /* 0x000fe40003f25270 */
[----:B------:R-:W-:Y:S02]  /*1670*/  ISETP.GE.AND P2, PT, R3, RZ, PT ;  /* 0x000000ff0300720c */ /* 0x000fe40003f46270 */
[----:B----4-:R-:W-:-:S04]  /*1680*/  IABS R8, R9 ;  /* 0x0000000900087213 */ /* 0x010fc80000000000 */
[----:B-----5:R-:W1:Y:S01]  /*1690*/  I2F.RP R12, R8 ;  /* 0x00000008000c7306 */ /* 0x020e620000209400 */
[----:B------:R-:W-:Y:S01]  /*16a0*/  @P0 IADD3 R27, PT, PT, R27, 0x1, RZ ;  /* 0x000000011b1b0810 */ /* 0x000fe20007ffe0ff */
[----:B0-----:R-:W-:-:S05]  /*16b0*/  IMAD.MOV R3, RZ, RZ, -R11 ;  /* 0x000000ffff037224 */ /* 0x001fca00078e0a0b */
[----:B------:R-:W-:Y:S02]  /*16c0*/  @!P2 IADD3 R27, PT, PT, -R27, RZ, RZ ;  /* 0x000000ff1b1ba210 */ /* 0x000fe40007ffe1ff */
[----:B------:R-:W-:Y:S01]  /*16d0*/  @!P1 LOP3.LUT R27, RZ, R24, RZ, 0x33, !PT ;  /* 0x00000018ff1b9212 */ /* 0x000fe200078e33ff */
[----:B------:R-:W-:Y:S02]  /*16e0*/  IMAD R3, R3, R16, RZ ;  /* 0x0000001003037224 */ /* 0x000fe400078e02ff */
[----:B------:R-:W-:Y:S01]  /*16f0*/  IMAD.MOV.U32 R10, RZ, RZ, RZ ;  /* 0x000000ffff0a7224 */ /* 0x000fe200078e00ff */
[----:B------:R-:W-:Y:S01]  /*1700*/  IABS R13, R27 ;  /* 0x0000001b000d7213 */ /* 0x000fe20000000000 */
[----:B-1----:R0:W1:Y:S02]  /*1710*/  MUFU.RCP R14, R12 ;  /* 0x0000000c000e7308 */ /* 0x0020640000001000 */
[----:B------:R-:W-:Y:S01]  /*1720*/  IMAD.HI.U32 R3, R11, R3, R10 ;  /* 0x000000030b037227 */ /* 0x000fe200078e000a */
[----:B------:R-:W-:-:S03]  /*1730*/  IABS R15, R6 ;  /* 0x00000006000f7213 */ /* 0x000fc60000000000 */
[----:B------:R-:W-:Y:S01]  /*1740*/  IMAD.MOV.U32 R10, RZ, RZ, R13 ;  /* 0x000000ffff0a7224 */ /* 0x000fe200078e000d */
[----:B------:R-:W-:-:S03]  /*1750*/  IADD3 R11, PT, PT, RZ, -R15, RZ ;  /* 0x8000000fff0b7210 */ /* 0x000fc60007ffe0ff */
[----:B------:R-:W-:Y:S01]  /*1760*/  IMAD.HI.U32 R3, R3, R10, RZ ;  /* 0x0000000a03037227 */ /* 0x000fe200078e00ff */
[----:B0-----:R-:W0:Y:S03]  /*1770*/  LDC.64 R12, c[0x0][0x398] ;  /* 0x0000e600ff0c7b82 */ /* 0x001e260000000a00 */
[----:B------:R-:W-:-:S05]  /*1780*/  IMAD R11, R3, R11, R10 ;  /* 0x0000000b030b7224 */ /* 0x000fca00078e020a */
[----:B------:R-:W-:Y:S02]  /*1790*/  ISETP.GT.U32.AND P1, PT, R16, R11, PT ;  /* 0x0000000b1000720c */ /* 0x000fe40003f24070 */
[----:B-1----:R-:W-:Y:S02]  /*17a0*/  IADD3 R17, PT, PT, R14, 0xffffffe, RZ ;  /* 0x0ffffffe0e117810 */ /* 0x002fe40007ffe0ff */
[----:B------:R-:W1:Y:S04]  /*17b0*/  LDC.64 R14, c[0x0][0x390] ;  /* 0x0000e400ff0e7b82 */ /* 0x000e680000000a00 */
[----:B------:R-:W2:Y:S05]  /*17c0*/  F2I.FTZ.U32.TRUNC.NTZ R17, R17 ;  /* 0x0000001100117305 */ /* 0x000eaa000021f000 */
[----:B------:R-:W-:-:S05]  /*17d0*/  @!P1 IMAD.IADD R11, R11, 0x1, -R16 ;  /* 0x000000010b0b9824 */ /* 0x000fca00078e0a10 */
[----:B------:R-:W-:Y:S01]  /*17e0*/  ISETP.GE.U32.AND P0, PT, R11, R16, PT ;  /* 0x000000100b00720c */ /* 0x000fe20003f06070 */
[----:B0-----:R-:W-:-:S04]  /*17f0*/  IMAD.WIDE.U32 R10, R4, 0x4, R12 ;  /* 0x00000004040a7825 */ /* 0x001fc800078e000c */
[----:B------:R-:W-:Y:S01]  /*1800*/  IMAD.WIDE.U32 R20, R19, 0x4, R12 ;  /* 0x0000000413147825 */ /* 0x000fe200078e000c */
[----:B--2---:R-:W-:Y:S01]  /*1810*/  IADD3 R25, PT, PT, RZ, -R17, RZ ;  /* 0x80000011ff197210 */ /* 0x004fe20007ffe0ff */
[----:B------:R-:W2:Y:S02]  /*1820*/  LDG.E R11, desc[UR8][R10.64] ;  /* 0x000000080a0b7981 */ /* 0x000ea4000c1e1900 */
[----:B------:R-:W-:Y:S02]  /*1830*/  IMAD.MOV.U32 R16, RZ, RZ, RZ ;  /* 0x000000ffff107224 */ /* 0x000fe400078e00ff */
[----:B------:R-:W-:Y:S01]  /*1840*/  IMAD R25, R25, R8, RZ ;  /* 0x0000000819197224 */ /* 0x000fe200078e02ff */
[----:B------:R0:W3:Y:S01]  /*1850*/  LDG.E R10, desc[UR8][R20.64] ;  /* 0x00000008140a7981 */ /* 0x0000e2000c1e1900 */
[----:B-1----:R-:W-:-:S04]  /*1860*/  IMAD.WIDE.U32 R18, R19, 0x4, R14 ;  /* 0x0000000413127825 */ /* 0x002fc800078e000e */
[----:B------:R-:W-:Y:S02]  /*1870*/  IMAD.HI.U32 R25, R17, R25, R16 ;  /* 0x0000001911197227 */ /* 0x000fe400078e0010 */
[----:B------:R-:W4:Y:S02]  /*1880*/  LDG.E R18, desc[UR8][R18.64] ;  /* 0x0000000812127981 */ /* 0x000f24000c1e1900 */
[----:B0-----:R-:W-:-:S04]  /*1890*/  IMAD.WIDE.U32 R20, R4, 0x4, R14 ;  /* 0x0000000404147825 */ /* 0x001fc800078e000e */
[C---:B------:R-:W-:Y:S02]  /*18a0*/  IMAD.WIDE.U32 R16, R23.reuse, 0x4, R12 ;  /* 0x0000000417107825 */ /* 0x040fe400078e000c */
[----:B------:R-:W5:Y:S02]  /*18b0*/  LDG.E R21, desc[UR8][R20.64] ;  /* 0x0000000814157981 */ /* 0x000f64000c1e1900 */
[--C-:B------:R-:W-:Y:S02]  /*18c0*/  IMAD.WIDE.U32 R22, R23, 0x4, R14.reuse ;  /* 0x0000000417167825 */ /* 0x100fe400078e000e */
[----:B------:R-:W4:Y:S02]  /*18d0*/  LDG.E R16, desc[UR8][R16.64] ;  /* 0x0000000810107981 */ /* 0x000f24000c1e1900 */
[C---:B------:R-:W-:Y:S02]  /*18e0*/  IMAD.WIDE.U32 R14, R29.reuse, 0x4, R14 ;  /* 0x000000041d0e7825 */ /* 0x040fe400078e000e */
[----:B------:R-:W4:Y:S02]  /*18f0*/  LDG.E R22, desc[UR8][R22.64] ;  /* 0x0000000816167981 */ /* 0x000f24000c1e1900 */
[----:B------:R-:W-:-:S02]  /*1900*/  IMAD.WIDE.U32 R12, R29, 0x4, R12 ;  /* 0x000000041d0c7825 */ /* 0x000fc400078e000c */
[----:B------:R0:W4:Y:S04]  /*1910*/  LDG.E R14, desc[UR8][R14.64] ;  /* 0x000000080e0e7981 */ /* 0x000128000c1e1900 */
[----:B------:R1:W4:Y:S01]  /*1920*/  LDG.E R26, desc[UR8][R12.64] ;  /* 0x000000080c1a7981 */ /* 0x000322000c1e1900 */
[----:B------:R-:W-:Y:S02]  /*1930*/  LOP3.LUT R28, R27, R6, RZ, 0x3c, !PT ;  /* 0x000000061b1c7212 */ /* 0x000fe400078e3cff */
[----:B------:R-:W-:Y:S02]  /*1940*/  @!P1 IADD3 R3, PT, PT, R3, 0x1, RZ ;  /* 0x0000000103039810 */ /* 0x000fe40007ffe0ff */
[----:B------:R-:W-:Y:S02]  /*1950*/  ISETP.GE.AND P2, PT, R28, RZ, PT ;  /* 0x000000ff1c00720c */ /* 0x000fe40003f46270 */
[----:B------:R-:W-:-:S02]  /*1960*/  ISETP.NE.AND P1, PT, R6, RZ, PT ;  /* 0x000000ff0600720c */ /* 0x000fc40003f25270 */
[----:B0-----:R-:W-:Y:S01]  /*1970*/  IABS R15, R7 ;  /* 0x00000007000f7213 */ /* 0x001fe20000000000 */
[----:B------:R-:W-:-:S03]  /*1980*/  @P0 VIADD R3, R3, 0x1 ;  /* 0x0000000103030836 */ /* 0x000fc60000000000 */
[----:B------:R-:W0:Y:S05]  /*1990*/  I2F.RP R19, R15 ;  /* 0x0000000f00137306 */ /* 0x000e2a0000209400 */
[----:B------:R-:W-:Y:S02]  /*19a0*/  @!P2 IADD3 R3, PT, PT, -R3, RZ, RZ ;  /* 0x000000ff0303a210 */ /* 0x000fe40007ffe1ff */
[----:B------:R-:W-:Y:S02]  /*19b0*/  @!P1 LOP3.LUT R3, RZ, R6, RZ, 0x33, !PT ;  /* 0x00000006ff039212 */ /* 0x000fe400078e33ff */
[----:B------:R-:W-:Y:S02]  /*19c0*/  IABS R17, R9 ;  /* 0x0000000900117213 */ /* 0x000fe40000000000 */
[----:B-1----:R-:W-:Y:S01]  /*19d0*/  IABS R12, R3 ;  /* 0x00000003000c7213 */ /* 0x002fe20000000000 */
[----:B0-----:R-:W0:Y:S02]  /*19e0*/  MUFU.RCP R19, R19 ;  /* 0x0000001300137308 */ /* 0x001e240000001000 */
[----:B------:R-:W-:-:S02]  /*19f0*/  IMAD.MOV R17, RZ, RZ, -R17 ;  /* 0x000000ffff117224 */ /* 0x000fc400078e0a11 */
[----:B------:R-:W-:-:S04]  /*1a00*/  IMAD.HI.U32 R25, R25, R12, RZ ;  /* 0x0000000c19197227 */ /* 0x000fc800078e00ff */
[----:B------:R-:W-:-:S05]  /*1a10*/  IMAD R17, R25, R17, R12 ;  /* 0x0000001119117224 */ /* 0x000fca00078e020c */
[----:B------:R-:W-:Y:S02]  /*1a20*/  ISETP.GT.U32.AND P1, PT, R8, R17, PT ;  /* 0x000000110800720c */ /* 0x000fe40003f24070 */
[----:B0-----:R-:W-:-:S04]  /*1a30*/  IADD3 R12, PT, PT, R19, 0xffffffe, RZ ;  /* 0x0ffffffe130c7810 */ /* 0x001fc80007ffe0ff */
[----:B------:R-:W0:Y:S07]  /*1a40*/  F2I.FTZ.U32.TRUNC.NTZ R13, R12 ;  /* 0x0000000c000d7305 */ /* 0x000e2e000021f000 */
[----:B------:R-:W-:-:S05]  /*1a50*/  @!P1 IMAD.IADD R17, R17, 0x1, -R8 ;  /* 0x0000000111119824 */ /* 0x000fca00078e0a08 */
[----:B------:R-:W-:Y:S02]  /*1a60*/  ISETP.GE.U32.AND P0, PT, R17, R8, PT ;  /* 0x000000081100720c */ /* 0x000fe40003f06070 */
[----:B------:R-:W-:Y:S02]  /*1a70*/  LOP3.LUT R8, R3, R9, RZ, 0x3c, !PT ;  /* 0x0000000903087212 */ /* 0x000fe400078e3cff */
[----:B------:R-:W-:Y:S02]  /*1a80*/  @!P1 IADD3 R25, PT, PT, R25, 0x1, RZ ;  /* 0x0000000119199810 */ /* 0x000fe40007ffe0ff */
[----:B------:R-:W-:Y:S01]  /*1a90*/  ISETP.GE.AND P2, PT, R8, RZ, PT ;  /* 0x000000ff0800720c */ /* 0x000fe20003f46270 */
[----:B0-----:R-:W-:Y:S01]  /*1aa0*/  IMAD.MOV R12, RZ, RZ, -R13 ;  /* 0x000000ffff0c7224 */ /* 0x001fe200078e0a0d */
[----:B------:R-:W-:Y:S01]  /*1ab0*/  ISETP.NE.AND P1, PT, R9, RZ, PT ;  /* 0x000000ff0900720c */ /* 0x000fe20003f25270 */
[----:B------:R-:W-:Y:S02]  /*1ac0*/  IMAD.MOV R8, RZ, RZ, -R27 ;  /* 0x000000ffff087224 */ /* 0x000fe400078e0a1b */
[----:B------:R-:W-:-:S02]  /*1ad0*/  IMAD R17, R12, R15, RZ ;  /* 0x0000000f0c117224 */ /* 0x000fc400078e02ff */
[----:B------:R-:W-:Y:S01]  /*1ae0*/  HFMA2 R12, -RZ, RZ, 0, 0 ;  /* 0x00000000ff0c7431 */ /* 0x000fe200000001ff */
[----:B------:R-:W-:Y:S01]  /*1af0*/  @P0 IADD3 R25, PT, PT, R25, 0x1, RZ ;  /* 0x0000000119190810 */ /* 0x000fe20007ffe0ff */
[----:B------:R-:W-:Y:S01]  /*1b00*/  IMAD R5, R24, R8, R5 ;  /* 0x0000000818057224 */ /* 0x000fe200078e0205 */
[----:B------:R-:W-:-:S03]  /*1b10*/  IADD3 R8, PT, PT, -R3, RZ, RZ ;  /* 0x000000ff03087210 */ /* 0x000fc60007ffe1ff */
[----:B------:R-:W-:Y:S02]  /*1b20*/  @!P2 IMAD.MOV R25, RZ, RZ, -R25 ;  /* 0x000000ffff19a224 */ /* 0x000fe400078e0a19 */
[----:B------:R-:W-:Y:S01]  /*1b30*/  @!P1 LOP3.LUT R25, RZ, R9, RZ, 0x33, !PT ;  /* 0x00000009ff199212 */ /* 0x000fe200078e33ff */
[----:B------:R-:W-:Y:S01]  /*1b40*/  IMAD R27, R6, R8, R27 ;  /* 0x00000008061b7224 */ /* 0x000fe200078e021b */
[----:B------:R-:W-:Y:S01]  /*1b50*/  IABS R6, R7 ;  /* 0x0000000700067213 */ /* 0x000fe20000000000 */
[----:B------:R-:W-:Y:S01]  /*1b60*/  IMAD.HI.U32 R12, R13, R17, R12 ;  /* 0x000000110d0c7227 */ /* 0x000fe200078e000c */
[----:B------:R-:W-:-:S03]  /*1b70*/  IABS R13, R25 ;  /* 0x00000019000d7213 */ /* 0x000fc60000000000 */
[----:B------:R-:W-:Y:S02]  /*1b80*/  IMAD.MOV R6, RZ, RZ, -R6 ;  /* 0x000000ffff067224 */ /* 0x000fe400078e0a06 */
[----:B------:R-:W-:-:S04]  /*1b90*/  IMAD.HI.U32 R12, R12, R13, RZ ;  /* 0x0000000d0c0c7227 */ /* 0x000fc800078e00ff */
[----:B------:R-:W-:-:S05]  /*1ba0*/  IMAD R6, R12, R6, R13 ;  /* 0x000000060c067224 */ /* 0x000fca00078e020d */
[----:B------:R-:W-:-:S13]  /*1bb0*/  ISETP.GT.U32.AND P1, PT, R15, R6, PT ;  /* 0x000000060f00720c */ /* 0x000fda0003f24070 */
[----:B------:R-:W-:-:S04]  /*1bc0*/  @!P1 IADD3 R6, PT, PT, R6, -R15, RZ ;  /* 0x8000000f06069210 */ /* 0x000fc80007ffe0ff */
[----:B------:R-:W-:Y:S02]  /*1bd0*/  ISETP.GE.U32.AND P0, PT, R6, R15, PT ;  /* 0x0000000f0600720c */ /* 0x000fe40003f06070 */
[----:B------:R-:W-:Y:S01]  /*1be0*/  LOP3.LUT R6, R25, R7, RZ, 0x3c, !PT ;  /* 0x0000000719067212 */ /* 0x000fe200078e3cff */
[----:B------:R-:W-:Y:S01]  /*1bf0*/  @!P1 VIADD R12, R12, 0x1 ;  /* 0x000000010c0c9836 */ /* 0x000fe20000000000 */
[----:B------:R-:W-:Y:S02]  /*1c00*/  ISETP.NE.AND P1, PT, R7, RZ, PT ;  /* 0x000000ff0700720c */ /* 0x000fe40003f25270 */
[----:B------:R-:W-:-:S07]  /*1c10*/  ISETP.GE.AND P2, PT, R6, RZ, PT ;  /* 0x000000ff0600720c */ /* 0x000fce0003f46270 */
[----:B------:R-:W-:-:S06]  /*1c20*/  @P0 IADD3 R12, PT, PT, R12, 0x1, RZ ;  /* 0x000000010c0c0810 */ /* 0x000fcc0007ffe0ff */
[----:B------:R-:W-:Y:S01]  /*1c30*/  @!P2 IMAD.MOV R12, RZ, RZ, -R12 ;  /* 0x000000ffff0ca224 */ /* 0x000fe200078e0a0c */
[----:B------:R-:W-:Y:S02]  /*1c40*/  @!P1 LOP3.LUT R12, RZ, R7, RZ, 0x33, !PT ;  /* 0x00000007ff0c9212 */ /* 0x000fe400078e33ff */
[----:B------:R-:W-:Y:S01]  /*1c50*/  IADD3 R4, PT, PT, R4, -0x4, RZ ;  /* 0xfffffffc04047810 */ /* 0x000fe20007ffe0ff */
[----:B--2---:R-:W-:Y:S01]  /*1c60*/  IMAD R11, R5, R11, R2 ;  /* 0x0000000b050b7224 */ /* 0x004fe200078e0202 */
[----:B------:R-:W-:-:S05]  /*1c70*/  IADD3 R2, PT, PT, -R25, RZ, RZ ;  /* 0x000000ff19027210 */ /* 0x000fca0007ffe1ff */
[----:B------:R-:W-:Y:S02]  /*1c80*/  IMAD R3, R9, R2, R3 ;  /* 0x0000000209037224 */ /* 0x000fe400078e0203 */
[----:B---3--:R-:W-:Y:S02]  /*1c90*/  IMAD R10, R27, R10, R11 ;  /* 0x0000000a1b0a7224 */ /* 0x008fe400078e020b */
[----:B-----5:R-:W-:Y:S02]  /*1ca0*/  IMAD R21, R5, R21, R0 ;  /* 0x0000001505157224 */ /* 0x020fe400078e0200 */
[----:B------:R-:W-:Y:S02]  /*1cb0*/  IMAD.MOV R0, RZ, RZ, -R12 ;  /* 0x000000ffff007224 */ /* 0x000fe400078e0a0c */
[----:B----4-:R-:W-:Y:S02]  /*1cc0*/  IMAD R18, R27, R18, R21 ;  /* 0x000000121b127224 */ /* 0x010fe400078e0215 */
[----:B------:R-:W-:-:S02]  /*1cd0*/  IMAD R10, R3, R16, R10 ;  /* 0x00000010030a7224 */ /* 0x000fc400078e020a */
[----:B------:R-:W-:Y:S02]  /*1ce0*/  IMAD R7, R7, R0, R25 ;  /* 0x0000000007077224 */ /* 0x000fe400078e0219 */
[----:B------:R-:W-:Y:S02]  /*1cf0*/  IMAD R18, R3, R22, R18 ;  /* 0x0000001603127224 */ /* 0x000fe400078e0212 */
[----:B------:R-:W-:Y:S02]  /*1d00*/  IMAD.MOV.U32 R5, RZ, RZ, R12 ;  /* 0x000000ffff057224 */ /* 0x000fe400078e000c */
[C---:B------:R-:W-:Y:S02]  /*1d10*/  IMAD R0, R7.reuse, R14, R18 ;  /* 0x0000000e07007224 */ /* 0x040fe400078e0212 */
[----:B------:R-:W-:-:S07]  /*1d20*/  IMAD R2, R7, R26, R10 ;  /* 0x0000001a07027224 */ /* 0x000fce00078e020a */
.L_x_37:
[----:B------:R-:W-:Y:S05]  /*1d30*/  BRA.U !UP1, `(.L_x_34) ;  /* 0x0000000509cc7547 */ /* 0x000fea000b800000 */
[----:B------:R-:W-:Y:S02]  /*1d40*/  UISETP.NE.AND UP0, UPT, UR5, 0x1, UPT ;  /* 0x000000010500788c */ /* 0x000fe4000bf05270 */
[----:B------:R-:W-:-:S04]  /*1d50*/  ULOP3.LUT UR4, UR4, 0x1, URZ, 0xc0, !UPT ;  /* 0x0000000104047892 */ /* 0x000fc8000f8ec0ff */
[----:B------:R-:W-:-:S03]  /*1d60*/  UISETP.NE.U32.AND UP1, UPT, UR4, 0x1, UPT ;  /* 0x000000010400788c */ /* 0x000fc6000bf25070 */
[----:B------:R-:W-:Y:S08]  /*1d70*/  BRA.U !UP0, `(.L_x_38) ;  /* 0x0000000508347547 */ /* 0x000ff0000b800000 */
[----:B------:R-:W1:Y:S01]  /*1d80*/  LDC.64 R8, c[0x0][0x3a0] ;  /* 0x0000e800ff087b82 */ /* 0x000e620000000a00 */
[----:B------:R-:W-:-:S07]  /*1d90*/  IADD3 R15, PT, PT, R4, -0x1, RZ ;  /* 0xffffffff040f7810 */ /* 0x000fce0007ffe0ff */
[----:B------:R-:W2:Y:S08]  /*1da0*/  LDC.64 R20, c[0x0][0x398] ;  /* 0x0000e600ff147b82 */ /* 0x000eb00000000a00 */
[----:B------:R-:W3:Y:S01]  /*1db0*/  LDC.64 R12, c[0x0][0x390] ;  /* 0x0000e400ff0c7b82 */ /* 0x000ee20000000a00 */
[----:B-1----:R-:W-:-:S05]  /*1dc0*/  IMAD.WIDE.U32 R10, R4, 0x4, R8 ;  /* 0x00000004040a7825 */ /* 0x002fca00078e0008 */
[----:B------:R-:W4:Y:S01]  /*1dd0*/  LDG.E R6, desc[UR8][R10.64] ;  /* 0x000000080a067981 */ /* 0x000f22000c1e1900 */
[----:B------:R-:W-:-:S05]  /*1de0*/  IMAD.WIDE.U32 R8, R15, 0x4, R8 ;  /* 0x000000040f087825 */ /* 0x000fca00078e0008 */
[----:B------:R-:W5:Y:S01]  /*1df0*/  LDG.E R3, desc[UR8][R8.64] ;  /* 0x0000000808037981 */ /* 0x000f62000c1e1900 */
[----:B--2---:R-:W-:-:S04]  /*1e00*/  IMAD.WIDE.U32 R16, R4, 0x4, R20 ;  /* 0x0000000404107825 */ /* 0x004fc800078e0014 */
[--C-:B---3--:R-:W-:Y:S01]  /*1e10*/  IMAD.WIDE.U32 R18, R4, 0x4, R12.reuse ;  /* 0x0000000404127825 */ /* 0x108fe200078e000c */
[----:B------:R0:W2:Y:S03]  /*1e20*/  LDG.E R7, desc[UR8][R16.64] ;  /* 0x0000000810077981 */ /* 0x0000a6000c1e1900 */
[C---:B------:R-:W-:Y:S01]  /*1e30*/  IMAD.WIDE.U32 R12, R15.reuse, 0x4, R12 ;  /* 0x000000040f0c7825 */ /* 0x040fe200078e000c */
[----:B------:R-:W3:Y:S03]  /*1e40*/  LDG.E R11, desc[UR8][R18.64] ;  /* 0x00000008120b7981 */ /* 0x000ee6000c1e1900 */
[----:B------:R-:W-:Y:S02]  /*1e50*/  IMAD.WIDE.U32 R20, R15, 0x4, R20 ;  /* 0x000000040f147825 */ /* 0x000fe400078e0014 */
[----:B------:R5:W3:Y:S04]  /*1e60*/  LDG.E R12, desc[UR8][R12.64] ;  /* 0x000000080c0c7981 */ /* 0x000ae8000c1e1900 */
[----:B------:R-:W3:Y:S01]  /*1e70*/  LDG.E R10, desc[UR8][R20.64] ;  /* 0x00000008140a7981 */ /* 0x000ee2000c1e1900 */
[----:B0-----:R-:W-:-:S02]  /*1e80*/  IABS R16, R5 ;  /* 0x0000000500107213 */ /* 0x001fc40000000000 */
[----:B------:R-:W-:Y:S02]  /*1e90*/  IADD3 R4, PT, PT, R4, -0x2, RZ ;  /* 0xfffffffe04047810 */ /* 0x000fe40007ffe0ff */
[----:B----4-:R-:W-:-:S04]  /*1ea0*/  IABS R14, R6 ;  /* 0x00000006000e7213 */ /* 0x010fc80000000000 */
[----:B------:R-:W0:Y:S08]  /*1eb0*/  I2F.RP R15, R14 ;  /* 0x0000000e000f7306 */ /* 0x000e300000209400 */
[----:B0-----:R-:W0:Y:S02]  /*1ec0*/  MUFU.RCP R15, R15 ;  /* 0x0000000f000f7308 */ /* 0x001e240000001000 */
[----:B0-----:R-:W-:-:S06]  /*1ed0*/  VIADD R8, R15, 0xffffffe ;  /* 0x0ffffffe0f087836 */ /* 0x001fcc0000000000 */
[----:B------:R0:W1:Y:S01]  /*1ee0*/  F2I.FTZ.U32.TRUNC.NTZ R9, R8 ;  /* 0x0000000800097305 */ /* 0x000062000021f000 */
[----:B-----5:R-:W-:Y:S02]  /*1ef0*/  IABS R13, R3 ;  /* 0x00000003000d7213 */ /* 0x020fe40000000000 */
[----:B------:R-:W-:Y:S01]  /*1f00*/  IABS R18, R6 ;  /* 0x0000000600127213 */ /* 0x000fe20000000000 */
[----:B0-----:R-:W-:Y:S01]  /*1f10*/  IMAD.MOV.U32 R8, RZ, RZ, RZ ;  /* 0x000000ffff087224 */ /* 0x001fe200078e00ff */
[----:B-1----:R-:W-:-:S05]  /*1f20*/  IADD3 R17, PT, PT, RZ, -R9, RZ ;  /* 0x80000009ff117210 */ /* 0x002fca0007ffe0ff */
[----:B------:R-:W-:Y:S01]  /*1f30*/  IMAD R17, R17, R14, RZ ;  /* 0x0000000e11117224 */ /* 0x000fe200078e02ff */
[----:B------:R-:W0:Y:S03]  /*1f40*/  I2F.RP R15, R13 ;  /* 0x0000000d000f7306 */ /* 0x000e260000209400 */
[----:B------:R-:W-:Y:S01]  /*1f50*/  IMAD.HI.U32 R9, R9, R17, R8 ;  /* 0x0000001109097227 */ /* 0x000fe200078e0008 */
[----:B------:R-:W-:-:S05]  /*1f60*/  IADD3 R17, PT, PT, RZ, -R18, RZ ;  /* 0x80000012ff117210 */ /* 0x000fca0007ffe0ff */
[----:B------:R-:W-:-:S04]  /*1f70*/  IMAD.HI.U32 R8, R9, R16, RZ ;  /* 0x0000001009087227 */ /* 0x000fc800078e00ff */
[----:B------:R-:W-:Y:S01]  /*1f80*/  IMAD R9, R8, R17, R16 ;  /* 0x0000001108097224 */ /* 0x000fe200078e0210 */
[----:B0-----:R-:W0:Y:S04]  /*1f90*/  MUFU.RCP R15, R15 ;  /* 0x0000000f000f7308 */ /* 0x001e280000001000 */
[----:B------:R-:W-:-:S13]  /*1fa0*/  ISETP.GT.U32.AND P1, PT, R14, R9, PT ;  /* 0x000000090e00720c */ /* 0x000fda0003f24070 */
[----:B------:R-:W-:Y:S01]  /*1fb0*/  @!P1 IMAD.IADD R9, R9, 0x1, -R14 ;  /* 0x0000000109099824 */ /* 0x000fe200078e0a0e */
[----:B0-----:R-:W-:-:S04]  /*1fc0*/  IADD3 R16, PT, PT, R15, 0xffffffe, RZ ;  /* 0x0ffffffe0f107810 */ /* 0x001fc80007ffe0ff */
[----:B------:R-:W-:Y:S02]  /*1fd0*/  ISETP.GE.U32.AND P0, PT, R9, R14, PT ;  /* 0x0000000e0900720c */ /* 0x000fe40003f06070 */
[----:B------:R-:W0:Y:S01]  /*1fe0*/  F2I.FTZ.U32.TRUNC.NTZ R9, R16 ;  /* 0x0000001000097305 */ /* 0x000e22000021f000 */
[----:B------:R-:W-:Y:S01]  /*1ff0*/  LOP3.LUT R14, R5, R6, RZ, 0x3c, !PT ;  /* 0x00000006050e7212 */ /* 0x000fe200078e3cff */
[----:B------:R-:W-:Y:S01]  /*2000*/  @!P1 VIADD R8, R8, 0x1 ;  /* 0x0000000108089836 */ /* 0x000fe20000000000 */
[----:B------:R-:W-:Y:S02]  /*2010*/  ISETP.NE.AND P1, PT, R6, RZ, PT ;  /* 0x000000ff0600720c */ /* 0x000fe40003f25270 */
[----:B------:R-:W-:-:S06]  /*2020*/  ISETP.GE.AND P2, PT, R14, RZ, PT ;  /* 0x000000ff0e00720c */ /* 0x000fcc0003f46270 */
[----:B------:R-:W-:-:S05]  /*2030*/  @P0 IADD3 R8, PT, PT, R8, 0x1, RZ ;  /* 0x0000000108080810 */ /* 0x000fca0007ffe0ff */
[----:B------:R-:W-:Y:S01]  /*2040*/  IMAD.MOV.U32 R14, RZ, RZ, R8 ;  /* 0x000000ffff0e7224 */ /* 0x000fe200078e0008 */
[----:B0-----:R-:W-:-:S03]  /*2050*/  IADD3 R8, PT, PT, RZ, -R9, RZ ;  /* 0x80000009ff087210 */ /* 0x001fc60007ffe0ff */
[----:B------:R-:W-:Y:S01]  /*2060*/  @!P2 IMAD.MOV R14, RZ, RZ, -R14 ;  /* 0x000000ffff0ea224 */ /* 0x000fe200078e0a0e */
[----:B------:R-:W-:Y:S01]  /*2070*/  @!P1 LOP3.LUT R14, RZ, R6, RZ, 0x33, !PT ;  /* 0x00000006ff0e9212 */ /* 0x000fe200078e33ff */
[----:B------:R-:W-:Y:S01]  /*2080*/  IMAD R15, R8, R13, RZ ;  /* 0x0000000d080f7224 */ /* 0x000fe200078e02ff */
[----:B------:R-:W-:Y:S02]  /*2090*/  MOV R8, RZ ;  /* 0x000000ff00087202 */ /* 0x000fe40000000f00 */
[----:B------:R-:W-:Y:S02]  /*20a0*/  IABS R17, R3 ;  /* 0x0000000300117213 */ /* 0x000fe40000000000 */
[----:B------:R-:W-:Y:S01]  /*20b0*/  IABS R16, R14 ;  /* 0x0000000e00107213 */ /* 0x000fe20000000000 */
[----:B------:R-:W-:-:S03]  /*20c0*/  IMAD.HI.U32 R8, R9, R15, R8 ;  /* 0x0000000f09087227 */ /* 0x000fc600078e0008 */
[----:B------:R-:W-:Y:S01]  /*20d0*/  MOV R9, R16 ;  /* 0x0000001000097202 */ /* 0x000fe20000000f00 */
[----:B------:R-:W-:-:S04]  /*20e0*/  IMAD.MOV R17, RZ, RZ, -R17 ;  /* 0x000000ffff117224 */ /* 0x000fc800078e0a11 */
[----:B------:R-:W-:Y:S02]  /*20f0*/  IMAD.MOV.U32 R16, RZ, RZ, R17 ;  /* 0x000000ffff107224 */ /* 0x000fe400078e0011 */
[----:B------:R-:W-:-:S04]  /*2100*/  IMAD.HI.U32 R8, R8, R9, RZ ;  /* 0x0000000908087227 */ /* 0x000fc800078e00ff */
[----:B------:R-:W-:-:S05]  /*2110*/  IMAD R16, R8, R16, R9 ;  /* 0x0000001008107224 */ /* 0x000fca00078e0209 */
[----:B------:R-:W-:Y:S02]  /*2120*/  ISETP.GT.U32.AND P1, PT, R13, R16, PT ;  /* 0x000000100d00720c */ /* 0x000fe40003f24070 */
[----:B------:R-:W-:-:S11]  /*2130*/  LOP3.LUT R9, R14, R3, RZ, 0x3c, !PT ;  /* 0x000000030e097212 */ /* 0x000fd600078e3cff */
[----:B------:R-:W-:-:S04]  /*2140*/  @!P1 IADD3 R16, PT, PT, R16, -R13, RZ ;  /* 0x8000000d10109210 */ /* 0x000fc80007ffe0ff */
[----:B------:R-:W-:Y:S01]  /*2150*/  ISETP.GE.U32.AND P0, PT, R16, R13, PT ;  /* 0x0000000d1000720c */ /* 0x000fe20003f06070 */
[----:B------:R-:W-:Y:S01]  /*2160*/  @!P1 VIADD R8, R8, 0x1 ;  /* 0x0000000108089836 */ /* 0x000fe20000000000 */
[----:B------:R-:W-:Y:S02]  /*2170*/  ISETP.GE.AND P2, PT, R9, RZ, PT ;  /* 0x000000ff0900720c */ /* 0x000fe40003f46270 */
[----:B------:R-:W-:Y:S02]  /*2180*/  ISETP.NE.AND P1, PT, R3, RZ, PT ;  /* 0x000000ff0300720c */ /* 0x000fe40003f25270 */
[----:B------:R-:W-:-:S07]  /*2190*/  IADD3 R9, PT, PT, -R14, RZ, RZ ;  /* 0x000000ff0e097210 */ /* 0x000fce0007ffe1ff */
[----:B------:R-:W-:-:S05]  /*21a0*/  @P0 IADD3 R8, PT, PT, R8, 0x1, RZ ;  /* 0x0000000108080810 */ /* 0x000fca0007ffe0ff */
[----:B------:R-:W-:Y:S01]  /*21b0*/  @!P2 IMAD.MOV R8, RZ, RZ, -R8 ;  /* 0x000000ffff08a224 */ /* 0x000fe200078e0a08 */
[----:B------:R-:W-:Y:S01]  /*21c0*/  @!P1 LOP3.LUT R8, RZ, R3, RZ, 0x33, !PT ;  /* 0x00000003ff089212 */ /* 0x000fe200078e33ff */
[----:B------:R-:W-:-:S04]  /*21d0*/  IMAD R6, R6, R9, R5 ;  /* 0x0000000906067224 */ /* 0x000fc800078e0205 */
[----:B------:R-:W-:Y:S02]  /*21e0*/  IMAD.MOV R13, RZ, RZ, -R8 ;  /* 0x000000ffff0d7224 */ /* 0x000fe400078e0a08 */
[C---:B--2---:R-:W-:Y:S02]  /*21f0*/  IMAD R2, R6.reuse, R7, R2 ;  /* 0x0000000706027224 */ /* 0x044fe400078e0202 */
[----:B------:R-:W-:Y:S02]  /*2200*/  IMAD R3, R3, R13, R14 ;  /* 0x0000000d03037224 */ /* 0x000fe400078e020e */
[----:B---3--:R-:W-:Y:S02]  /*2210*/  IMAD R0, R6, R11, R0 ;  /* 0x0000000b06007224 */ /* 0x008fe400078e0200 */
[C---:B------:R-:W-:Y:S02]  /*2220*/  IMAD R2, R3.reuse, R10, R2 ;  /* 0x0000000a03027224 */ /* 0x040fe400078e0202 */
[----:B------:R-:W-:-:S02]  /*2230*/  IMAD R0, R3, R12, R0 ;  /* 0x0000000c03007224 */ /* 0x000fc400078e0200 */
[----:B------:R-:W-:-:S07]  /*2240*/  IMAD.MOV.U32 R5, RZ, RZ, R8 ;  /* 0x000000ffff057224 */ /* 0x000fce00078e0008 */
.L_x_38:
[----:B------:R-:W-:Y:S05]  /*2250*/  BRA.U UP1, `(.L_x_34) ;  /* 0x0000000101847547 */ /* 0x000fea000b800000 */
[----:B------:R-:W1:Y:S08]  /*2260*/  LDC.64 R6, c[0x0][0x3a0] ;  /* 0x0000e800ff067b82 */ /* 0x000e700000000a00 */
[----:B------:R-:W2:Y:S08]  /*2270*/  LDC.64 R8, c[0x0][0x398] ;  /* 0x0000e600ff087b82 */ /* 0x000eb00000000a00 */
[----:B------:R-:W3:Y:S01]  /*2280*/  LDC.64 R10, c[0x0][0x390] ;  /* 0x0000e400ff0a7b82 */ /* 0x000ee20000000a00 */
[----:B-1----:R-:W-:-:S05]  /*2290*/  IMAD.WIDE.U32 R6, R4, 0x4, R6 ;  /* 0x0000000404067825 */ /* 0x002fca00078e0006 */
[----:B------:R-:W4:Y:S01]  /*22a0*/  LDG.E R3, desc[UR8][R6.64] ;  /* 0x0000000806037981 */ /* 0x000f22000c1e1900 */
[----:B--2---:R-:W-:-:S06]  /*22b0*/  IMAD.WIDE.U32 R8, R4, 0x4, R8 ;  /* 0x0000000404087825 */ /* 0x004fcc00078e0008 */
[----:B------:R1:W2:Y:S01]  /*22c0*/  LDG.E R8, desc[UR8][R8.64] ;  /* 0x0000000808087981 */ /* 0x0002a2000c1e1900 */
[----:B---3--:R-:W-:-:S06]  /*22d0*/  IMAD.WIDE.U32 R10, R4, 0x4, R10 ;  /* 0x00000004040a7825 */ /* 0x008fcc00078e000a */
[----:B------:R-:W3:Y:S01]  /*22e0*/  LDG.E R10, desc[UR8][R10.64] ;  /* 0x000000080a0a7981 */ /* 0x000ee2000c1e1900 */
[----:B0-----:R-:W-:Y:S02]  /*22f0*/  IABS R14, R5 ;  /* 0x00000005000e7213 */ /* 0x001fe40000000000 */
[----:B------:R-:W-:Y:S02]  /*2300*/  ISETP.GE.AND P2, PT, R5, RZ, PT ;  /* 0x000000ff0500720c */ /* 0x000fe40003f46270 */
[----:B----4-:R-:W-:-:S04]  /*2310*/  IABS R12, R3 ;  /* 0x00000003000c7213 */ /* 0x010fc80000000000 */
[----:B------:R-:W0:Y:S08]  /*2320*/  I2F.RP R4, R12 ;  /* 0x0000000c00047306 */ /* 0x000e300000209400 */
[----:B0-----:R-:W0:Y:S02]  /*2330*/  MUFU.RCP R4, R4 ;  /* 0x0000000400047308 */ /* 0x001e240000001000 */
[----:B0-----:R-:W-:-:S06]  /*2340*/  IADD3 R6, PT, PT, R4, 0xffffffe, RZ ;  /* 0x0ffffffe04067810 */ /* 0x001fcc0007ffe0ff */
[----:B------:R0:W4:Y:S02]  /*2350*/  F2I.FTZ.U32.TRUNC.NTZ R7, R6 ;  /* 0x0000000600077305 */ /* 0x000124000021f000 */
[----:B0-----:R-:W-:Y:S02]  /*2360*/  HFMA2 R6, -RZ, RZ, 0, 0 ;  /* 0x00000000ff067431 */ /* 0x001fe400000001ff */
[----:B----4-:R-:W-:-:S04]  /*2370*/  IMAD.MOV R13, RZ, RZ, -R7 ;  /* 0x000000ffff0d7224 */ /* 0x010fc800078e0a07 */
[----:B------:R-:W-:Y:S01]  /*2380*/  IMAD R13, R13, R12, RZ ;  /* 0x0000000c0d0d7224 */ /* 0x000fe200078e02ff */
[----:B-1----:R-:W-:-:S03]  /*2390*/  IABS R9, R3 ;  /* 0x0000000300097213 */ /* 0x002fc60000000000 */
[----:B------:R-:W-:-:S04]  /*23a0*/  IMAD.HI.U32 R7, R7, R13, R6 ;  /* 0x0000000d07077227 */ /* 0x000fc800078e0006 */
[----:B------:R-:W-:Y:S02]  /*23b0*/  IMAD.MOV R4, RZ, RZ, -R9 ;  /* 0x000000ffff047224 */ /* 0x000fe400078e0a09 */
[----:B------:R-:W-:-:S04]  /*23c0*/  IMAD.HI.U32 R7, R7, R14, RZ ;  /* 0x0000000e07077227 */ /* 0x000fc800078e00ff */
[----:B------:R-:W-:-:S05]  /*23d0*/  IMAD R7, R7, R4, R14 ;  /* 0x0000000407077224 */ /* 0x000fca00078e020e */
[----:B------:R-:W-:-:S13]  /*23e0*/  ISETP.GT.U32.AND P0, PT, R12, R7, PT ;  /* 0x000000070c00720c */ /* 0x000fda0003f04070 */
[----:B------:R-:W-:-:S04]  /*23f0*/  @!P0 IADD3 R7, PT, PT, R7, -R12, RZ ;  /* 0x8000000c07078210 */ /* 0x000fc80007ffe0ff */
[----:B------:R-:W-:Y:S02]  /*2400*/  ISETP.GT.U32.AND P1, PT, R12, R7, PT ;  /* 0x000000070c00720c */ /* 0x000fe40003f24070 */
[----:B------:R-:W-:-:S11]  /*2410*/  ISETP.NE.AND P0, PT, R3, RZ, PT ;  /* 0x000000ff0300720c */ /* 0x000fd60003f05270 */
[----:B------:R-:W-:-:S05]  /*2420*/  @!P1 IMAD.IADD R7, R7, 0x1, -R12 ;  /* 0x0000000107079824 */ /* 0x000fca00078e0a0c */
[----:B------:R-:W-:Y:S02]  /*2430*/  @!P2 IADD3 R7, PT, PT, -R7, RZ, RZ ;  /* 0x000000ff0707a210 */ /* 0x000fe40007ffe1ff */
[----:B------:R-:W-:-:S05]  /*2440*/  @!P0 LOP3.LUT R7, RZ, R3, RZ, 0x33, !PT ;  /* 0x00000003ff078212 */ /* 0x000fca00078e33ff */
[C---:B--2---:R-:W-:Y:S02]  /*2450*/  IMAD R2, R7.reuse, R8, R2 ;  /* 0x0000000807027224 */ /* 0x044fe400078e0202 */
[----:B---3--:R-:W-:-:S07]  /*2460*/  IMAD R0, R7, R10, R0 ;  /* 0x0000000a07007224 */ /* 0x008fce00078e0200 */
.L_x_34:
[----:B------:R-:W1:Y:S01]  /*2470*/  S2R R3, SR_TID.X ;  /* 0x0000000000037919 */ /* 0x000e620000002100 */
[----:B------:R-:W1:Y:S01]  /*2480*/  LDCU UR6, c[0x0][0x3b0] ;  /* 0x00007600ff0677ac */ /* 0x000e620008000800 */
[----:B------:R-:W-:Y:S01]  /*2490*/  BSSY.RECONVERGENT B0, `(.L_x_39) ;  /* 0x0000068000007945 */ /* 0x000fe20003800200 */
[----:B------:R-:W-:Y:S01]  /*24a0*/  IMAD.MOV.U32 R10, RZ, RZ, RZ ;  /* 0x000000ffff0a7224 */ /* 0x000fe200078e00ff */
[----:B-1----:R-:W-:-:S13]  /*24b0*/  ISETP.GE.AND P0, PT, R3, UR6, PT ;  /* 0x0000000603007c0c */ /* 0x002fda000bf06270 */
[----:B------:R-:W-:Y:S05]  /*24c0*/  @P0 BRA `(.L_x_40) ;  /* 0x0000000400900947 */ /* 0x000fea0003800000 */
[-C--:B------:R-:W-:Y:S01]  /*24d0*/  LOP3.LUT R4, RZ, R3.reuse, RZ, 0x33, !PT ;  /* 0x00000003ff047212 */ /* 0x080fe200078e33ff */
[----:B------:R-:W-:Y:S01]  /*24e0*/  BSSY.RECONVERGENT B1, `(.L_x_41) ;  /* 0x000002f000017945 */ /* 0x000fe20003800200 */
[----:B------:R-:W-:Y:S01]  /*24f0*/  IMAD.MOV.U32 R10, RZ, RZ, RZ ;  /* 0x000000ffff0a7224 */ /* 0x000fe200078e00ff */
[----:B------:R-:W-:Y:S02]  /*2500*/  MOV R9, R3 ;  /* 0x0000000300097202 */ /* 0x000fe40000000f00 */
[----:B------:R-:W-:-:S04]  /*2510*/  IADD3 R4, PT, PT, R4, UR6, RZ ;  /* 0x0000000604047c10 */ /* 0x000fc8000fffe0ff */
[C---:B------:R-:W-:Y:S02]  /*2520*/  ISETP.GE.U32.AND P0, PT, R4.reuse, 0x3c00, PT ;  /* 0x00003c000400780c */ /* 0x040fe40003f06070 */
[----:B------:R-:W-:-:S04]  /*2530*/  LEA.HI R8, R4, 0x1, RZ, 0x16 ;  /* 0x0000000104087811 */ /* 0x000fc800078fb0ff */
[----:B------:R-:W-:-:S04]  /*2540*/  LOP3.LUT R26, R8, 0xf, RZ, 0xc0, !PT ;  /* 0x0000000f081a7812 */ /* 0x000fc800078ec0ff */
[----:B------:R-:W-:-:S03]  /*2550*/  ISETP.NE.AND P1, PT, R26, RZ, PT ;  /* 0x000000ff1a00720c */ /* 0x000fc60003f25270 */
[----:B------:R-:W-:Y:S10]  /*2560*/  @!P0 BRA `(.L_x_42) ;  /* 0x0000000000988947 */ /* 0x000ff40003800000 */
[----:B0-----:R-:W0:Y:S01]  /*2570*/  LDC.64 R4, c[0x0][0x388] ;  /* 0x0000e200ff047b82 */ /* 0x001e220000000a00 */
[----:B------:R-:W-:Y:S01]  /*2580*/  LOP3.LUT R14, R8, 0x7ffff0, RZ, 0xc0, !PT ;  /* 0x007ffff0080e7812 */ /* 0x000fe200078ec0ff */
[----:B------:R-:W-:Y:S01]  /*2590*/  IMAD.IADD R11, R3, 0x1, R2 ;  /* 0x00000001030b7824 */ /* 0x000fe200078e0202 */
[----:B------:R-:W-:Y:S01]  /*25a0*/  MOV R9, R3 ;  /* 0x0000000300097202 */ /* 0x000fe20000000f00 */
[----:B------:R-:W-:Y:S02]  /*25b0*/  IMAD.MOV.U32 R10, RZ, RZ, RZ ;  /* 0x000000ffff0a7224 */ /* 0x000fe400078e00ff */
[----:B------:R-:W-:Y:S01]  /*25c0*/  IMAD.MOV R14, RZ, RZ, -R14 ;  /* 0x000000ffff0e7224 */ /* 0x000fe200078e0a0e */
[----:B0-----:R-:W-:-:S04]  /*25d0*/  IADD3 R4, P0, PT, R4, 0x8000, RZ ;  /* 0x0000800004047810 */ /* 0x001fc80007f1e0ff */
[----:B------:R-:W-:-:S09]  /*25e0*/  IADD3.X R5, PT, PT, RZ, R5, RZ, P0, !PT ;  /* 0x00000005ff057210 */ /* 0x000fd200007fe4ff */
.L_x_43:
        /* <DEDUP_REMOVED lines=11> */
[----:B------:R-:W5:Y:S04]  /*26a0*/  LDG.E R16, desc[UR8][R6.64+0x2000] ;  /* 0x0020000806107981 */ /* 0x000f68000c1e1900 */
[----:B------:R-:W5:Y:S04]  /*26b0*/  LDG.E R13, desc[UR8][R6.64+0x3000] ;  /* 0x00300008060d7981 */ /* 0x000f68000c1e1900 */
[----:B------:R-:W5:Y:S01]  /*26c0*/  LDG.E R25, desc[UR8][R6.64+0x7000] ;  /* 0x0070000806197981 */ /* 0x000f62000c1e1900 */
[----:B--2---:R-:W-:-:S03]  /*26d0*/  FMNMX3 R27, R10, |R23|, |R24|, !PT ;  /* 0x400000170a1b7276 */ /* 0x004fc60007800418 */
[----:B------:R-:W2:Y:S04]  /*26e0*/  LDG.E R24, desc[UR8][R6.64+0x4000] ;  /* 0x0040000806187981 */ /* 0x000ea8000c1e1900 */
[----:B------:R-:W2:Y:S04]  /*26f0*/  LDG.E R23, desc[UR8][R6.64+0x5000] ;  /* 0x0050000806177981 */ /* 0x000ea8000c1e1900 */
[----:B------:R-:W2:Y:S01]  /*2700*/  LDG.E R10, desc[UR8][R6.64+0x6000] ;  /* 0x00600008060a7981 */ /* 0x000ea2000c1e1900 */
[----:B---3--:R-:W-:Y:S02]  /*2710*/  FMNMX3 R12, R27, |R15|, |R12|, !PT ;  /* 0x4000000f1b0c7276 */ /* 0x008fe4000780040c */
[----:B------:R-:W-:-:S02]  /*2720*/  IADD3 R14, PT, PT, R14, 0x10, RZ ;  /* 0x000000100e0e7810 */ /* 0x000fc40007ffe0ff */
[----:B----4-:R-:W-:Y:S02]  /*2730*/  FMNMX3 R12, R12, |R22|, |R21|, !PT ;  /* 0x400000160c0c7276 */ /* 0x010fe40007800415 */
[----:B------:R-:W-:Y:S02]  /*2740*/  ISETP.NE.AND P0, PT, R14, RZ, PT ;  /* 0x000000ff0e00720c */ /* 0x000fe40003f05270 */
[----:B-----5:R-:W-:-:S04]  /*2750*/  FMNMX3 R12, R12, |R20|, |R19|, !PT ;  /* 0x400000140c0c7276 */ /* 0x020fc80007800413 */
[----:B------:R-:W-:-:S04]  /*2760*/  FMNMX3 R12, R12, |R18|, |R17|, !PT ;  /* 0x400000120c0c7276 */ /* 0x000fc80007800411 */
[----:B------:R-:W-:Y:S01]  /*2770*/  FMNMX3 R12, R12, |R16|, |R13|, !PT ;  /* 0x400000100c0c7276 */ /* 0x000fe2000780040d */
[----:B------:R-:W-:Y:S01]  /*2780*/  VIADD R9, R9, 0x4000 ;  /* 0x0000400009097836 */ /* 0x000fe20000000000 */
[----:B------:R-:W-:Y:S02]  /*2790*/  IADD3 R11, PT, PT, R11, 0x4000, RZ ;  /* 0x000040000b0b7810 */ /* 0x000fe40007ffe0ff */
[----:B--2---:R-:W-:-:S04]  /*27a0*/  FMNMX3 R12, R12, |R24|, |R23|, !PT ;  /* 0x400000180c0c7276 */ /* 0x004fc80007800417 */
[----:B------:R-:W-:Y:S01]  /*27b0*/  FMNMX3 R10, R12, |R10|, |R25|, !PT ;  /* 0x4000000a0c0a7276 */ /* 0x000fe20007800419 */
[----:B------:R-:W-:Y:S06]  /*27c0*/  @P0 BRA `(.L_x_43) ;  /* 0xfffffffc00880947 */ /* 0x000fec000383ffff */
.L_x_42:
[----:B------:R-:W-:Y:S05]  /*27d0*/  BSYNC.RECONVERGENT B1 ;  /* 0x0000000000017941 */ /* 0x000fea0003800200 */
.L_x_41:
[----:B------:R-:W-:Y:S05]  /*27e0*/  @!P1 BRA `(.L_x_40) ;  /* 0x0000000000c89947 */ /* 0x000fea0003800000 */
[----:B------:R-:W-:Y:S01]  /*27f0*/  ISETP.GE.U32.AND P0, PT, R26, 0x8, PT ;  /* 0x000000081a00780c */ /* 0x000fe20003f06070 */
[----:B------:R-:W-:Y:S01]  /*2800*/  BSSY.RECONVERGENT B1, `(.L_x_44) ;  /* 0x0000014000017945 */ /* 0x000fe20003800200 */
[----:B------:R-:W-:-:S04]  /*2810*/  LOP3.LUT R17, R8, 0x7, RZ, 0xc0, !PT ;  /* 0x0000000708117812 */ /* 0x000fc800078ec0ff */
[----:B------:R-:W-:-:S07]  /*2820*/  ISETP.NE.AND P1, PT, R17, RZ, PT ;  /* 0x000000ff1100720c */ /* 0x000fce0003f25270 */
[----:B------:R-:W-:Y:S06]  /*2830*/  @!P0 BRA `(.L_x_45) ;  /* 0x0000000000408947 */ /* 0x000fec0003800000 */
[----:B0-----:R-:W0:Y:S01]  /*2840*/  LDC.64 R4, c[0x0][0x388] ;  /* 0x0000e200ff047b82 */ /* 0x001e220000000a00 */
[----:B------:R-:W-:-:S04]  /*2850*/  IMAD.IADD R7, R9, 0x1, R2 ;  /* 0x0000000109077824 */ /* 0x000fc800078e0202 */
        /* <DEDUP_REMOVED lines=9> */
[----:B------:R-:W-:-:S02]  /*28f0*/  IADD3 R9, PT, PT, R9, 0x2000, RZ ;  /* 0x0000200009097810 */ /* 0x000fc40007ffe0ff */
[----:B--2---:R-:W-:-:S04]  /*2900*/  FMNMX3 R6, R10, |R7|, |R6|, !PT ;  /* 0x400000070a067276 */ /* 0x004fc80007800406 */
[----:B---3--:R-:W-:-:S04]  /*2910*/  FMNMX3 R6, R6, |R11|, |R12|, !PT ;  /* 0x4000000b06067276 */ /* 0x008fc8000780040c */
[----:B----4-:R-:W-:-:S04]  /*2920*/  FMNMX3 R6, R6, |R13|, |R14|, !PT ;  /* 0x4000000d06067276 */ /* 0x010fc8000780040e */
[----:B-----5:R-:W-:-:S07]  /*2930*/  FMNMX3 R10, R6, |R15|, |R16|, !PT ;  /* 0x4000000f060a7276 */ /* 0x020fce0007800410 */
.L_x_45:
[----:B------:R-:W-:Y:S05]  /*2940*/  BSYNC.RECONVERGENT B1 ;  /* 0x0000000000017941 */ /* 0x000fea0003800200 */
.L_x_44:
        /* <DEDUP_REMOVED lines=12> */
[----:B------:R-:W3:Y:S01]  /*2a10*/  LDG.E R12, desc[UR8][R4.64+0x3000] ;  /* 0x00300008040c7981 */ /* 0x000ee2000c1e1900 */
[----:B------:R-:W-:-:S02]  /*2a20*/  IADD3 R9, PT, PT, R9, 0x1000, RZ ;  /* 0x0000100009097810 */ /* 0x000fc40007ffe0ff */
[----:B--2---:R-:W-:-:S04]  /*2a30*/  FMNMX3 R6, R10, |R7|, |R6|, !PT ;  /* 0x400000070a067276 */ /* 0x004fc80007800406 */
[----:B---3--:R-:W-:-:S07]  /*2a40*/  FMNMX3 R10, R6, |R11|, |R12|, !PT ;  /* 0x4000000b060a7276 */ /* 0x008fce000780040c */
.L_x_47:
[----:B------:R-:W-:Y:S05]  /*2a50*/  BSYNC.RECONVERGENT B1 ;  /* 0x0000000000017941 */ /* 0x000fea0003800200 */
.L_x_46:
[----:B------:R-:W-:Y:S05]  /*2a60*/  @!P1 BRA `(.L_x_40) ;  /* 0x0000000000289947 */ /* 0x000fea0003800000 */
[----:B------:R-:W1:Y:S01]  /*2a70*/  LDC.64 R6, c[0x0][0x388] ;  /* 0x0000e200ff067b82 */ /* 0x000e620000000a00 */
[----:B------:R-:W-:Y:S01]  /*2a80*/  IMAD.IADD R9, R9, 0x1, R2 ;  /* 0x0000000109097824 */ /* 0x000fe200078e0202 */
[----:B------:R-:W-:-:S07]  /*2a90*/  IADD3 R8, PT, PT, -R8, RZ, RZ ;  /* 0x000000ff08087210 */ /* 0x000fce0007ffe1ff */
.L_x_48:
[----:B01----:R-:W-:-:S06]  /*2aa0*/  IMAD.WIDE R4, R9, 0x4, R6 ;  /* 0x0000000409047825 */ /* 0x003fcc00078e0206 */
[----:B------:R-:W2:Y:S01]  /*2ab0*/  LDG.E R5, desc[UR8][R4.64] ;  /* 0x0000000804057981 */ /* 0x000ea2000c1e1900 */
[----:B------:R-:W-:Y:S01]  /*2ac0*/  VIADD R8, R8, 0x1 ;  /* 0x0000000108087836 */ /* 0x000fe20000000000 */
[----:B------:R-:W-:-:S04]  /*2ad0*/  IADD3 R9, PT, PT, R9, 0x400, RZ ;  /* 0x0000040009097810 */ /* 0x000fc80007ffe0ff */
[----:B------:R-:W-:Y:S02]  /*2ae0*/  ISETP.NE.AND P0, PT, R8, RZ, PT ;  /* 0x000000ff0800720c */ /* 0x000fe40003f05270 */
[----:B--2---:R-:W-:-:S11]  /*2af0*/  FMNMX R10, |R5|, R10, !PT ;  /* 0x0000000a050a7209 */ /* 0x004fd60007800200 */
[----:B------:R-:W-:Y:S05]  /*2b00*/  @P0 BRA `(.L_x_48) ;  /* 0xfffffffc00e40947 */ /* 0x000fea000383ffff */
.L_x_40:
[----:B------:R-:W-:Y:S05]  /*2b10*/  BSYNC.RECONVERGENT B0 ;  /* 0x0000000000007941 */ /* 0x000fea0003800200 */
.L_x_39:
[----:B------:R-:W1:Y:S01]  /*2b20*/  S2R R16, SR_LANEID ;  /* 0x0000000000107919 */ /* 0x000e620000000000 */
[----:B------:R-:W-:Y:S01]  /*2b30*/  IMAD.MOV.U32 R13, RZ, RZ, R10 ;  /* 0x000000ffff0d7224 */ /* 0x000fe200078e000a */
[----:B------:R-:W2:Y:S01]  /*2b40*/  S2UR UR5, SR_CgaCtaId ;  /* 0x00000000000579c3 */ /* 0x000ea20000008800 */
[----:B------:R-:W-:Y:S01]  /*2b50*/  UMOV UR4, 0x400 ;  /* 0x0000040000047882 */ /* 0x000fe20000000000 */
[----:B------:R-:W-:Y:S01]  /*2b60*/  ISETP.NE.AND P2, PT, R3, RZ, PT ;  /* 0x000000ff0300720c */ /* 0x000fe20003f45270 */
[----:B------:R-:W-:Y:S01]  /*2b70*/  BSSY.RECONVERGENT B0, `(.L_x_49) ;  /* 0x0000064000007945 */ /* 0x000fe20003800200 */
[----:B------:R-:W3:Y:S01]  /*2b80*/  SHFL.DOWN PT, R4, R13, 0x1, 0x1f ;  /* 0x08201f000d047f89 */ /* 0x000ee200000e0000 */
[----:B------:R-:W-:-:S04]  /*2b90*/  SHF.R.U32.HI R17, RZ, 0x3, R3 ;  /* 0x00000003ff117819 */ /* 0x000fc80000011603 */
[----:B------:R-:W-:Y:S01]  /*2ba0*/  LOP3.LUT R17, R17, 0x7c, RZ, 0xc0, !PT ;  /* 0x0000007c11117812 */ /* 0x000fe200078ec0ff */
[----:B--2---:R-:W-:Y:S01]  /*2bb0*/  ULEA UR4, UR5, UR4, 0x18 ;  /* 0x0000000405047291 */ /* 0x004fe2000f8ec0ff */
[----:B---3--:R-:W-:Y:S02]  /*2bc0*/  FSETP.GEU.AND P1, PT, R13, R4, PT ;  /* 0x000000040d00720b */ /* 0x008fe40003f2e000 */
[----:B-1----:R-:W-:-:S13]  /*2bd0*/  ISETP.GT.AND P0, PT, R16, 0x1e, PT ;  /* 0x0000001e1000780c */ /* 0x002fda0003f04270 */
[----:B------:R-:W-:Y:S02]  /*2be0*/  @!P0 FSEL R13, R4, R13, !P1 ;  /* 0x0000000d040d8208 */ /* 0x000fe40004800000 */
[----:B------:R-:W-:-:S03]  /*2bf0*/  ISETP.GT.AND P0, PT, R16, 0x1d, PT ;  /* 0x0000001d1000780c */ /* 0x000fc60003f04270 */
[----:B------:R-:W1:Y:S02]  /*2c00*/  SHFL.DOWN PT, R4, R13, 0x2, 0x1f ;  /* 0x08401f000d047f89 */ /* 0x000e6400000e0000 */
[----:B-1----:R-:W-:-:S08]  /*2c10*/  FSETP.GEU.AND P1, PT, R13, R4, PT ;  /* 0x000000040d00720b */ /* 0x002fd00003f2e000 */
        /* <DEDUP_REMOVED lines=9> */
[----:B------:R-:W-:-:S03]  /*2cb0*/  ISETP.NE.AND P1, PT, R16, RZ, PT ;  /* 0x000000ff1000720c */ /* 0x000fc60003f25270 */
[----:B------:R-:W1:Y:S02]  /*2cc0*/  SHFL.DOWN PT, R4, R13, 0x10, 0x1f ;  /* 0x0a001f000d047f89 */ /* 0x000e6400000e0000 */
[----:B-1----:R-:W-:-:S04]  /*2cd0*/  FSETP.GEU.AND P0, PT, R13, R4, PT ;  /* 0x000000040d00720b */ /* 0x002fc80003f0e000 */
[----:B------:R-:W-:-:S05]  /*2ce0*/  FSEL R12, R4, R13, !P0 ;  /* 0x0000000d040c7208 */ /* 0x000fca0004000000 */
[----:B------:R1:W-:Y:S01]  /*2cf0*/  @!P1 STS [R17+UR4+0x20], R12 ;  /* 0x0000200c11009988 */ /* 0x0003e20008000804 */
[----:B------:R-:W-:Y:S06]  /*2d00*/  BAR.SYNC.DEFER_BLOCKING 0x0 ;  /* 0x0000000000007b1d */ /* 0x000fec0000010000 */
[----:B------:R-:W-:Y:S05]  /*2d10*/  @P2 BRA `(.L_x_50) ;  /* 0x0000000400242947 */ /* 0x000fea0003800000 */
[----:B0-----:R-:W0:Y:S01]  /*2d20*/  LDS.128 R4, [UR4+0x20] ;  /* 0x00002004ff047984 */ /* 0x001e220008000c00 */
[----:B------:R-:W-:-:S03]  /*2d30*/  ISETP.GT.AND P0, PT, R16, 0xf, PT ;  /* 0x0000000f1000780c */ /* 0x000fc60003f04270 */
[----:B------:R-:W2:Y:S01]  /*2d40*/  LDS.128 R8, [UR4+0x30] ;  /* 0x00003004ff087984 */ /* 0x000ea20008000c00 */
[----:B-1----:R-:W-:-:S04]  /*2d50*/  FSEL R12, R13, R12, P0 ;  /* 0x0000000c0d0c7208 */ /* 0x002fc80000000000 */
[----:B0-----:R-:W-:-:S04]  /*2d60*/  FSETP.GEU.AND P0, PT, R12, R5, PT ;  /* 0x000000050c00720b */ /* 0x001fc80003f0e000 */
[----:B------:R-:W-:Y:S02]  /*2d70*/  FSEL R5, R5, R12, !P0 ;  /* 0x0000000c05057208 */ /* 0x000fe40004000000 */
[----:B------:R-:W0:Y:S02]  /*2d80*/  LDS.128 R12, [UR4+0x40] ;  /* 0x00004004ff0c7984 */ /* 0x000e240008000c00 */
[----:B------:R-:W-:-:S04]  /*2d90*/  FSETP.GEU.AND P0, PT, R5, R6, PT ;  /* 0x000000060500720b */ /* 0x000fc80003f0e000 */
[----:B------:R-:W-:-:S04]  /*2da0*/  FSEL R6, R6, R5, !P0 ;  /* 0x0000000506067208 */ /* 0x000fc80004000000 */
[----:B------:R-:W-:-:S04]  /*2db0*/  FSETP.GEU.AND P0, PT, R6, R7, PT ;  /* 0x000000070600720b */ /* 0x000fc80003f0e000 */
[----:B------:R-:W-:-:S04]  /*2dc0*/  FSEL R7, R7, R6, !P0 ;  /* 0x0000000607077208 */ /* 0x000fc80004000000 */
[----:B--2---:R-:W-:-:S04]  /*2dd0*/  FSETP.GEU.AND P0, PT, R7, R8, PT ;  /* 0x000000080700720b */ /* 0x004fc80003f0e000 */
[----:B------:R-:W-:Y:S02]  /*2de0*/  FSEL R8, R8, R7, !P0 ;  /* 0x0000000708087208 */ /* 0x000fe40004000000 */
[----:B------:R-:W1:Y:S02]  /*2df0*/  LDS.128 R4, [UR4+0x50] ;  /* 0x00005004ff047984 */ /* 0x000e640008000c00 */
[----:B------:R-:W-:-:S04]  /*2e00*/  FSETP.GEU.AND P0, PT, R8, R9, PT ;  /* 0x000000090800720b */ /* 0x000fc80003f0e000 */
[----:B------:R-:W-:-:S04]  /*2e10*/  FSEL R9, R9, R8, !P0 ;  /* 0x0000000809097208 */ /* 0x000fc80004000000 */
[----:B------:R-:W-:-:S04]  /*2e20*/  FSETP.GEU.AND P0, PT, R9, R10, PT ;  /* 0x0000000a0900720b */ /* 0x000fc80003f0e000 */
[----:B------:R-:W-:-:S04]  /*2e30*/  FSEL R10, R10, R9, !P0 ;  /* 0x000000090a0a7208 */ /* 0x000fc80004000000 */
[----:B------:R-:W-:-:S04]  /*2e40*/  FSETP.GEU.AND P0, PT, R10, R11, PT ;  /* 0x0000000b0a00720b */ /* 0x000fc80003f0e000 */
[----:B------:R-:W-:-:S04]  /*2e50*/  FSEL R11, R11, R10, !P0 ;  /* 0x0000000a0b0b7208 */ /* 0x000fc80004000000 */
[----:B0-----:R-:W-:-:S04]  /*2e60*/  FSETP.GEU.AND P0, PT, R11, R12, PT ;  /* 0x0000000c0b00720b */ /* 0x001fc80003f0e000 */
[----:B------:R-:W-:Y:S02]  /*2e70*/  FSEL R12, R12, R11, !P0 ;  /* 0x0000000b0c0c7208 */ /* 0x000fe40004000000 */
[----:B------:R-:W0:Y:S02]  /*2e80*/  LDS.128 R8, [UR4+0x60] ;  /* 0x00006004ff087984 */ /* 0x000e240008000c00 */
[----:B------:R-:W-:-:S04]  /*2e90*/  FSETP.GEU.AND P0, PT, R12, R13, PT ;  /* 0x0000000d0c00720b */ /* 0x000fc80003f0e000 */
[----:B------:R-:W-:-:S04]  /*2ea0*/  FSEL R13, R13, R12, !P0 ;  /* 0x0000000c0d0d7208 */ /* 0x000fc80004000000 */
[----:B------:R-:W-:-:S04]  /*2eb0*/  FSETP.GEU.AND P0, PT, R13, R14, PT ;  /* 0x0000000e0d00720b */ /* 0x000fc80003f0e000 */
[----:B------:R-:W-:-:S04]  /*2ec0*/  FSEL R14, R14, R13, !P0 ;  /* 0x0000000d0e0e7208 */ /* 0x000fc80004000000 */
[----:B------:R-:W-:-:S04]  /*2ed0*/  FSETP.GEU.AND P0, PT, R14, R15, PT ;  /* 0x0000000f0e00720b */ /* 0x000fc80003f0e000 */
[----:B------:R-:W-:-:S04]  /*2ee0*/  FSEL R15, R15, R14, !P0 ;  /* 0x0000000e0f0f7208 */ /* 0x000fc80004000000 */
[----:B-1----:R-:W-:-:S04]  /*2ef0*/  FSETP.GEU.AND P0, PT, R15, R4, PT ;  /* 0x000000040f00720b */ /* 0x002fc80003f0e000 */
        /* <DEDUP_REMOVED lines=27> */
[----:B------:R-:W-:-:S04]  /*30b0*/  FSEL R4, R4, R15, !P0 ;  /* 0x0000000f04047208 */ /* 0x000fc80004000000 */
[----:B------:R-:W-:-:S04]  /*30c0*/  FSETP.GEU.AND P0, PT, R4, R5, PT ;  /* 0x000000050400720b */ /* 0x000fc80003f0e000 */
[----:B------:R-:W-:-:S04]  /*30d0*/  FSEL R5, R5, R4, !P0 ;  /* 0x0000000405057208 */ /* 0x000fc80004000000 */
[----:B------:R-:W-:-:S04]  /*30e0*/  FSETP.GEU.AND P0, PT, R5, R6, PT ;  /* 0x000000060500720b */ /* 0x000fc80003f0e000 */
[----:B------:R-:W-:-:S04]  /*30f0*/  FSEL R6, R6, R5, !P0 ;  /* 0x0000000506067208 */ /* 0x000fc80004000000 */
[----:B------:R-:W-:-:S04]  /*3100*/  FSETP.GEU.AND P0, PT, R6, R7, PT ;  /* 0x000000070600720b */ /* 0x000fc80003f0e000 */
[----:B------:R-:W-:-:S04]  /*3110*/  FSEL R7, R7, R6, !P0 ;  /* 0x0000000607077208 */ /* 0x000fc80004000000 */
[----:B-1----:R-:W-:-:S04]  /*3120*/  FSETP.GEU.AND P0, PT, R7, R8, PT ;  /* 0x000000080700720b */ /* 0x002fc80003f0e000 */
[----:B------:R-:W-:-:S04]  /*3130*/  FSEL R8, R8, R7, !P0 ;  /* 0x0000000708087208 */ /* 0x000fc80004000000 */
[----:B------:R-:W-:-:S04]  /*3140*/  FSETP.GEU.AND P0, PT, R8, R9, PT ;  /* 0x000000090800720b */ /* 0x000fc80003f0e000 */
[----:B------:R-:W-:-:S04]  /*3150*/  FSEL R9, R9, R8, !P0 ;  /* 0x0000000809097208 */ /* 0x000fc80004000000 */
[----:B------:R-:W-:-:S04]  /*3160*/  FSETP.GEU.AND P0, PT, R9, R10, PT ;  /* 0x0000000a0900720b */ /* 0x000fc80003f0e000 */
[----:B------:R-:W-:-:S04]  /*3170*/  FSEL R10, R10, R9, !P0 ;  /* 0x000000090a0a7208 */ /* 0x000fc80004000000 */
[----:B------:R-:W-:-:S04]  /*3180*/  FSETP.GEU.AND P0, PT, R10, R11, PT ;  /* 0x0000000b0a00720b */ /* 0x000fc80003f0e000 */
[----:B------:R-:W-:-:S05]  /*3190*/  FSEL R10, R11, R10, !P0 ;  /* 0x0000000a0b0a7208 */ /* 0x000fca0004000000 */
[----:B------:R2:W-:Y:S04]  /*31a0*/  STS [UR4+0xa4], R10 ;  /* 0x0000a40aff007988 */ /* 0x0005e80008000804 */
.L_x_50:
[----:B------:R-:W-:Y:S05]  /*31b0*/  BSYNC.RECONVERGENT B0 ;  /* 0x0000000000007941 */ /* 0x000fea0003800200 */
.L_x_49:
[----:B------:R-:W-:Y:S01]  /*31c0*/  BAR.SYNC.DEFER_BLOCKING 0x0 ;  /* 0x0000000000007b1d */ /* 0x000fe20000010000 */
[----:B0-----:R-:W-:Y:S01]  /*31d0*/  HFMA2 R5, -RZ, RZ, 15, 0 ;  /* 0x4b800000ff057431 */ /* 0x001fe200000001ff */
[----:B------:R-:W-:Y:S01]  /*31e0*/  ISETP.GE.AND P1, PT, R3, UR6, PT ;  /* 0x0000000603007c0c */ /* 0x000fe2000bf26270 */
[----:B------:R-:W-:-:S03]  /*31f0*/  IMAD.MOV.U32 R7, RZ, RZ, RZ ;  /* 0x000000ffff077224 */ /* 0x000fc600078e00ff */
[----:B------:R-:W0:Y:S01]  /*3200*/  LDCU UR5, c[0x0][0x3b4] ;  /* 0x00007680ff0577ac */ /* 0x000e220008000800 */
[----:B------:R-:W-:Y:S01]  /*3210*/  BSSY.RECONVERGENT B0, `(.L_x_51) ;  /* 0x0000073000007945 */ /* 0x000fe20003800200 */
[----:B------:R-:W0:Y:S02]  /*3220*/  LDS R4, [UR4+0xa4] ;  /* 0x0000a404ff047984 */ /* 0x000e240008000800 */
[----:B0-----:R-:W-:Y:S01]  /*3230*/  FMNMX R4, R4, UR5, !PT ;  /* 0x0000000504047c09 */ /* 0x001fe2000f800000 */
[----:B------:R-:W0:Y:S03]  /*3240*/  LDCU UR5, c[0x0][0x3b0] ;  /* 0x00007600ff0577ac */ /* 0x000e260008000800 */
[----:B------:R-:W-:-:S04]  /*3250*/  FSETP.GEU.AND P0, PT, |R4|, 1.175494350822287508e-38, PT ;  /* 0x008000000400780b */ /* 0x000fc80003f0e200 */
[----:B------:R-:W-:-:S09]  /*3260*/  FSEL R5, R5, 1, !P0 ;  /* 0x3f80000005057808 */ /* 0x000fd20004000000 */
[----:B------:R-:W-:-:S04]  /*3270*/  @!P0 FMUL R4, R4, 16777216 ;  /* 0x4b80000004048820 */ /* 0x000fc80000400000 */
[----:B------:R-:W3:Y:S02]  /*3280*/  MUFU.RCP R20, R4 ;  /* 0x0000000400147308 */ /* 0x000ee40000001000 */
[----:B---3--:R-:W-:Y:S01]  /*3290*/  FMUL R20, R20, R5 ;  /* 0x0000000514147220 */ /* 0x008fe20000400000 */
[----:B0-----:R-:W-:Y:S06]  /*32a0*/  @P1 BRA `(.L_x_52) ;  /* 0x0000000400a41947 */ /* 0x001fec0003800000 */
[----:B-1----:R-:W0:Y:S01]  /*32b0*/  LDC R12, c[0x0][0x3ac] ;  /* 0x0000eb00ff0c7b82 */ /* 0x002e220000000800 */
[----:B------:R-:W-:Y:S02]  /*32c0*/  IADD3 R9, PT, PT, R3, R2, RZ ;  /* 0x0000000203097210 */ /* 0x000fe40007ffe0ff */
[----:B--2---:R-:W-:-:S05]  /*32d0*/  MOV R10, R3 ;  /* 0x00000003000a7202 */ /* 0x004fca0000000f00 */
        /* <DEDUP_REMOVED lines=9> */
.L_x_55:
[----:B------:R-:W-:-:S05]  /*3370*/  IMAD.WIDE R14, R9, 0x4, R4 ;  /* 0x00000004090e7825 */ /* 0x000fca00078e0204 */
[----:B------:R-:W2:Y:S01]  /*3380*/  LDG.E R11, desc[UR8][R14.64] ;  /* 0x000000080e0b7981 */ /* 0x000ea2000c1e1900 */
[----:B------:R-:W-:Y:S01]  /*3390*/  IMAD.MOV.U32 R22, RZ, RZ, 0x3a2c32e4 ;  /* 0x3a2c32e4ff167424 */ /* 0x000fe200078e00ff */
[----:B------:R-:W-:Y:S01]  /*33a0*/  BSSY.RECONVERGENT B1, `(.L_x_53) ;  /* 0x0000056000017945 */ /* 0x000fe20003800200 */
[----:B------:R-:W-:-:S05]  /*33b0*/  VIADD R10, R10, 0x400 ;  /* 0x000004000a0a7836 */ /* 0x000fca0000000000 */
[----:B------:R-:W-:Y:S01]  /*33c0*/  ISETP.GE.AND P2, PT, R10, UR5, PT ;  /* 0x000000050a007c0c */ /* 0x000fe2000bf46270 */
[----:B--2---:R-:W-:-:S04]  /*33d0*/  FMUL R11, R20, R11 ;  /* 0x0000000b140b7220 */ /* 0x004fc80000400000 */
[C---:B------:R-:W-:Y:S01]  /*33e0*/  FMUL R12, |R11|.reuse, 16777216 ;  /* 0x4b8000000b0c7820 */ /* 0x040fe20000400200 */
[----:B------:R-:W-:-:S04]  /*33f0*/  FSETP.GEU.AND P0, PT, |R11|, 1.175494350822287508e-38, PT ;  /* 0x008000000b00780b */ /* 0x000fc80003f0e200 */
[----:B------:R-:W-:-:S05]  /*3400*/  FSEL R12, R12, |R11|, !P0 ;  /* 0x4000000b0c0c7208 */ /* 0x000fca0004000000 */
[----:B------:R-:W-:-:S05]  /*3410*/  VIADD R13, R12, 0xc0cafb0d ;  /* 0xc0cafb0d0c0d7836 */ /* 0x000fca0000000000 */
[----:B------:R-:W-:-:S04]  /*3420*/  LOP3.LUT R19, R13, 0xff800000, RZ, 0xc0, !PT ;  /* 0xff8000000d137812 */ /* 0x000fc800078ec0ff */
[-C--:B------:R-:W-:Y:S02]  /*3430*/  IADD3 R13, PT, PT, R12, -R19.reuse, RZ ;  /* 0x800000130c0d7210 */ /* 0x080fe40007ffe0ff */
[----:B------:R-:W-:-:S03]  /*3440*/  I2FP.F32.S32 R18, R19 ;  /* 0x0000001300127245 */ /* 0x000fc60000201400 */
[C---:B------:R-:W-:Y:S01]  /*3450*/  FADD R12, R13.reuse, 1 ;  /* 0x3f8000000d0c7421 */ /* 0x040fe20000000000 */
[----:B------:R-:W-:Y:S01]  /*3460*/  FADD R21, R13, -1 ;  /* 0xbf8000000d157421 */ /* 0x000fe20000000000 */
[----:B------:R-:W-:-:S03]  /*3470*/  FSEL R13, RZ, -24, P0 ;  /* 0xc1c00000ff0d7808 */ /* 0x000fc60000000000 */
[----:B------:R-:W-:Y:S01]  /*3480*/  FADD R15, R21, R21 ;  /* 0x00000015150f7221 */ /* 0x000fe20000000000 */
[----:B------:R-:W0:Y:S01]  /*3490*/  MUFU.RCP R12, R12 ;  /* 0x0000000c000c7308 */ /* 0x000e220000001000 */
[----:B------:R-:W-:Y:S02]  /*34a0*/  FFMA R19, R18, 1.1920928955078125e-07, R13 ;  /* 0x3400000012137823 */ /* 0x000fe4000000000d */
        /* <DEDUP_REMOVED lines=26> */
[----:B------:R-:W-:Y:S01]  /*3650*/  FFMA R13, R13, R6, R18 ;  /* 0x000000060d0d7223 */ /* 0x000fe20000000012 */
[----:B------:R-:W-:Y:S01]  /*3660*/  MOV R18, 0x391fcb8e ;  /* 0x391fcb8e00127802 */ /* 0x000fe20000000f00 */
[----:B0-----:R-:W-:Y:S01]  /*3670*/  FADD R14, R15, -R12 ;  /* 0x8000000c0f0e7221 */ /* 0x001fe20000000000 */
[----:B------:R-:W-:Y:S01]  /*3680*/  FSETP.GT.AND P0, PT, R12, RZ, PT ;  /* 0x000000ff0c00720b */ /* 0x000fe20003f04000 */
[----:B------:R-:W-:-:S02]  /*3690*/  HFMA2 R12, -RZ, RZ, 1.875, 0 ;  /* 0x3f800000ff0c7431 */ /* 0x000fc400000001ff */
[----:B------:R-:W-:Y:S01]  /*36a0*/  FADD R13, R13, R14 ;  /* 0x0000000e0d0d7221 */ /* 0x000fe20000000000 */
[----:B------:R-:W-:Y:S02]  /*36b0*/  SEL R19, RZ, 0x83000000, P0 ;  /* 0x83000000ff137807 */ /* 0x000fe40000000000 */
[----:B------:R-:W-:Y:S01]  /*36c0*/  FSETP.NEU.AND P0, PT, R11, 1, PT ;  /* 0x3f8000000b00780b */ /* 0x000fe20003f0d000 */
[C---:B------:R-:W-:Y:S02]  /*36d0*/  FFMA R14, R13.reuse, R18, 0.0013391353422775864601 ;  /* 0x3aaf85ed0d0e7423 */ /* 0x040fe40000000012 */
[----:B------:R-:W0:Y:S01]  /*36e0*/  F2I.NTZ R18, R15 ;  /* 0x0000000f00127305 */ /* 0x000e220000203100 */
[----:B------:R-:W-:Y:S01]  /*36f0*/  FSETP.EQ.OR P0, PT, R6, RZ, !P0 ;  /* 0x000000ff0600720b */ /* 0x000fe20004702400 */
[----:B------:R-:W-:Y:S01]  /*3700*/  FFMA R14, R13, R14, 0.0096188392490148544312 ;  /* 0x3c1d98560d0e7423 */ /* 0x000fe2000000000e */
[----:B------:R-:W-:-:S03]  /*3710*/  VIADD R21, R19, 0x7f000000 ;  /* 0x7f00000013157836 */ /* 0x000fc60000000000 */
[----:B------:R-:W-:-:S04]  /*3720*/  FFMA R14, R13, R14, 0.055503588169813156128 ;  /* 0x3d6357bb0d0e7423 */ /* 0x000fc8000000000e */
[----:B------:R-:W-:-:S04]  /*3730*/  FFMA R14, R13, R14, 0.24022644758224487305 ;  /* 0x3e75fdec0d0e7423 */ /* 0x000fc8000000000e */
[----:B------:R-:W-:Y:S01]  /*3740*/  FFMA R14, R13, R14, 0.69314718246459960938 ;  /* 0x3f3172180d0e7423 */ /* 0x000fe2000000000e */
[----:B0-----:R-:W-:-:S03]  /*3750*/  LEA R19, R18, -R19, 0x17 ;  /* 0x8000001312137211 */ /* 0x001fc600078eb8ff */
        /* <DEDUP_REMOVED lines=26> */
.L_x_54:
[----:B------:R-:W-:Y:S05]  /*3900*/  BSYNC.RECONVERGENT B1 ;  /* 0x0000000000017941 */ /* 0x000fea0003800200 */
.L_x_53:
[----:B------:R-:W-:Y:S01]  /*3910*/  FADD R7, R12, R7 ;  /* 0x000000070c077221 */ /* 0x000fe20000000000 */
[----:B------:R-:W-:Y:S01]  /*3920*/  VIADD R9, R9, 0x400 ;  /* 0x0000040009097836 */ /* 0x000fe20000000000 */
[----:B------:R-:W-:Y:S06]  /*3930*/  @!P2 BRA `(.L_x_55) ;  /* 0xfffffff8008ca947 */ /* 0x000fec000383ffff */
.L_x_52:
[----:B------:R-:W-:Y:S05]  /*3940*/  BSYNC.RECONVERGENT B0 ;  /* 0x0000000000007941 */ /* 0x000fea0003800200 */
.L_x_51:
[----:B------:R-:W0:Y:S01]  /*3950*/  SHFL.DOWN P0, R4, R7, 0x1, 0x1f ;  /* 0x08201f0007047f89 */ /* 0x000e220000000000 */
[----:B------:R-:W-:Y:S01]  /*3960*/  ISETP.NE.AND P1, PT, R16, RZ, PT ;  /* 0x000000ff1000720c */ /* 0x000fe20003f25270 */
[----:B------:R-:W-:Y:S01]  /*3970*/  BSSY.RECONVERGENT B0, `(.L_x_56) ;  /* 0x00000a3000007945 */ /* 0x000fe20003800200 */
[----:B0-----:R-:W-:-:S05]  /*3980*/  @P0 FADD R4, R4, R7 ;  /* 0x0000000704040221 */ /* 0x001fca0000000000 */
[----:B------:R-:W0:Y:S02]  /*3990*/  SHFL.DOWN P0, R5, R4, 0x2, 0x1f ;  /* 0x08401f0004057f89 */ /* 0x000e240000000000 */
[----:B0-----:R-:W-:-:S05]  /*39a0*/  @P0 FADD R5, R4, R5 ;  /* 0x0000000504050221 */ /* 0x001fca0000000000 */
[----:B------:R-:W0:Y:S02]  /*39b0*/  SHFL.DOWN P0, R6, R5, 0x4, 0x1f ;  /* 0x08801f0005067f89 */ /* 0x000e240000000000 */
[----:B0-----:R-:W-:-:S05]  /*39c0*/  @P0 FADD R6, R5, R6 ;  /* 0x0000000605060221 */ /* 0x001fca0000000000 */
[----:B------:R-:W0:Y:S02]  /*39d0*/  SHFL.DOWN P0, R9, R6, 0x8, 0x1f ;  /* 0x09001f0006097f89 */ /* 0x000e240000000000 */
[----:B0-----:R-:W-:-:S05]  /*39e0*/  @P0 FADD R9, R6, R9 ;  /* 0x0000000906090221 */ /* 0x001fca0000000000 */
[----:B-1----:R-:W0:Y:S02]  /*39f0*/  SHFL.DOWN P0, R12, R9, 0x10, 0x1f ;  /* 0x0a001f00090c7f89 */ /* 0x002e240000000000 */
[----:B0-----:R-:W-:Y:S01]  /*3a00*/  @P0 FADD R12, R9, R12 ;  /* 0x0000000c090c0221 */ /* 0x001fe20000000000 */
[----:B------:R-:W-:-:S04]  /*3a10*/  ISETP.NE.AND P0, PT, R3, RZ, PT ;  /* 0x000000ff0300720c */ /* 0x000fc80003f05270 */
[----:B------:R0:W-:Y:S01]  /*3a20*/  @!P1 STS [R17+UR4+0x20], R12 ;  /* 0x0000200c11009988 */ /* 0x0001e20008000804 */
[----:B------:R-:W-:Y:S08]  /*3a30*/  BAR.SYNC.DEFER_BLOCKING 0x0 ;  /* 0x0000000000007b1d */ /* 0x000ff00000010000 */
[----:B------:R-:W-:Y:S05]  /*3a40*/  @P0 BRA `(.L_x_57) ;  /* 0x0000000800540947 */ /* 0x000fea0003800000 */
[----:B------:R-:W1:Y:S01]  /*3a50*/  S2UR UR5, SR_CgaCtaId ;  /* 0x00000000000579c3 */ /* 0x000e620000008800 */
[----:B------:R-:W-:Y:S02]  /*3a60*/  UMOV UR4, 0x400 ;  /* 0x0000040000047882 */ /* 0x000fe40000000000 */
[----:B-1----:R-:W-:-:S09]  /*3a70*/  ULEA UR4, UR5, UR4, 0x18 ;  /* 0x0000000405047291 */ /* 0x002fd2000f8ec0ff */
[----:B------:R-:W1:Y:S04]  /*3a80*/  LDS.128 R4, [UR4+0x20] ;  /* 0x00002004ff047984 */ /* 0x000e680008000c00 */
[----:B0-----:R-:W0:Y:S04]  /*3a90*/  LDS.128 R16, [UR4+0x30] ;  /* 0x00003004ff107984 */ /* 0x001e280008000c00 */
[----:B--2---:R-:W2:Y:S01]  /*3aa0*/  LDS.128 R8, [UR4+0x40] ;  /* 0x00004004ff087984 */ /* 0x004ea20008000c00 */
[----:B-1----:R-:W-:-:S03]  /*3ab0*/  FADD R5, R12, R5 ;  /* 0x000000050c057221 */ /* 0x002fc60000000000 */
[----:B------:R-:W1:Y:S01]  /*3ac0*/  LDS.128 R12, [UR4+0x50] ;  /* 0x00005004ff0c7984 */ /* 0x000e620008000c00 */
[----:B------:R-:W-:-:S04]  /*3ad0*/  FADD R6, R5, R6 ;  /* 0x0000000605067221 */ /* 0x000fc80000000000 */
[----:B------:R-:W-:-:S04]  /*3ae0*/  FADD R7, R6, R7 ;  /* 0x0000000706077221 */ /* 0x000fc80000000000 */
[----:B0-----:R-:W-:Y:S02]  /*3af0*/  FADD R16, R7, R16 ;  /* 0x0000001007107221 */ /* 0x001fe40000000000 */
[----:B------:R-:W0:Y:S02]  /*3b00*/  LDS.128 R4, [UR4+0x60] ;  /* 0x00006004ff047984 */ /* 0x000e240008000c00 */
[----:B------:R-:W-:-:S04]  /*3b10*/  FADD R17, R16, R17 ;  /* 0x0000001110117221 */ /* 0x000fc80000000000 */
[----:B------:R-:W-:-:S04]  /*3b20*/  FADD R18, R17, R18 ;  /* 0x0000001211127221 */ /* 0x000fc80000000000 */
[----:B------:R-:W-:-:S04]  /*3b30*/  FADD R19, R18, R19 ;  /* 0x0000001312137221 */ /* 0x000fc80000000000 */
[----:B--2---:R-:W-:Y:S02]  /*3b40*/  FADD R8, R19, R8 ;  /* 0x0000000813087221 */ /* 0x004fe40000000000 */
[----:B------:R-:W2:Y:S02]  /*3b50*/  LDS.128 R16, [UR4+0x70] ;  /* 0x00007004ff107984 */ /* 0x000ea40008000c00 */
[----:B------:R-:W-:-:S04]  /*3b60*/  FADD R9, R8, R9 ;  /* 0x0000000908097221 */ /* 0x000fc80000000000 */
[----:B------:R-:W-:-:S04]  /*3b70*/  FADD R10, R9, R10 ;  /* 0x0000000a090a7221 */ /* 0x000fc80000000000 */
[----:B------:R-:W-:-:S04]  /*3b80*/  FADD R11, R10, R11 ;  /* 0x0000000b0a0b7221 */ /* 0x000fc80000000000 */
[----:B-1----:R-:W-:Y:S02]  /*3b90*/  FADD R12, R11, R12 ;  /* 0x0000000c0b0c7221 */ /* 0x002fe40000000000 */
[----:B------:R-:W1:Y:S02]  /*3ba0*/  LDS.128 R8, [UR4+0x80] ;  /* 0x00008004ff087984 */ /* 0x000e640008000c00 */
[----:B------:R-:W-:-:S04]  /*3bb0*/  FADD R13, R12, R13 ;  /* 0x0000000d0c0d7221 */ /* 0x000fc80000000000 */
[----:B------:R-:W-:-:S04]  /*3bc0*/  FADD R14, R13, R14 ;  /* 0x0000000e0d0e7221 */ /* 0x000fc80000000000 */
[----:B------:R-:W-:-:S04]  /*3bd0*/  FADD R15, R14, R15 ;  /* 0x0000000f0e0f7221 */ /* 0x000fc80000000000 */
[----:B0-----:R-:W-:Y:S02]  /*3be0*/  FADD R4, R15, R4 ;  /* 0x000000040f047221 */ /* 0x001fe40000000000 */
[----:B------:R-:W0:Y:S02]  /*3bf0*/  LDS.128 R12, [UR4+0x90] ;  /* 0x00009004ff0c7984 */ /* 0x000e240008000c00 */
[----:B------:R-:W-:Y:S02]  /*3c00*/  FADD R5, R4, R5 ;  /* 0x0000000504057221 */ /* 0x000fe40000000000 */
[----:B------:R-:W3:Y:S02]  /*3c10*/  LDC R4, c[0x0][0x3ac] ;  /* 0x0000eb00ff047b82 */ /* 0x000ee40000000800 */
[----:B------:R-:W-:-:S04]  /*3c20*/  FADD R6, R5, R6 ;  /* 0x0000000605067221 */ /* 0x000fc80000000000 */
[----:B------:R-:W-:-:S04]  /*3c30*/  FADD R7, R6, R7 ;  /* 0x0000000706077221 */ /* 0x000fc80000000000 */
[----:B--2---:R-:W-:-:S04]  /*3c40*/  FADD R16, R7, R16 ;  /* 0x0000001007107221 */ /* 0x004fc80000000000 */
[----:B------:R-:W-:-:S04]  /*3c50*/  FADD R17, R16, R17 ;  /* 0x0000001110117221 */ /* 0x000fc80000000000 */
[----:B------:R-:W-:-:S04]  /*3c60*/  FADD R18, R17, R18 ;  /* 0x0000001211127221 */ /* 0x000fc80000000000 */
[----:B------:R-:W-:Y:S01]  /*3c70*/  FADD R19, R18, R19 ;  /* 0x0000001312137221 */ /* 0x000fe20000000000 */
[----:B---3--:R-:W-:-:S03]  /*3c80*/  IADD3 R5, PT, PT, R4, 0x1800000, RZ ;  /* 0x0180000004057810 */ /* 0x008fc60007ffe0ff */
[----:B-1----:R-:W-:Y:S01]  /*3c90*/  FADD R8, R19, R8 ;  /* 0x0000000813087221 */ /* 0x002fe20000000000 */
[----:B------:R-:W-:-:S03]  /*3ca0*/  LOP3.LUT R5, R5, 0x7f800000, RZ, 0xc0, !PT ;  /* 0x7f80000005057812 */ /* 0x000fc600078ec0ff */
[----:B------:R-:W-:Y:S01]  /*3cb0*/  FADD R9, R8, R9 ;  /* 0x0000000908097221 */ /* 0x000fe20000000000 */
[----:B------:R-:W-:Y:S01]  /*3cc0*/  ISETP.GT.U32.AND P0, PT, R5, 0x1ffffff, PT ;  /* 0x01ffffff0500780c */ /* 0x000fe20003f04070 */
[----:B------:R-:W-:Y:S02]  /*3cd0*/  IMAD.MOV.U32 R5, RZ, RZ, 0x3f800000 ;  /* 0x3f800000ff057424 */ /* 0x000fe400078e00ff */
[----:B------:R-:W-:-:S04]  /*3ce0*/  FADD R10, R9, R10 ;  /* 0x0000000a090a7221 */ /* 0x000fc80000000000 */
[----:B------:R-:W-:-:S04]  /*3cf0*/  FADD R11, R10, R11 ;  /* 0x0000000b0a0b7221 */ /* 0x000fc80000000000 */
[----:B0-----:R-:W-:-:S04]  /*3d00*/  FADD R12, R11, R12 ;  /* 0x0000000c0b0c7221 */ /* 0x001fc80000000000 */
[----:B------:R-:W-:-:S04]  /*3d10*/  FADD R13, R12, R13 ;  /* 0x0000000d0c0d7221 */ /* 0x000fc80000000000 */
[----:B------:R-:W-:-:S04]  /*3d20*/  FADD R14, R13, R14 ;  /* 0x0000000e0d0e7221 */ /* 0x000fc80000000000 */
[----:B------:R-:W-:Y:S01]  /*3d30*/  FADD R6, R14, R15 ;  /* 0x0000000f0e067221 */ /* 0x000fe20000000000 */
[----:B------:R-:W-:Y:S06]  /*3d40*/  @P0 BRA `(.L_x_58) ;  /* 0x00000000000c0947 */ /* 0x000fec0003800000 */
[----:B------:R-:W-:-:S07]  /*3d50*/  MOV R8, 0x3d70 ;  /* 0x00003d7000087802 */ /* 0x000fce0000000f00 */
[----:B------:R-:W-:Y:S05]  /*3d60*/  CALL.REL.NOINC `($__internal_1_$__cuda_sm20_rcp_rn_f32_slowpath) ;  /* 0x0000000800c07944 */ /* 0x000fea0003c00000 */
[----:B------:R-:W-:Y:S05]  /*3d70*/  BRA `(.L_x_59) ;  /* 0x0000000000107947 */ /* 0x000fea0003800000 */
.L_x_58:
[----:B------:R-:W0:Y:S02]  /*3d80*/  MUFU.RCP R7, R4 ;  /* 0x0000000400077308 */ /* 0x000e240000001000 */
[----:B0-----:R-:W-:-:S04]  /*3d90*/  FFMA R8, R7, R4, -1 ;  /* 0xbf80000007087423 */ /* 0x001fc80000000004 */
[----:B------:R-:W-:-:S04]  /*3da0*/  FADD.FTZ R8, -R8, -RZ ;  /* 0x800000ff08087221 */ /* 0x000fc80000010100 */
[----:B------:R-:W-:-:S07]  /*3db0*/  FFMA R7, R7, R8, R7 ;  /* 0x0000000807077223 */ /* 0x000fce0000000007 */
.L_x_59:
        /* <DEDUP_REMOVED lines=13> */
[----:B------:R-:W0:Y:S01]  /*3e90*/  MUFU.RCP R10, R10 ;  /* 0x0000000a000a7308 */ /* 0x000e220000001000 */
[----:B------:R-:W-:Y:S02]  /*3ea0*/  FFMA R9, R9, 1.1920928955078125e-07, R8 ;  /* 0x3400000009097823 */ /* 0x000fe40000000008 */
[----:B0-----:R-:W-:-:S04]  /*3eb0*/  FMUL R4, R10, R13 ;  /* 0x0000000d0a047220 */ /* 0x001fc80000400000 */
        /* <DEDUP_REMOVED lines=27> */
[----:B------:R-:W1:Y:S01]  /*4070*/  F2I.NTZ R12, R4 ;  /* 0x00000004000c7305 */ /* 0x000e620000203100 */
[----:B0-----:R-:W-:Y:S01]  /*4080*/  FADD R9, R4, -R11 ;  /* 0x8000000b04097221 */ /* 0x001fe20000000000 */
[----:B------:R-:W-:-:S03]  /*4090*/  FSETP.GT.AND P0, PT, R11, RZ, PT ;  /* 0x000000ff0b00720b */ /* 0x000fc60003f04000 */
[----:B------:R-:W-:Y:S01]  /*40a0*/  FADD R9, R8, R9 ;  /* 0x0000000908097221 */ /* 0x000fe20000000000 */
[----:B------:R-:W-:Y:S02]  /*40b0*/  SEL R11, RZ, 0x83000000, P0 ;  /* 0x83000000ff0b7807 */ /* 0x000fe40000000000 */
[----:B------:R-:W-:Y:S01]  /*40c0*/  FSETP.NEU.AND P0, PT, R6, 1, PT ;  /* 0x3f8000000600780b */ /* 0x000fe20003f0d000 */
[----:B------:R-:W-:Y:S02]  /*40d0*/  FFMA R8, R9, R10, 0.0013391353422775864601 ;  /* 0x3aaf85ed09087423 */ /* 0x000fe4000000000a */
[----:B-1----:R-:W-:Y:S01]  /*40e0*/  IMAD R12, R12, 0x800000, -R11 ;  /* 0x008000000c0c7824 */ /* 0x002fe200078e0a0b */
[----:B------:R-:W-:Y:S01]  /*40f0*/  FSETP.EQ.OR P0, PT, R7, RZ, !P0 ;  /* 0x000000ff0700720b */ /* 0x000fe20004702400 */
[----:B------:R-:W-:-:S04]  /*4100*/  FFMA R8, R9, R8, 0.0096188392490148544312 ;  /* 0x3c1d985609087423 */ /* 0x000fc80000000008 */
[----:B------:R-:W-:-:S04]  /*4110*/  FFMA R8, R9, R8, 0.055503588169813156128 ;  /* 0x3d6357bb09087423 */ /* 0x000fc80000000008 */
[----:B------:R-:W-:Y:S01]  /*4120*/  FFMA R10, R9, R8, 0.24022644758224487305 ;  /* 0x3e75fdec090a7423 */ /* 0x000fe20000000008 */
[----:B------:R-:W-:-:S03]  /*4130*/  FMUL R8, R7, 0.5 ;  /* 0x3f00000007087820 */ /* 0x000fc60000400000 */
[----:B------:R-:W-:-:S03]  /*4140*/  FFMA R10, R9, R10, 0.69314718246459960938 ;  /* 0x3f317218090a7423 */ /* 0x000fc6000000000a */
[----:B------:R-:W0:Y:S01]  /*4150*/  FRND.TRUNC R8, R8 ;  /* 0x0000000800087307 */ /* 0x000e22000020d000 */
[----:B------:R-:W-:Y:S01]  /*4160*/  FFMA R10, R9, R10, 1 ;  /* 0x3f800000090a7423 */ /* 0x000fe2000000000a */
[----:B------:R-:W-:-:S05]  /*4170*/  IADD3 R9, PT, PT, R11, 0x7f000000, RZ ;  /* 0x7f0000000b097810 */ /* 0x000fca0007ffe0ff */
[----:B------:R-:W-:-:S04]  /*4180*/  FMUL R9, R10, R9 ;  /* 0x000000090a097220 */ /* 0x000fc80000400000 */
[----:B------:R-:W-:Y:S01]  /*4190*/  FMUL R9, R9, R12 ;  /* 0x0000000c09097220 */ /* 0x000fe20000400000 */
[----:B------:R-:W-:Y:S01]  /*41a0*/  @P1 FSEL R9, RZ, +INF , !P2 ;  /* 0x7f800000ff091808 */ /* 0x000fe20005000000 */
[----:B0-----:R-:W-:Y:S01]  /*41b0*/  FADD R4, R8, R8 ;  /* 0x0000000808047221 */ /* 0x001fe20000000000 */
        /* <DEDUP_REMOVED lines=20> */
[----:B------:R-:W0:Y:S01]  /*4300*/  @!P1 FRND.FLOOR R4, R7 ;  /* 0x0000000700049307 */ /* 0x000e220000205000 */
[----:B------:R-:W-:Y:S02]  /*4310*/  @!P1 FSETP.NEU.AND P2, PT, |R8|, 1, PT ;  /* 0x3f8000000800980b */ /* 0x000fe40003f4d200 */
[----:B0-----:R-:W-:Y:S02]  /*4320*/  @!P1 FSETP.NEU.AND P0, PT, R7, R4, PT ;  /* 0x000000040700920b */ /* 0x001fe40003f0d000 */
[----:B------:R-:W-:-:S04]  /*4330*/  @!P1 FSEL R4, R9, -R9, P2 ;  /* 0x8000000909049208 */ /* 0x000fc80001000000 */
[----:B------:R-:W-:-:S07]  /*4340*/  @!P1 FSEL R5, R4, +QNAN , !P0 ;  /* 0x7fffffff04059808 */ /* 0x000fce0004000000 */
.L_x_61:
[----:B------:R-:W-:Y:S05]  /*4350*/  BSYNC.RECONVERGENT B1 ;  /* 0x0000000000017941 */ /* 0x000fea0003800200 */
.L_x_60:
[----:B------:R-:W0:Y:S01]  /*4360*/  S2UR UR5, SR_CgaCtaId ;  /* 0x00000000000579c3 */ /* 0x000e220000008800 */
[----:B------:R-:W-:Y:S02]  /*4370*/  UMOV UR4, 0x400 ;  /* 0x0000040000047882 */ /* 0x000fe40000000000 */
[----:B0-----:R-:W-:-:S09]  /*4380*/  ULEA UR4, UR5, UR4, 0x18 ;  /* 0x0000000405047291 */ /* 0x001fd2000f8ec0ff */
[----:B------:R1:W-:Y:S03]  /*4390*/  STS [UR4+0xa8], R5 ;  /* 0x0000a805ff007988 */ /* 0x0003e60008000804 */
.L_x_57:
[----:B------:R-:W-:Y:S05]  /*43a0*/  BSYNC.RECONVERGENT B0 ;  /* 0x0000000000007941 */ /* 0x000fea0003800200 */
.L_x_56:
[----:B------:R-:W3:Y:S08]  /*43b0*/  S2UR UR5, SR_CgaCtaId ;  /* 0x00000000000579c3 */ /* 0x000ef00000008800 */
[----:B------:R-:W-:Y:S06]  /*43c0*/  BAR.SYNC.DEFER_BLOCKING 0x0 ;  /* 0x0000000000007b1d */ /* 0x000fec0000010000 */
[----:B------:R-:W-:Y:S01]  /*43d0*/  UMOV UR4, 0x400 ;  /* 0x0000040000047882 */ /* 0x000fe20000000000 */
[----:B------:R-:W4:Y:S01]  /*43e0*/  LDCU UR10, c[0x0][0x3b0] ;  /* 0x00007600ff0a77ac */ /* 0x000f220008000800 */
[----:B---3--:R-:W-:Y:S01]  /*43f0*/  ULEA UR4, UR5, UR4, 0x18 ;  /* 0x0000000405047291 */ /* 0x008fe2000f8ec0ff */
[----:B----4-:R-:W-:-:S08]  /*4400*/  ISETP.GE.AND P1, PT, R3, UR10, PT ;  /* 0x0000000a03007c0c */ /* 0x010fd0000bf26270 */
[----:B------:R-:W3:Y:S02]  /*4410*/  LDS R4, [UR4+0xa8] ;  /* 0x0000a804ff047984 */ /* 0x000ee40008000800 */
[----:B------:R-:W3:Y:S02]  /*4420*/  LDCU UR4, c[0x0][0x3b4] ;  /* 0x00007680ff0477ac */ /* 0x000ee40008000800 */
[----:B---3--:R-:W-:-:S05]  /*4430*/  FADD R4, R4, UR4 ;  /* 0x0000000404047e21 */ /* 0x008fca0008000000 */
[----:B------:R-:W-:-:S13]  /*4440*/  FSETP.GEU.AND P0, PT, |R4|, 1.175494350822287508e-38, PT ;  /* 0x008000000400780b */ /* 0x000fda0003f0e200 */
[----:B------:R-:W-:-:S06]  /*4450*/  @!P0 FMUL R4, R4, 16777216 ;  /* 0x4b80000004048820 */ /* 0x000fcc0000400000 */
[----:B------:R-:W3:Y:S01]  /*4460*/  MUFU.RCP R4, R4 ;  /* 0x0000000400047308 */ /* 0x000ee20000001000 */
[----:B------:R-:W-:Y:S05]  /*4470*/  @P1 EXIT ;  /* 0x000000000000194d */ /* 0x000fea0003800000 */
[----:B-1----:R-:W-:Y:S01]  /*4480*/  LOP3.LUT R5, RZ, R3, RZ, 0x33, !PT ;  /* 0x00000003ff057212 */ /* 0x002fe200078e33ff */
[----:B------:R-:W-:Y:S03]  /*4490*/  BSSY.RECONVERGENT B0, `(.L_x_62) ;  /* 0x000001d000007945 */ /* 0x000fe60003800200 */
[----:B------:R-:W-:Y:S01]  /*44a0*/  IADD3 R8, PT, PT, R5, UR10, RZ ;  /* 0x0000000a05087c10 */ /* 0x000fe2000fffe0ff */
[----:B------:R-:W-:-:S03]  /*44b0*/  IMAD.MOV.U32 R5, RZ, RZ, 0x4b800000 ;  /* 0x4b800000ff057424 */ /* 0x000fc600078e00ff */
[----:B------:R-:W-:Y:S02]  /*44c0*/  LOP3.LUT R6, R8, 0xc00, RZ, 0xc0, !PT ;  /* 0x00000c0008067812 */ /* 0x000fe400078ec0ff */
[----:B------:R-:W-:Y:S02]  /*44d0*/  FSEL R5, R5, 1, !P0 ;  /* 0x3f80000005057808 */ /* 0x000fe40004000000 */
[----:B------:R-:W-:Y:S02]  /*44e0*/  ISETP.NE.AND P0, PT, R6, 0xc00, PT ;  /* 0x00000c000600780c */ /* 0x000fe40003f05270 */
[----:B------:R-:W-:Y:S01]  /*44f0*/  ISETP.GE.U32.AND P1, PT, R8, 0xc00, PT ;  /* 0x00000c000800780c */ /* 0x000fe20003f26070 */
[----:B---3--:R-:W-:-:S04]  /*4500*/  FMUL R5, R4, R5 ;  /* 0x0000000504057220 */ /* 0x008fc80000400000 */
[----:B------:R-:W-:-:S06]  /*4510*/  FMUL R20, R20, R5 ;  /* 0x0000000514147220 */ /* 0x000fcc0000400000 */
[----:B------:R-:W-:Y:S05]  /*4520*/  @!P0 BRA `(.L_x_63) ;  /* 0x00000000004c8947 */ /* 0x000fea0003800000 */
[----:B------:R-:W1:Y:S01]  /*4530*/  LDC.64 R4, c[0x0][0x380] ;  /* 0x0000e000ff047b82 */ /* 0x000e620000000a00 */
[----:B------:R-:W-:Y:S01]  /*4540*/  LEA.HI R8, R8, 0x1, RZ, 0x16 ;  /* 0x0000000108087811 */ /* 0x000fe200078fb0ff */
[C---:B------:R-:W-:Y:S01]  /*4550*/  IMAD.IADD R13, R3.reuse, 0x1, R0 ;  /* 0x00000001030d7824 */ /* 0x040fe200078e0200 */
[C---:B------:R-:W-:Y:S02]  /*4560*/  IADD3 R15, PT, PT, R3.reuse, R2, RZ ;  /* 0x00000002030f7210 */ /* 0x040fe40007ffe0ff */
[C---:B--2---:R-:W-:Y:S02]  /*4570*/  SHF.L.U32 R10, R8.reuse, 0xa, RZ ;  /* 0x0000000a080a7819 */ /* 0x044fe400000006ff */
[----:B------:R-:W-:Y:S01]  /*4580*/  LOP3.LUT R8, R8, 0x3, RZ, 0xc0, !PT ;  /* 0x0000000308087812 */ /* 0x000fe200078ec0ff */
[----:B------:R-:W2:Y:S01]  /*4590*/  LDC.64 R6, c[0x0][0x388] ;  /* 0x0000e200ff067b82 */ /* 0x000ea20000000a00 */
[----:B------:R-:W-:-:S03]  /*45a0*/  LOP3.LUT R3, R3, 0xc00, R10, 0xf8, !PT ;  /* 0x00000c0003037812 */ /* 0x000fc600078ef80a */
[----:B0-----:R-:W-:-:S07]  /*45b0*/  IMAD.MOV R12, RZ, RZ, -R8 ;  /* 0x000000ffff0c7224 */ /* 0x001fce00078e0a08 */
.L_x_64:
[----:B--2---:R-:W-:-:S06]  /*45c0*/  IMAD.WIDE R10, R15, 0x4, R6 ;  /* 0x000000040f0a7825 */ /* 0x004fcc00078e0206 */
[----:B------:R-:W2:Y:S01]  /*45d0*/  LDG.E R11, desc[UR8][R10.64] ;  /* 0x000000080a0b7981 */ /* 0x000ea2000c1e1900 */
[----:B-1-3--:R-:W-:Y:S01]  /*45e0*/  IMAD.WIDE R8, R13, 0x4, R4 ;  /* 0x000000040d087825 */ /* 0x00afe200078e0204 */
[----:B------:R-:W-:Y:S02]  /*45f0*/  IADD3 R12, PT, PT, R12, 0x1, RZ ;  /* 0x000000010c0c7810 */ /* 0x000fe40007ffe0ff */
[----:B------:R-:W-:Y:S01]  /*4600*/  IADD3 R15, PT, PT, R15, 0x400, RZ ;  /* 0x000004000f0f7810 */ /* 0x000fe20007ffe0ff */
[----:B------:R-:W-:Y:S01]  /*4610*/  VIADD R13, R13, 0x400 ;  /* 0x000004000d0d7836 */ /* 0x000fe20000000000 */
[----:B------:R-:W-:Y:S01]  /*4620*/  ISETP.NE.AND P0, PT, R12, RZ, PT ;  /* 0x000000ff0c00720c */ /* 0x000fe20003f05270 */
[----:B--2---:R-:W-:-:S05]  /*4630*/  FMUL R17, R20, R11 ;  /* 0x0000000b14117220 */ /* 0x004fca0000400000 */
[----:B------:R3:W-:Y:S07]  /*4640*/  STG.E desc[UR8][R8.64], R17 ;  /* 0x0000001108007986 */ /* 0x0007ee000c101908 */
[----:B------:R-:W-:Y:S05]  /*4650*/  @P0 BRA `(.L_x_64) ;  /* 0xfffffffc00d80947 */ /* 0x000fea000383ffff */
.L_x_63:
[----:B------:R-:W-:Y:S05]  /*4660*/  BSYNC.RECONVERGENT B0 ;  /* 0x0000000000007941 */ /* 0x000fea0003800200 */
.L_x_62:
[----:B------:R-:W-:Y:S05]  /*4670*/  @!P1 EXIT ;  /* 0x000000000000994d */ /* 0x000fea0003800000 */
[----:B------:R-:W1:Y:S01]  /*4680*/  LDCU.128 UR4, c[0x0][0x380] ;  /* 0x00007000ff0477ac */ /* 0x000e620008000c00 */
[C---:B---3--:R-:W-:Y:S01]  /*4690*/  IMAD.IADD R9, R3.reuse, 0x1, R2 ;  /* 0x0000000103097824 */ /* 0x048fe200078e0202 */
[----:B------:R-:W-:Y:S01]  /*46a0*/  IADD3 R11, PT, PT, R3, R0, RZ ;  /* 0x00000000030b7210 */ /* 0x000fe20007ffe0ff */
[----:B-1----:R-:W-:Y:S02]  /*46b0*/  UIADD3 UR6, UP0, UPT, UR6, 0x2000, URZ ;  /* 0x0000200006067890 */ /* 0x002fe4000ff1e0ff */
[----:B------:R-:W-:Y:S02]  /*46c0*/  UIADD3 UR4, UP1, UPT, UR4, 0x2000, URZ ;  /* 0x0000200004047890 */ /* 0x000fe4000ff3e0ff */
[----:B------:R-:W-:Y:S02]  /*46d0*/  UIADD3.X UR7, UPT, UPT, URZ, UR7, URZ, UP0, !UPT ;  /* 0x00000007ff077290 */ /* 0x000fe400087fe4ff */
[----:B------:R-:W-:-:S12]  /*46e0*/  UIADD3.X UR5, UPT, UPT, URZ, UR5, URZ, UP1, !UPT ;  /* 0x00000005ff057290 */ /* 0x000fd80008ffe4ff */
.L_x_65:
[----:B------:R-:W-:Y:S01]  /*46f0*/  MOV R5, UR7 ;  /* 0x0000000700057c02 */ /* 0x000fe20008000f00 */
[----:B------:R-:W-:-:S04]  /*4700*/  IMAD.U32 R4, RZ, RZ, UR6 ;  /* 0x00000006ff047e24 */ /* 0x000fc8000f8e00ff */
[----:B------:R-:W-:-:S05]  /*4710*/  IMAD.WIDE R4, R9, 0x4, R4 ;  /* 0x0000000409047825 */ /* 0x000fca00078e0204 */
[----:B-1----:R-:W3:Y:S01]  /*4720*/  LDG.E R13, desc[UR8][R4.64+-0x2000] ;  /* 0xffe00008040d7981 */ /* 0x002ee2000c1e1900 */
[----:B------:R-:W-:Y:S01]  /*4730*/  MOV R7, UR5 ;  /* 0x0000000500077c02 */ /* 0x000fe20008000f00 */
[----:B------:R-:W-:-:S04]  /*4740*/  IMAD.U32 R6, RZ, RZ, UR4 ;  /* 0x00000004ff067e24 */ /* 0x000fc8000f8e00ff */
[----:B------:R-:W-:-:S04]  /*4750*/  IMAD.WIDE R6, R11, 0x4, R6 ;  /* 0x000000040b067825 */ /* 0x000fc800078e0206 */
[----:B---3--:R-:W-:-:S05]  /*4760*/  FMUL R13, R20, R13 ;  /* 0x0000000d140d7220 */ /* 0x008fca0000400000 */
[----:B------:R1:W-:Y:S04]  /*4770*/  STG.E desc[UR8][R6.64+-0x2000], R13 ;  /* 0xffe0000d06007986 */ /* 0x0003e8000c101908 */
[----:B------:R-:W3:Y:S02]  /*4780*/  LDG.E R15, desc[UR8][R4.64+-0x1000] ;  /* 0xfff00008040f7981 */ /* 0x000ee4000c1e1900 */
[----:B---3--:R-:W-:-:S05]  /*4790*/  FMUL R15, R20, R15 ;  /* 0x0000000f140f7220 */ /* 0x008fca0000400000 */
[----:B------:R1:W-:Y:S04]  /*47a0*/  STG.E desc[UR8][R6.64+-0x1000], R15 ;  /* 0xfff0000f06007986 */ /* 0x0003e8000c101908 */
[----:B0-----:R-:W3:Y:S02]  /*47b0*/  LDG.E R17, desc[UR8][R4.64] ;  /* 0x0000000804117981 */ /* 0x001ee4000c1e1900 */
[----:B---3--:R-:W-:-:S05]  /*47c0*/  FMUL R17, R20, R17 ;  /* 0x0000001114117220 */ /* 0x008fca0000400000 */
[----:B------:R1:W-:Y:S04]  /*47d0*/  STG.E desc[UR8][R6.64], R17 ;  /* 0x0000001106007986 */ /* 0x0003e8000c101908 */
[----:B------:R-:W3:Y:S01]  /*47e0*/  LDG.E R19, desc[UR8][R4.64+0x1000] ;  /* 0x0010000804137981 */ /* 0x000ee2000c1e1900 */
[----:B------:R-:W-:Y:S01]  /*47f0*/  VIADD R3, R3, 0x1000 ;  /* 0x0000100003037836 */ /* 0x000fe20000000000 */
[----:B------:R-:W-:Y:S01]  /*4800*/  IADD3 R9, PT, PT, R9, 0x1000, RZ ;  /* 0x0000100009097810 */ /* 0x000fe20007ffe0ff */
[----:B------:R-:W-:-:S03]  /*4810*/  VIADD R11, R11, 0x1000 ;  /* 0x000010000b0b7836 */ /* 0x000fc60000000000 */
[----:B------:R-:W-:Y:S01]  /*4820*/  ISETP.GE.AND P0, PT, R3, UR10, PT ;  /* 0x0000000a03007c0c */ /* 0x000fe2000bf06270 */
[----:B---3--:R-:W-:-:S05]  /*4830*/  FMUL R19, R20, R19 ;  /* 0x0000001314137220 */ /* 0x008fca0000400000 */
[----:B------:R1:W-:Y:S07]  /*4840*/  STG.E desc[UR8][R6.64+0x1000], R19 ;  /* 0x0010001306007986 */ /* 0x0003ee000c101908 */
[----:B------:R-:W-:Y:S05]  /*4850*/  @!P0 BRA `(.L_x_65) ;  /* 0xfffffffc00a48947 */ /* 0x000fea000383ffff */
[----:B------:R-:W-:Y:S05]  /*4860*/  EXIT ;  /* 0x000000000000794d */ /* 0x000fea0003800000 */
        .weak           $__internal_1_$__cuda_sm20_rcp_rn_f32_slowpath
        .type           $__internal_1_$__cuda_sm20_rcp_rn_f32_slowpath,@function
        .size           $__internal_1_$__cuda_sm20_rcp_rn_f32_slowpath,(.L_x_261 - $__internal_1_$__cuda_sm20_rcp_rn_f32_slowpath)
$__internal_1_$__cuda_sm20_rcp_rn_f32_slowpath:
[----:B------:R-:W0:Y:S02]  /*4870*/  LDC R4, c[0x0][0x3ac] ;  /* 0x0000eb00ff047b82 */ /* 0x000e240000000800 */
[----:B0-----:R-:W-:-:S04]  /*4880*/  SHF.L.U32 R9, R4, 0x1, RZ ;  /* 0x0000000104097819 */ /* 0x001fc800000006ff */
[----:B------:R-:W-:-:S04]  /*4890*/  SHF.R.U32.HI R7, RZ, 0x18, R9 ;  /* 0x00000018ff077819 */ /* 0x000fc80000011609 */
[----:B------:R-:W-:-:S13]  /*48a0*/  ISETP.NE.U32.AND P0, PT, R7, RZ, PT ;  /* 0x000000ff0700720c */ /* 0x000fda0003f05070 */
[----:B------:R-:W-:Y:S05]  /*48b0*/  @P0 BRA `(.L_x_66) ;  /* 0x0000000000280947 */ /* 0x000fea0003800000 */
[----:B------:R-:W-:-:S13]  /*48c0*/  ISETP.NE.AND P0, PT, R9, RZ, PT ;  /* 0x000000ff0900720c */ /* 0x000fda0003f05270 */
[----:B------:R0:W1:Y:S01]  /*48d0*/  @!P0 MUFU.RCP R7, R4 ;  /* 0x0000000400078308 */ /* 0x0000620000001000 */
[----:B------:R-:W-:Y:S05]  /*48e0*/  @!P0 BRA `(.L_x_67) ;  /* 0x0000000000a48947 */ /* 0x000fea0003800000 */
[----:B------:R-:W-:-:S04]  /*48f0*/  FFMA R9, R4, 1.84467440737095516160e+19, RZ ;  /* 0x5f80000004097823 */ /* 0x000fc800000000ff */
[----:B0-----:R-:W1:Y:S02]  /*4900*/  MUFU.RCP R4, R9 ;  /* 0x0000000900047308 */ /* 0x001e640000001000 */
[----:B-1----:R-:W-:-:S04]  /*4910*/  FFMA R7, R9, R4, -1 ;  /* 0xbf80000009077423 */ /* 0x002fc80000000004 */
[----:B------:R-:W-:-:S04]  /*4920*/  FADD.FTZ R7, -R7, -RZ ;  /* 0x800000ff07077221 */ /* 0x000fc80000010100 */
[----:B------:R-:W-:-:S04]  /*4930*/  FFMA R4, R4, R7, R4 ;  /* 0x0000000704047223 */ /* 0x000fc80000000004 */
[----:B------:R-:W-:Y:S01]  /*4940*/  FFMA R7, R4, 1.84467440737095516160e+19, RZ ;  /* 0x5f80000004077823 */ /* 0x000fe200000000ff */
[----:B------:R-:W-:Y:S06]  /*4950*/  BRA `(.L_x_67) ;  /* 0x0000000000887947 */ /* 0x000fec0003800000 */
.L_x_66:
[----:B------:R-:W-:-:S05]  /*4960*/  VIADD R9, R7, 0xffffff03 ;  /* 0xffffff0307097836 */ /* 0x000fca0000000000 */
[----:B------:R-:W-:-:S13]  /*4970*/  ISETP.GT.U32.AND P0, PT, R9, 0x1, PT ;  /* 0x000000010900780c */ /* 0x000fda0003f04070 */
[----:B------:R-:W-:Y:S05]  /*4980*/  @P0 BRA `(.L_x_68) ;  /* 0x0000000000780947 */ /* 0x000fea0003800000 */
[----:B------:R-:W-:Y:S01]  /*4990*/  LOP3.LUT R10, R4, 0x7fffff, RZ, 0xc0, !PT ;  /* 0x007fffff040a7812 */ /* 0x000fe200078ec0ff */
[----:B------:R-:W-:Y:S02]  /*49a0*/  HFMA2 R16, -RZ, RZ, 0, 1.78813934326171875e-07 ;  /* 0x00000003ff107431 */ /* 0x000fe400000001ff */
[----:B------:R-:W-:Y:S01]  /*49b0*/  VIADD R7, R7, 0xffffff04 ;  /* 0xffffff0407077836 */ /* 0x000fe20000000000 */
        /* <DEDUP_REMOVED lines=23> */
[----:B------:R-:W-:-:S05]  /*4b30*/  @!P0 IADD3 R7, PT, PT, R7, 0x1, RZ ;  /* 0x0000000107078810 */ /* 0x000fca0007ffe0ff */
[----:B------:R-:W-:-:S05]  /*4b40*/  @!P1 IMAD.SHL.U32 R7, R7, 0x2, RZ ;  /* 0x0000000207079824 */ /* 0x000fca00078e00ff */
[----:B------:R-:W-:Y:S01]  /*4b50*/  LOP3.LUT R7, R7, 0x80000000, R4, 0xf8, !PT ;  /* 0x8000000007077812 */ /* 0x000fe200078ef804 */
[----:B------:R-:W-:Y:S06]  /*4b60*/  BRA `(.L_x_67) ;  /* 0x0000000000047947 */ /* 0x000fec0003800000 */
.L_x_68:
[----:B------:R2:W3:Y:S02]  /*4b70*/  MUFU.RCP R7, R4 ;  /* 0x0000000400077308 */ /* 0x0004e40000001000 */
.L_x_67:
[----:B------:R-:W-:-:S04]  /*4b80*/  MOV R9, 0x0 ;  /* 0x0000000000097802 */ /* 0x000fc80000000f00 */
[----:B0123--:R-:W-:Y:S05]  /*4b90*/  RET.REL.NODEC R8 `(_Z18blockLPNormStridesIfLj1024EEvPT_PKS0_PKiS5_S5_ifif) ;  /* 0xffffffb408187950 */ /* 0x00ffea0003c3ffff */
.L_x_69:
        /* <DEDUP_REMOVED lines=14> */
.L_x_261:


//--------------------- .text._Z10warpLPNormIfLj32ELj32EEvPT_PKS0_fiiif --------------------------
	.section	.text._Z10warpLPNormIfLj32ELj32EEvPT_PKS0_fiiif,"ax",@progbits
	.align	128
        .global         _Z10warpLPNormIfLj32ELj32EEvPT_PKS0_fiiif
        .type           _Z10warpLPNormIfLj32ELj32EEvPT_PKS0_fiiif,@function
        .size           _Z10warpLPNormIfLj32ELj32EEvPT_PKS0_fiiif,(.L_x_262 - _Z10warpLPNormIfLj32ELj32EEvPT_PKS0_fiiif)
        .other          _Z10warpLPNormIfLj32ELj32EEvPT_PKS0_fiiif,@"STO_CUDA_ENTRY STV_DEFAULT"
_Z10warpLPNormIfLj32ELj32EEvPT_PKS0_fiiif:
.text._Z10warpLPNormIfLj32ELj32EEvPT_PKS0_fiiif:
[----:B------:R-:W-:Y:S08]  /*0000*/  LDC R1, c[0x0][0x37c] ;  /* 0x0000df00ff017b82 */ /* 0x000ff00000000800 */
[----:B------:R-:W0:Y:S01]  /*0010*/  LDC R0, c[0x0][0x39c] ;  /* 0x0000e700ff007b82 */ /* 0x000e220000000800 */
[----:B------:R-:W1:Y:S07]  /*0020*/  S2R R6, SR_TID.Y ;  /* 0x0000000000067919 */ /* 0x000e6e0000002200 */
[----:B------:R-:W1:Y:S08]  /*0030*/  S2UR UR4, SR_CTAID.X ;  /* 0x00000000000479c3 */ /* 0x000e700000002500 */
[----:B------:R-:W1:Y:S01]  /*0040*/  LDC R7, c[0x0][0x364] ;  /* 0x0000d900ff077b82 */ /* 0x000e620000000800 */
[----:B0-----:R-:W-:-:S04]  /*0050*/  IABS R5, R0 ;  /* 0x0000000000057213 */ /* 0x001fc80000000000 */
[----:B------:R-:W0:Y:S01]  /*0060*/  I2F.RP R4, R5 ;  /* 0x0000000500047306 */ /* 0x000e220000209400 */
[----:B-1----:R-:W-:Y:S01]  /*0070*/  IMAD R7, R7, UR4, R6 ;  /* 0x0000000407077c24 */ /* 0x002fe2000f8e0206 */
[----:B------:R-:W1:Y:S06]  /*0080*/  LDCU UR4, c[0x0][0x394] ;  /* 0x00007280ff0477ac */ /* 0x000e6c0008000800 */
[----:B0-----:R-:W0:Y:S01]  /*0090*/  MUFU.RCP R4, R4 ;  /* 0x0000000400047308 */ /* 0x001e220000001000 */
[----:B-1----:R-:W-:Y:S02]  /*00a0*/  ISETP.GE.AND P1, PT, R7, UR4, PT ;  /* 0x0000000407007c0c */ /* 0x002fe4000bf26270 */
[----:B0-----:R-:W-:-:S02]  /*00b0*/  IADD3 R2, PT, PT, R4, 0xffffffe, RZ ;  /* 0x0ffffffe04027810 */ /* 0x001fc40007ffe0ff */
[----:B------:R-:W-:-:S03]  /*00c0*/  IABS R4, R7 ;  /* 0x0000000700047213 */ /* 0x000fc60000000000 */
[----:B------:R0:W1:Y:S02]  /*00d0*/  F2I.FTZ.U32.TRUNC.NTZ R3, R2 ;  /* 0x0000000200037305 */ /* 0x000064000021f000 */
[----:B0-----:R-:W-:Y:S01]  /*00e0*/  IMAD.MOV.U32 R2, RZ, RZ, RZ ;  /* 0x000000ffff027224 */ /* 0x001fe200078e00ff */
[----:B-1----:R-:W-:-:S05]  /*00f0*/  IADD3 R8, PT, PT, RZ, -R3, RZ ;  /* 0x80000003ff087210 */ /* 0x002fca0007ffe0ff */
[----:B------:R-:W-:-:S04]  /*0100*/  IMAD R9, R8, R5, RZ ;  /* 0x0000000508097224 */ /* 0x000fc800078e02ff */
[----:B------:R-:W-:-:S06]  /*0110*/  IMAD.HI.U32 R3, R3, R9, R2 ;  /* 0x0000000903037227 */ /* 0x000fcc00078e0002 */
[----:B------:R-:W-:-:S05]  /*0120*/  IMAD.HI.U32 R3, R3, R4, RZ ;  /* 0x0000000403037227 */ /* 0x000fca00078e00ff */
[----:B------:R-:W-:-:S05]  /*0130*/  IADD3 R3, PT, PT, -R3, RZ, RZ ;  /* 0x000000ff03037210 */ /* 0x000fca0007ffe1ff */
[----:B------:R-:W-:-:S05]  /*0140*/  IMAD R2, R5, R3, R4 ;  /* 0x0000000305027224 */ /* 0x000fca00078e0204 */
[----:B------:R-:W-:Y:S01]  /*0150*/  ISETP.GT.U32.AND P0, PT, R5, R2, PT ;  /* 0x000000020500720c */ /* 0x000fe20003f04070 */
[----:B------:R-:W-:-:S12]  /*0160*/  @P1 EXIT ;  /* 0x000000000000194d */ /* 0x000fd80003800000 */
[----:B------:R-:W0:Y:S01]  /*0170*/  S2R R3, SR_TID.X ;  /* 0x0000000000037919 */ /* 0x000e220000002100 */
[----:B------:R-:W-:Y:S01]  /*0180*/  @!P0 IADD3 R2, PT, PT, R2, -R5, RZ ;  /* 0x8000000502028210 */ /* 0x000fe20007ffe0ff */
[----:B------:R-:W0:Y:S01]  /*0190*/  LDCU UR8, c[0x0][0x398] ;  /* 0x00007300ff0877ac */ /* 0x000e220008000800 */
[----:B------:R-:W-:Y:S01]  /*01a0*/  ISETP.GE.AND P2, PT, R7, RZ, PT ;  /* 0x000000ff0700720c */ /* 0x000fe20003f46270 */
[----:B------:R-:W-:Y:S01]  /*01b0*/  BSSY.RECONVERGENT B0, `(.L_x_70) ;  /* 0x00000c0000007945 */ /* 0x000fe20003800200 */
[----:B------:R-:W-:Y:S01]  /*01c0*/  ISETP.GT.U32.AND P1, PT, R5, R2, PT ;  /* 0x000000020500720c */ /* 0x000fe20003f24070 */
[----:B------:R-:W1:Y:S01]  /*01d0*/  LDCU.64 UR6, c[0x0][0x358] ;  /* 0x00006b00ff0677ac */ /* 0x000e620008000a00 */
[----:B------:R-:W-:Y:S01]  /*01e0*/  ISETP.NE.AND P0, PT, R0, RZ, PT ;  /* 0x000000ff0000720c */ /* 0x000fe20003f05270 */
[----:B------:R-:W-:-:S10]  /*01f0*/  HFMA2 R32, -RZ, RZ, 0, 0 ;  /* 0x00000000ff207431 */ /* 0x000fd400000001ff */
[----:B------:R-:W-:-:S05]  /*0200*/  @!P1 IMAD.IADD R2, R2, 0x1, -R5 ;  /* 0x0000000102029824 */ /* 0x000fca00078e0a05 */
[----:B------:R-:W-:Y:S02]  /*0210*/  @!P2 IADD3 R2, PT, PT, -R2, RZ, RZ ;  /* 0x000000ff0202a210 */ /* 0x000fe40007ffe1ff */
[----:B------:R-:W-:-:S05]  /*0220*/  @!P0 LOP3.LUT R2, RZ, R0, RZ, 0x33, !PT ;  /* 0x00000000ff028212 */ /* 0x000fca00078e33ff */
[----:B------:R-:W-:Y:S01]  /*0230*/  IMAD.IADD R7, R7, 0x1, -R2 ;  /* 0x0000000107077824 */ /* 0x000fe200078e0a02 */
[----:B0-----:R-:W-:-:S13]  /*0240*/  ISETP.GE.AND P1, PT, R3, UR8, PT ;  /* 0x0000000803007c0c */ /* 0x001fda000bf26270 */
[----:B-1----:R-:W-:Y:S05]  /*0250*/  @P1 BRA `(.L_x_71) ;  /* 0x0000000800d41947 */ /* 0x002fea0003800000 */
[----:B------:R-:W-:Y:S01]  /*0260*/  LOP3.LUT R4, RZ, R3, RZ, 0x33, !PT ;  /* 0x00000003ff047212 */ /* 0x000fe200078e33ff */
[----:B------:R-:W-:Y:S01]  /*0270*/  BSSY.RECONVERGENT B1, `(.L_x_72) ;  /* 0x0000069000017945 */ /* 0x000fe20003800200 */
[----:B------:R-:W-:Y:S01]  /*0280*/  MOV R32, RZ ;  /* 0x000000ff00207202 */ /* 0x000fe20000000f00 */
[----:B------:R-:W-:Y:S01]  /*0290*/  IMAD.MOV.U32 R16, RZ, RZ, R3 ;  /* 0x000000ffff107224 */ /* 0x000fe200078e0003 */
[----:B------:R-:W-:-:S04]  /*02a0*/  IADD3 R4, PT, PT, R4, UR8, RZ ;  /* 0x0000000804047c10 */ /* 0x000fc8000fffe0ff */
[C---:B------:R-:W-:Y:S02]  /*02b0*/  ISETP.GE.U32.AND P0, PT, R4.reuse, 0x1e0, PT ;  /* 0x000001e00400780c */ /* 0x040fe40003f06070 */
[----:B------:R-:W-:-:S11]  /*02c0*/  LEA.HI R6, R4, 0x1, RZ, 0x1b ;  /* 0x0000000104067811 */ /* 0x000fd600078fd8ff */
[----:B------:R-:W-:Y:S05]  /*02d0*/  @!P0 BRA `(.L_x_73) ;  /* 0x0000000400888947 */ /* 0x000fea0003800000 */
[----:B------:R-:W-:Y:S01]  /*02e0*/  IADD3 R37, PT, PT, R3, 0x100, RZ ;  /* 0x0000010003257810 */ /* 0x000fe20007ffe0ff */
[--C-:B------:R-:W-:Y:S01]  /*02f0*/  IMAD R5, R7, UR8, R2.reuse ;  /* 0x0000000807057c24 */ /* 0x100fe2000f8e0202 */
[C---:B------:R-:W-:Y:S01]  /*0300*/  IADD3 R9, PT, PT, R3.reuse, 0x120, RZ ;  /* 0x0000012003097810 */ /* 0x040fe20007ffe0ff */
[C---:B------:R-:W-:Y:S01]  /*0310*/  VIADD R11, R3.reuse, 0x140 ;  /* 0x00000140030b7836 */ /* 0x040fe20000000000 */
        /* <DEDUP_REMOVED lines=9> */
[CC--:B------:R-:W-:Y:S01]  /*03b0*/  IMAD R4, R3.reuse, R0.reuse, R2 ;  /* 0x0000000003047224 */ /* 0x0c0fe200078e0202 */
[----:B------:R-:W-:Y:S01]  /*03c0*/  IADD3 R33, PT, PT, R3, 0xc0, RZ ;  /* 0x000000c003217810 */ /* 0x000fe20007ffe0ff */
[-CC-:B------:R-:W-:Y:S01]  /*03d0*/  IMAD R37, R37, R0.reuse, R5.reuse ;  /* 0x0000000025257224 */ /* 0x180fe200078e0205 */
[----:B------:R-:W-:Y:S01]  /*03e0*/  IADD3 R12, PT, PT, R3, 0x40, RZ ;  /* 0x00000040030c7810 */ /* 0x000fe20007ffe0ff */
[-CC-:B------:R-:W-:Y:S01]  /*03f0*/  IMAD R9, R9, R0.reuse, R5.reuse ;  /* 0x0000000009097224 */ /* 0x180fe200078e0205 */
[----:B------:R-:W-:Y:S01]  /*0400*/  IADD3 R8, PT, PT, R3, 0x60, RZ ;  /* 0x0000006003087810 */ /* 0x000fe20007ffe0ff */
[-CC-:B------:R-:W-:Y:S01]  /*0410*/  IMAD R11, R11, R0.reuse, R5.reuse ;  /* 0x000000000b0b7224 */ /* 0x180fe200078e0205 */
[----:B------:R-:W-:Y:S01]  /*0420*/  LOP3.LUT R18, R6, 0xffffff0, RZ, 0xc0, !PT ;  /* 0x0ffffff006127812 */ /* 0x000fe200078ec0ff */
[-CC-:B------:R-:W-:Y:S01]  /*0430*/  IMAD R13, R13, R0.reuse, R5.reuse ;  /* 0x000000000d0d7224 */ /* 0x180fe200078e0205 */
[----:B------:R-:W-:Y:S01]  /*0440*/  MOV R32, RZ ;  /* 0x000000ff00207202 */ /* 0x000fe20000000f00 */
[-CC-:B------:R-:W-:Y:S01]  /*0450*/  IMAD R15, R15, R0.reuse, R5.reuse ;  /* 0x000000000f0f7224 */ /* 0x180fe200078e0205 */
[----:B------:R-:W-:Y:S01]  /*0460*/  MOV R16, R3 ;  /* 0x0000000300107202 */ /* 0x000fe20000000f00 */
[-CC-:B------:R-:W-:Y:S01]  /*0470*/  IMAD R17, R17, R0.reuse, R5.reuse ;  /* 0x0000000011117224 */ /* 0x180fe200078e0205 */
[----:B------:R-:W-:Y:S01]  /*0480*/  IADD3 R18, PT, PT, -R18, RZ, RZ ;  /* 0x000000ff12127210 */ /* 0x000fe20007ffe1ff */
[----:B------:R-:W-:-:S02]  /*0490*/  IMAD R19, R19, R0, R5 ;  /* 0x0000000013137224 */ /* 0x000fc400078e0205 */
[-CC-:B------:R-:W-:Y:S02]  /*04a0*/  IMAD R21, R21, R0.reuse, R5.reuse ;  /* 0x0000000015157224 */ /* 0x180fe400078e0205 */
[-CC-:B------:R-:W-:Y:S02]  /*04b0*/  IMAD R10, R10, R0.reuse, R5.reuse ;  /* 0x000000000a0a7224 */ /* 0x180fe400078e0205 */
[-CC-:B------:R-:W-:Y:S02]  /*04c0*/  IMAD R25, R25, R0.reuse, R5.reuse ;  /* 0x0000000019197224 */ /* 0x180fe400078e0205 */
[-CC-:B------:R-:W-:Y:S02]  /*04d0*/  IMAD R33, R33, R0.reuse, R5.reuse ;  /* 0x0000000021217224 */ /* 0x180fe400078e0205 */
[-CC-:B------:R-:W-:Y:S02]  /*04e0*/  IMAD R35, R35, R0.reuse, R5.reuse ;  /* 0x0000000023237224 */ /* 0x180fe400078e0205 */
[----:B------:R-:W-:-:S02]  /*04f0*/  IMAD R12, R12, R0, R5 ;  /* 0x000000000c0c7224 */ /* 0x000fc400078e0205 */
[-CC-:B------:R-:W-:Y:S02]  /*0500*/  IMAD R8, R8, R0.reuse, R5.reuse ;  /* 0x0000000008087224 */ /* 0x180fe400078e0205 */
[----:B------:R-:W-:Y:S02]  /*0510*/  IMAD R14, R14, R0, R5 ;  /* 0x000000000e0e7224 */ /* 0x000fe400078e0205 */
[----:B------:R-:W-:-:S07]  /*0520*/  IMAD R5, R7, UR8, R4 ;  /* 0x0000000807057c24 */ /* 0x000fce000f8e0204 */
.L_x_74:
[----:B------:R-:W0:Y:S02]  /*0530*/  LDC.64 R26, c[0x0][0x388] ;  /* 0x0000e200ff1a7b82 */ /* 0x000e240000000a00 */
[----:B0-----:R-:W-:-:S04]  /*0540*/  IMAD.WIDE R28, R14, 0x4, R26 ;  /* 0x000000040e1c7825 */ /* 0x001fc800078e021a */
[--C-:B------:R-:W-:Y:S02]  /*0550*/  IMAD.WIDE R22, R5, 0x4, R26.reuse ;  /* 0x0000000405167825 */ /* 0x100fe400078e021a */
[----:B------:R-:W2:Y:S04]  /*0560*/  LDG.E R29, desc[UR6][R28.64] ;  /* 0x000000061c1d7981 */ /* 0x000ea8000c1e1900 */
[----:B------:R0:W2:Y:S01]  /*0570*/  LDG.E R4, desc[UR6][R22.64] ;  /* 0x0000000616047981 */ /* 0x0000a2000c1e1900 */
[----:B------:R-:W-:-:S06]  /*0580*/  IMAD.WIDE R30, R12, 0x4, R26 ;  /* 0x000000040c1e7825 */ /* 0x000fcc00078e021a */
[----:B------:R-:W3:Y:S01]  /*0590*/  LDG.E R30, desc[UR6][R30.64] ;  /* 0x000000061e1e7981 */ /* 0x000ee2000c1e1900 */
[----:B0-----:R-:W-:-:S05]  /*05a0*/  IMAD.WIDE R22, R8, 0x4, R26 ;  /* 0x0000000408167825 */ /* 0x001fca00078e021a */
[----:B------:R0:W3:Y:S02]  /*05b0*/  LDG.E R31, desc[UR6][R22.64] ;  /* 0x00000006161f7981 */ /* 0x0000e4000c1e1900 */
[----:B0-----:R-:W-:-:S06]  /*05c0*/  IMAD.WIDE R22, R25, 0x4, R26 ;  /* 0x0000000419167825 */ /* 0x001fcc00078e021a */
[----:B------:R-:W4:Y:S01]  /*05d0*/  LDG.E R22, desc[UR6][R22.64] ;  /* 0x0000000616167981 */ /* 0x000f22000c1e1900 */
[----:B--2---:R-:W-:Y:S01]  /*05e0*/  FMNMX3 R32, R32, |R4|, |R29|, !PT ;  /* 0x4000000420207276 */ /* 0x004fe2000780041d */
[----:B------:R-:W-:-:S05]  /*05f0*/  IMAD.WIDE R28, R10, 0x4, R26 ;  /* 0x000000040a1c7825 */ /* 0x000fca00078e021a */
[----:B------:R0:W4:Y:S02]  /*0600*/  LDG.E R4, desc[UR6][R28.64] ;  /* 0x000000061c047981 */ /* 0x000124000c1e1900 */
[----:B0-----:R-:W-:-:S05]  /*0610*/  IMAD.WIDE R28, R33, 0x4, R26 ;  /* 0x00000004211c7825 */ /* 0x001fca00078e021a */
[----:B------:R0:W2:Y:S02]  /*0620*/  LDG.E R20, desc[UR6][R28.64] ;  /* 0x000000061c147981 */ /* 0x0000a4000c1e1900 */
[----:B0-----:R-:W-:-:S05]  /*0630*/  IMAD.WIDE R28, R35, 0x4, R26 ;  /* 0x00000004231c7825 */ /* 0x001fca00078e021a */
[----:B------:R0:W2:Y:S01]  /*0640*/  LDG.E R24, desc[UR6][R28.64] ;  /* 0x000000061c187981 */ /* 0x0000a2000c1e1900 */
[----:B---3--:R-:W-:Y:S01]  /*0650*/  FMNMX3 R32, R32, |R30|, |R31|, !PT ;  /* 0x4000001e20207276 */ /* 0x008fe2000780041f */
[----:B------:R-:W-:-:S05]  /*0660*/  IMAD.WIDE R30, R37, 0x4, R26 ;  /* 0x00000004251e7825 */ /* 0x000fca00078e021a */
[----:B------:R1:W3:Y:S01]  /*0670*/  LDG.E R23, desc[UR6][R30.64] ;  /* 0x000000061e177981 */ /* 0x0002e2000c1e1900 */
[----:B0-----:R-:W-:-:S04]  /*0680*/  IMAD.WIDE R28, R11, 0x4, R26 ;  /* 0x000000040b1c7825 */ /* 0x001fc800078e021a */
[----:B-1----:R-:W-:Y:S01]  /*0690*/  IMAD.WIDE R30, R9, 0x4, R26 ;  /* 0x00000004091e7825 */ /* 0x002fe200078e021a */
[----:B----4-:R-:W-:-:S04]  /*06a0*/  FMNMX3 R32, R32, |R4|, |R22|, !PT ;  /* 0x4000000420207276 */ /* 0x010fc80007800416 */
[----:B------:R0:W3:Y:S04]  /*06b0*/  LDG.E R4, desc[UR6][R30.64] ;  /* 0x000000061e047981 */ /* 0x0000e8000c1e1900 */
[----:B------:R1:W4:Y:S01]  /*06c0*/  LDG.E R22, desc[UR6][R28.64] ;  /* 0x000000061c167981 */ /* 0x000322000c1e1900 */
[----:B0-----:R-:W-:-:S04]  /*06d0*/  IMAD.WIDE R30, R13, 0x4, R26 ;  /* 0x000000040d1e7825 */ /* 0x001fc800078e021a */
[----:B-1----:R-:W-:Y:S01]  /*06e0*/  IMAD.WIDE R28, R15, 0x4, R26 ;  /* 0x000000040f1c7825 */ /* 0x002fe200078e021a */
[----:B--2---:R-:W-:Y:S02]  /*06f0*/  FMNMX3 R20, R32, |R20|, |R24|, !PT ;  /* 0x4000001420147276 */ /* 0x004fe40007800418 */
[----:B------:R0:W4:Y:S04]  /*0700*/  LDG.E R24, desc[UR6][R30.64] ;  /* 0x000000061e187981 */ /* 0x000128000c1e1900 */
[----:B------:R1:W2:Y:S01]  /*0710*/  LDG.E R32, desc[UR6][R28.64] ;  /* 0x000000061c207981 */ /* 0x0002a2000c1e1900 */
[----:B0-----:R-:W-:-:S04]  /*0720*/  IMAD.WIDE R30, R17, 0x4, R26 ;  /* 0x00000004111e7825 */ /* 0x001fc800078e021a */
[--C-:B-1----:R-:W-:Y:S01]  /*0730*/  IMAD.WIDE R28, R19, 0x4, R26.reuse ;  /* 0x00000004131c7825 */ /* 0x102fe200078e021a */
[----:B------:R-:W2:Y:S03]  /*0740*/  LDG.E R34, desc[UR6][R30.64] ;  /* 0x000000061e227981 */ /* 0x000ea6000c1e1900 */
[----:B------:R-:W-:Y:S01]  /*0750*/  IMAD.WIDE R26, R21, 0x4, R26 ;  /* 0x00000004151a7825 */ /* 0x000fe200078e021a */
[----:B------:R-:W5:Y:S05]  /*0760*/  LDG.E R36, desc[UR6][R28.64] ;  /* 0x000000061c247981 */ /* 0x000f6a000c1e1900 */
[----:B------:R-:W5:Y:S01]  /*0770*/  LDG.E R27, desc[UR6][R26.64] ;  /* 0x000000061a1b7981 */ /* 0x000f62000c1e1900 */
[----:B------:R-:W-:-:S05]  /*0780*/  VIADD R18, R18, 0x10 ;  /* 0x0000001012127836 */ /* 0x000fca0000000000 */
[----:B------:R-:W-:Y:S01]  /*0790*/  ISETP.NE.AND P0, PT, R18, RZ, PT ;  /* 0x000000ff1200720c */ /* 0x000fe20003f05270 */
[----:B------:R-:W-:Y:S01]  /*07a0*/  IMAD R12, R0, 0x200, R12 ;  /* 0x00000200000c7824 */ /* 0x000fe200078e020c */
[----:B------:R-:W-:Y:S01]  /*07b0*/  IADD3 R16, PT, PT, R16, 0x200, RZ ;  /* 0x0000020010107810 */ /* 0x000fe20007ffe0ff */
[C---:B------:R-:W-:Y:S01]  /*07c0*/  IMAD R33, R0.reuse, 0x200, R33 ;  /* 0x0000020000217824 */ /* 0x040fe200078e0221 */
[C---:B------:R-:W-:Y:S01]  /*07d0*/  LEA R5, R0.reuse, R5, 0x9 ;  /* 0x0000000500057211 */ /* 0x040fe200078e48ff */
[C---:B------:R-:W-:Y:S01]  /*07e0*/  IMAD R11, R0.reuse, 0x200, R11 ;  /* 0x00000200000b7824 */ /* 0x040fe200078e020b */
[C---:B------:R-:W-:Y:S01]  /*07f0*/  LEA R14, R0.reuse, R14, 0x9 ;  /* 0x0000000e000e7211 */ /* 0x040fe200078e48ff */
[C---:B------:R-:W-:Y:S01]  /*0800*/  IMAD R19, R0.reuse, 0x200, R19 ;  /* 0x0000020000137824 */ /* 0x040fe200078e0213 */
[C---:B------:R-:W-:Y:S02]  /*0810*/  LEA R8, R0.reuse, R8, 0x9 ;  /* 0x0000000800087211 */ /* 0x040fe400078e48ff */
[----:B------:R-:W-:-:S02]  /*0820*/  LEA R10, R0, R10, 0x9 ;  /* 0x0000000a000a7211 */ /* 0x000fc400078e48ff */
[C---:B------:R-:W-:Y:S02]  /*0830*/  LEA R25, R0.reuse, R25, 0x9 ;  /* 0x0000001900197211 */ /* 0x040fe400078e48ff */
[C---:B------:R-:W-:Y:S02]  /*0840*/  LEA R35, R0.reuse, R35, 0x9 ;  /* 0x0000002300237211 */ /* 0x040fe400078e48ff */
[C---:B------:R-:W-:Y:S02]  /*0850*/  LEA R37, R0.reuse, R37, 0x9 ;  /* 0x0000002500257211 */ /* 0x040fe400078e48ff */
[C---:B------:R-:W-:Y:S02]  /*0860*/  LEA R9, R0.reuse, R9, 0x9 ;  /* 0x0000000900097211 */ /* 0x040fe400078e48ff */
[C---:B------:R-:W-:Y:S02]  /*0870*/  LEA R13, R0.reuse, R13, 0x9 ;  /* 0x0000000d000d7211 */ /* 0x040fe400078e48ff */
[----:B------:R-:W-:-:S02]  /*0880*/  LEA R15, R0, R15, 0x9 ;  /* 0x0000000f000f7211 */ /* 0x000fc400078e48ff */
[C---:B------:R-:W-:Y:S02]  /*0890*/  LEA R17, R0.reuse, R17, 0x9 ;  /* 0x0000001100117211 */ /* 0x040fe400078e48ff */
[----:B------:R-:W-:Y:S02]  /*08a0*/  LEA R21, R0, R21, 0x9 ;  /* 0x0000001500157211 */ /* 0x000fe400078e48ff */
[----:B---3--:R-:W-:-:S04]  /*08b0*/  FMNMX3 R23, R20, |R23|, |R4|, !PT ;  /* 0x4000001714177276 */ /* 0x008fc80007800404 */
[----:B----4-:R-:W-:-:S04]  /*08c0*/  FMNMX3 R23, R23, |R22|, |R24|, !PT ;  /* 0x4000001617177276 */ /* 0x010fc80007800418 */
[----:B--2---:R-:W-:-:S04]  /*08d0*/  FMNMX3 R32, R23, |R32|, |R34|, !PT ;  /* 0x4000002017207276 */ /* 0x004fc80007800422 */
[----:B-----5:R-:W-:Y:S01]  /*08e0*/  FMNMX3 R32, R32, |R36|, |R27|, !PT ;  /* 0x4000002420207276 */ /* 0x020fe2000780041b */
[----:B------:R-:W-:Y:S06]  /*08f0*/  @P0 BRA `(.L_x_74) ;  /* 0xfffffffc000c0947 */ /* 0x000fec000383ffff */
.L_x_73:
[----:B------:R-:W-:Y:S05]  /*0900*/  BSYNC.RECONVERGENT B1 ;  /* 0x0000000000017941 */ /* 0x000fea0003800200 */
.L_x_72:
[----:B------:R-:W-:-:S13]  /*0910*/  LOP3.LUT P0, R4, R6, 0xf, RZ, 0xc0, !PT ;  /* 0x0000000f06047812 */ /* 0x000fda000780c0ff */
[----:B------:R-:W-:Y:S05]  /*0920*/  @!P0 BRA `(.L_x_71) ;  /* 0x0000000400208947 */ /* 0x000fea0003800000 */
[----:B------:R-:W-:Y:S01]  /*0930*/  ISETP.GE.U32.AND P0, PT, R4, 0x8, PT ;  /* 0x000000080400780c */ /* 0x000fe20003f06070 */
[----:B------:R-:W-:Y:S01]  /*0940*/  BSSY.RECONVERGENT B1, `(.L_x_75) ;  /* 0x0000023000017945 */ /* 0x000fe20003800200 */
[----:B------:R-:W-:Y:S01]  /*0950*/  LOP3.LUT R22, R6, 0x7, RZ, 0xc0, !PT ;  /* 0x0000000706167812 */ /* 0x000fe200078ec0ff */
[----:B------:R-:W-:-:S03]  /*0960*/  IMAD R9, R7, UR8, R2 ;  /* 0x0000000807097c24 */ /* 0x000fc6000f8e0202 */
[----:B------:R-:W-:-:S07]  /*0970*/  ISETP.NE.AND P1, PT, R22, RZ, PT ;  /* 0x000000ff1600720c */ /* 0x000fce0003f25270 */
[----:B------:R-:W-:Y:S06]  /*0980*/  @!P0 BRA `(.L_x_76) ;  /* 0x0000000000788947 */ /* 0x000fec0003800000 */
[----:B------:R-:W0:Y:S01]  /*0990*/  LDC.64 R4, c[0x0][0x388] ;  /* 0x0000e200ff047b82 */ /* 0x000e220000000a00 */
[----:B------:R-:W-:-:S05]  /*09a0*/  IMAD R13, R16, R0, R9 ;  /* 0x00000000100d7224 */ /* 0x000fca00078e0209 */
[CC--:B------:R-:W-:Y:S02]  /*09b0*/  LEA R21, R0.reuse, R13.reuse, 0x6 ;  /* 0x0000000d00157211 */ /* 0x0c0fe400078e30ff */
[C---:B------:R-:W-:Y:S01]  /*09c0*/  LEA R19, R0.reuse, R13, 0x5 ;  /* 0x0000000d00137211 */ /* 0x040fe200078e28ff */
[----:B------:R-:W-:-:S05]  /*09d0*/  IMAD R15, R0, 0x80, R13 ;  /* 0x00000080000f7824 */ /* 0x000fca00078e020d */
[CC--:B------:R-:W-:Y:S02]  /*09e0*/  LEA R23, R0.reuse, R15.reuse, 0x5 ;  /* 0x0000000f00177211 */ /* 0x0c0fe400078e28ff */
[C---:B------:R-:W-:Y:S01]  /*09f0*/  LEA R25, R0.reuse, R15, 0x6 ;  /* 0x0000000f00197211 */ /* 0x040fe200078e30ff */
[----:B0-----:R-:W-:Y:S01]  /*0a00*/  IMAD.WIDE R10, R13, 0x4, R4 ;  /* 0x000000040d0a7825 */ /* 0x001fe200078e0204 */
[----:B------:R-:W-:-:S03]  /*0a10*/  LEA R13, R0, R21, 0x5 ;  /* 0x00000015000d7211 */ /* 0x000fc600078e28ff */
[--C-:B------:R-:W-:Y:S01]  /*0a20*/  IMAD.WIDE R18, R19, 0x4, R4.reuse ;  /* 0x0000000413127825 */ /* 0x100fe200078e0204 */
[----:B------:R0:W2:Y:S03]  /*0a30*/  LDG.E R17, desc[UR6][R10.64] ;  /* 0x000000060a117981 */ /* 0x0000a6000c1e1900 */
[--C-:B------:R-:W-:Y:S01]  /*0a40*/  IMAD.WIDE R20, R21, 0x4, R4.reuse ;  /* 0x0000000415147825 */ /* 0x100fe200078e0204 */
[----:B------:R1:W2:Y:S03]  /*0a50*/  LDG.E R8, desc[UR6][R18.64] ;  /* 0x0000000612087981 */ /* 0x0002a6000c1e1900 */
[--C-:B------:R-:W-:Y:S02]  /*0a60*/  IMAD.WIDE R12, R13, 0x4, R4.reuse ;  /* 0x000000040d0c7825 */ /* 0x100fe400078e0204 */
[----:B------:R-:W3:Y:S02]  /*0a70*/  LDG.E R21, desc[UR6][R20.64] ;  /* 0x0000000614157981 */ /* 0x000ee4000c1e1900 */
[----:B------:R-:W-:-:S02]  /*0a80*/  IMAD.WIDE R14, R15, 0x4, R4 ;  /* 0x000000040f0e7825 */ /* 0x000fc400078e0204 */
[----:B------:R-:W3:Y:S02]  /*0a90*/  LDG.E R12, desc[UR6][R12.64] ;  /* 0x000000060c0c7981 */ /* 0x000ee4000c1e1900 */
[----:B------:R-:W-:Y:S02]  /*0aa0*/  IMAD R27, R0, 0x20, R25 ;  /* 0x00000020001b7824 */ /* 0x000fe400078e0219 */
[--C-:B0-----:R-:W-:Y:S01]  /*0ab0*/  IMAD.WIDE R10, R23, 0x4, R4.reuse ;  /* 0x00000004170a7825 */ /* 0x101fe200078e0204 */
[----:B------:R-:W4:Y:S03]  /*0ac0*/  LDG.E R15, desc[UR6][R14.64] ;  /* 0x000000060e0f7981 */ /* 0x000f26000c1e1900 */
[--C-:B-1----:R-:W-:Y:S02]  /*0ad0*/  IMAD.WIDE R18, R25, 0x4, R4.reuse ;  /* 0x0000000419127825 */ /* 0x102fe400078e0204 */
[----:B------:R-:W4:Y:S02]  /*0ae0*/  LDG.E R10, desc[UR6][R10.64] ;  /* 0x000000060a0a7981 */ /* 0x000f24000c1e1900 */
[----:B------:R-:W-:-:S02]  /*0af0*/  IMAD.WIDE R4, R27, 0x4, R4 ;  /* 0x000000041b047825 */ /* 0x000fc400078e0204 */
[----:B------:R-:W5:Y:S04]  /*0b00*/  LDG.E R19, desc[UR6][R18.64] ;  /* 0x0000000612137981 */ /* 0x000f68000c1e1900 */
[----:B------:R-:W5:Y:S01]  /*0b10*/  LDG.E R4, desc[UR6][R4.64] ;  /* 0x0000000604047981 */ /* 0x000f62000c1e1900 */
[----:B------:R-:W-:Y:S02]  /*0b20*/  IADD3 R16, PT, PT, R16, 0x100, RZ ;  /* 0x0000010010107810 */ /* 0x000fe40007ffe0ff */
[----:B--2---:R-:W-:-:S04]  /*0b30*/  FMNMX3 R8, R32, |R17|, |R8|, !PT ;  /* 0x4000001120087276 */ /* 0x004fc80007800408 */
[----:B---3--:R-:W-:-:S04]  /*0b40*/  FMNMX3 R8, R8, |R21|, |R12|, !PT ;  /* 0x4000001508087276 */ /* 0x008fc8000780040c */
[----:B----4-:R-:W-:-:S04]  /*0b50*/  FMNMX3 R8, R8, |R15|, |R10|, !PT ;  /* 0x4000000f08087276 */ /* 0x010fc8000780040a */
[----:B-----5:R-:W-:-:S07]  /*0b60*/  FMNMX3 R32, R8, |R19|, |R4|, !PT ;  /* 0x4000001308207276 */ /* 0x020fce0007800404 */
.L_x_76:
[----:B------:R-:W-:Y:S05]  /*0b70*/  BSYNC.RECONVERGENT B1 ;  /* 0x0000000000017941 */ /* 0x000fea0003800200 */
.L_x_75:
[----:B------:R-:W-:Y:S05]  /*0b80*/  @!P1 BRA `(.L_x_71) ;  /* 0x0000000000889947 */ /* 0x000fea0003800000 */
[----:B------:R-:W-:Y:S01]  /*0b90*/  ISETP.GE.U32.AND P0, PT, R22, 0x4, PT ;  /* 0x000000041600780c */ /* 0x000fe20003f06070 */
[----:B------:R-:W-:Y:S01]  /*0ba0*/  BSSY.RECONVERGENT B1, `(.L_x_77) ;  /* 0x0000014000017945 */ /* 0x000fe20003800200 */
[----:B------:R-:W-:-:S04]  /*0bb0*/  LOP3.LUT R6, R6, 0x3, RZ, 0xc0, !PT ;  /* 0x0000000306067812 */ /* 0x000fc800078ec0ff */
[----:B------:R-:W-:-:S07]  /*0bc0*/  ISETP.NE.AND P1, PT, R6, RZ, PT ;  /* 0x000000ff0600720c */ /* 0x000fce0003f25270 */
[----:B------:R-:W-:Y:S06]  /*0bd0*/  @!P0 BRA `(.L_x_78) ;  /* 0x0000000000408947 */ /* 0x000fec0003800000 */
[----:B------:R-:W0:Y:S01]  /*0be0*/  LDC.64 R4, c[0x0][0x388] ;  /* 0x0000e200ff047b82 */ /* 0x000e220000000a00 */
[----:B------:R-:W-:-:S05]  /*0bf0*/  IMAD R9, R16, R0, R9 ;  /* 0x0000000010097224 */ /* 0x000fca00078e0209 */
[CC--:B------:R-:W-:Y:S02]  /*0c00*/  LEA R11, R0.reuse, R9.reuse, 0x5 ;  /* 0x00000009000b7211 */ /* 0x0c0fe400078e28ff */
[----:B------:R-:W-:-:S05]  /*0c10*/  LEA R13, R0, R9, 0x6 ;  /* 0x00000009000d7211 */ /* 0x000fca00078e30ff */
[----:B------:R-:W-:Y:S02]  /*0c20*/  IMAD R15, R0, 0x20, R13 ;  /* 0x00000020000f7824 */ /* 0x000fe400078e020d */
[----:B0-----:R-:W-:-:S04]  /*0c30*/  IMAD.WIDE R8, R9, 0x4, R4 ;  /* 0x0000000409087825 */ /* 0x001fc800078e0204 */
[--C-:B------:R-:W-:Y:S02]  /*0c40*/  IMAD.WIDE R10, R11, 0x4, R4.reuse ;  /* 0x000000040b0a7825 */ /* 0x100fe400078e0204 */
[----:B------:R-:W2:Y:S02]  /*0c50*/  LDG.E R9, desc[UR6][R8.64] ;  /* 0x0000000608097981 */ /* 0x000ea4000c1e1900 */
[--C-:B------:R-:W-:Y:S02]  /*0c60*/  IMAD.WIDE R12, R13, 0x4, R4.reuse ;  /* 0x000000040d0c7825 */ /* 0x100fe400078e0204 */
[----:B------:R-:W2:Y:S02]  /*0c70*/  LDG.E R10, desc[UR6][R10.64] ;  /* 0x000000060a0a7981 */ /* 0x000ea4000c1e1900 */
[----:B------:R-:W-:Y:S02]  /*0c80*/  IMAD.WIDE R4, R15, 0x4, R4 ;  /* 0x000000040f047825 */ /* 0x000fe400078e0204 */
[----:B------:R-:W3:Y:S04]  /*0c90*/  LDG.E R13, desc[UR6][R12.64] ;  /* 0x000000060c0d7981 */ /* 0x000ee8000c1e1900 */
[----:B------:R-:W3:Y:S01]  /*0ca0*/  LDG.E R4, desc[UR6][R4.64] ;  /* 0x0000000604047981 */ /* 0x000ee2000c1e1900 */
[----:B------:R-:W-:-:S02]  /*0cb0*/  IADD3 R16, PT, PT, R16, 0x80, RZ ;  /* 0x0000008010107810 */ /* 0x000fc40007ffe0ff */
[----:B--2---:R-:W-:-:S04]  /*0cc0*/  FMNMX3 R32, R32, |R9|, |R10|, !PT ;  /* 0x4000000920207276 */ /* 0x004fc8000780040a */
[----:B---3--:R-:W-:-:S07]  /*0cd0*/  FMNMX3 R32, R32, |R13|, |R4|, !PT ;  /* 0x4000000d20207276 */ /* 0x008fce0007800404 */
.L_x_78:
[----:B------:R-:W-:Y:S05]  /*0ce0*/  BSYNC.RECONVERGENT B1 ;  /* 0x0000000000017941 */ /* 0x000fea0003800200 */
.L_x_77:
[----:B------:R-:W-:Y:S05]  /*0cf0*/  @!P1 BRA `(.L_x_71) ;  /* 0x00000000002c9947 */ /* 0x000fea0003800000 */
[----:B------:R-:W0:Y:S01]  /*0d00*/  LDC.64 R8, c[0x0][0x388] ;  /* 0x0000e200ff087b82 */ /* 0x000e220000000a00 */
[----:B------:R-:W-:Y:S01]  /*0d10*/  IMAD R4, R16, R0, R2 ;  /* 0x0000000010047224 */ /* 0x000fe200078e0202 */
[----:B------:R-:W-:-:S03]  /*0d20*/  IADD3 R6, PT, PT, -R6, RZ, RZ ;  /* 0x000000ff06067210 */ /* 0x000fc60007ffe1ff */
[----:B------:R-:W-:-:S07]  /*0d30*/  IMAD R11, R7, UR8, R4 ;  /* 0x00000008070b7c24 */ /* 0x000fce000f8e0204 */
.L_x_79:
[----:B0-----:R-:W-:-:S06]  /*0d40*/  IMAD.WIDE R4, R11, 0x4, R8 ;  /* 0x000000040b047825 */ /* 0x001fcc00078e0208 */
[----:B------:R-:W2:Y:S01]  /*0d50*/  LDG.E R5, desc[UR6][R4.64] ;  /* 0x0000000604057981 */ /* 0x000ea2000c1e1900 */
[----:B------:R-:W-:Y:S01]  /*0d60*/  IADD3 R6, PT, PT, R6, 0x1, RZ ;  /* 0x0000000106067810 */ /* 0x000fe20007ffe0ff */
[----:B------:R-:W-:-:S03]  /*0d70*/  IMAD R11, R0, 0x20, R11 ;  /* 0x00000020000b7824 */ /* 0x000fc600078e020b */
[----:B------:R-:W-:Y:S02]  /*0d80*/  ISETP.NE.AND P0, PT, R6, RZ, PT ;  /* 0x000000ff0600720c */ /* 0x000fe40003f05270 */
[----:B--2---:R-:W-:-:S11]  /*0d90*/  FMNMX R32, |R5|, R32, !PT ;  /* 0x0000002005207209 */ /* 0x004fd60007800200 */
[----:B------:R-:W-:Y:S05]  /*0da0*/  @P0 BRA `(.L_x_79) ;  /* 0xfffffffc00e40947 */ /* 0x000fea000383ffff */
.L_x_71:
[----:B------:R-:W-:Y:S05]  /*0db0*/  BSYNC.RECONVERGENT B0 ;  /* 0x0000000000007941 */ /* 0x000fea0003800200 */
.L_x_70:
[----:B------:R-:W0:Y:S01]  /*0dc0*/  SHFL.BFLY PT, R5, R32, 0x10, 0x1f ;  /* 0x0e001f0020057f89 */ /* 0x000e2200000e0000 */
[----:B------:R-:W1:Y:S01]  /*0dd0*/  S2UR UR5, SR_CgaCtaId ;  /* 0x00000000000579c3 */ /* 0x000e620000008800 */
[----:B------:R-:W-:Y:S01]  /*0de0*/  UMOV UR4, 0x400 ;  /* 0x0000040000047882 */ /* 0x000fe20000000000 */
[C---:B------:R-:W-:Y:S01]  /*0df0*/  ISETP.NE.AND P0, PT, R3.reuse, RZ, PT ;  /* 0x000000ff0300720c */ /* 0x040fe20003f05270 */
[----:B------:R-:W2:Y:S01]  /*0e00*/  S2R R6, SR_TID.Y ;  /* 0x0000000000067919 */ /* 0x000ea20000002200 */
[----:B------:R-:W-:Y:S01]  /*0e10*/  UIADD3 UR4, UPT, UPT, UR4, 0x80, URZ ;  /* 0x0000008004047890 */ /* 0x000fe2000fffe0ff */
[----:B------:R-:W-:Y:S01]  /*0e20*/  ISETP.GE.AND P1, PT, R3, UR8, PT ;  /* 0x0000000803007c0c */ /* 0x000fe2000bf26270 */
[----:B------:R-:W-:Y:S01]  /*0e30*/  BSSY.RECONVERGENT B0, `(.L_x_80) ;  /* 0x0000085000007945 */ /* 0x000fe20003800200 */
[----:B0-----:R-:W-:Y:S01]  /*0e40*/  FMNMX R5, R5, R32, !PT ;  /* 0x0000002005057209 */ /* 0x001fe20007800000 */
[----:B-1----:R-:W-:-:S04]  /*0e50*/  ULEA UR4, UR5, UR4, 0x18 ;  /* 0x0000000405047291 */ /* 0x002fc8000f8ec0ff */
[----:B------:R-:W0:Y:S02]  /*0e60*/  SHFL.BFLY PT, R4, R5, 0x8, 0x1f ;  /* 0x0d001f0005047f89 */ /* 0x000e2400000e0000 */
[----:B0-----:R-:W-:-:S05]  /*0e70*/  FMNMX R4, R5, R4, !PT ;  /* 0x0000000405047209 */ /* 0x001fca0007800000 */
[----:B------:R-:W0:Y:S02]  /*0e80*/  SHFL.BFLY PT, R9, R4, 0x4, 0x1f ;  /* 0x0c801f0004097f89 */ /* 0x000e2400000e0000 */
[----:B0-----:R-:W-:Y:S02]  /*0e90*/  FMNMX R9, R4, R9, !PT ;  /* 0x0000000904097209 */ /* 0x001fe40007800000 */
[----:B--2---:R-:W-:Y:S01]  /*0ea0*/  LEA R4, R6, UR4, 0x2 ;  /* 0x0000000406047c11 */ /* 0x004fe2000f8e10ff */
[----:B------:R-:W0:Y:S02]  /*0eb0*/  LDCU UR4, c[0x0][0x3a0] ;  /* 0x00007400ff0477ac */ /* 0x000e240008000800 */
[----:B------:R-:W1:Y:S02]  /*0ec0*/  SHFL.BFLY PT, R8, R9, 0x2, 0x1f ;  /* 0x0c401f0009087f89 */ /* 0x000e6400000e0000 */
[----:B-1----:R-:W-:Y:S01]  /*0ed0*/  FMNMX R8, R9, R8, !PT ;  /* 0x0000000809087209 */ /* 0x002fe20007800000 */
[----:B------:R-:W-:-:S04]  /*0ee0*/  HFMA2 R9, -RZ, RZ, 15, 0 ;  /* 0x4b800000ff097431 */ /* 0x000fc800000001ff */
[----:B------:R-:W1:Y:S02]  /*0ef0*/  SHFL.BFLY PT, R11, R8, 0x1, 0x1f ;  /* 0x0c201f00080b7f89 */ /* 0x000e6400000e0000 */
[----:B-1----:R-:W-:-:S05]  /*0f00*/  FMNMX R11, R8, R11, !PT ;  /* 0x0000000b080b7209 */ /* 0x002fca0007800000 */
[----:B------:R1:W-:Y:S01]  /*0f10*/  @!P0 STS [R4], R11 ;  /* 0x0000000b04008388 */ /* 0x0003e20000000800 */
[----:B------:R-:W-:Y:S01]  /*0f20*/  BAR.SYNC.DEFER_BLOCKING 0x0 ;  /* 0x0000000000007b1d */ /* 0x000fe20000010000 */
[----:B-1----:R-:W-:-:S05]  /*0f30*/  MOV R11, RZ ;  /* 0x000000ff000b7202 */ /* 0x002fca0000000f00 */
[----:B------:R-:W0:Y:S02]  /*0f40*/  LDS R5, [R4] ;  /* 0x0000000004057984 */ /* 0x000e240000000800 */
[----:B0-----:R-:W-:Y:S01]  /*0f50*/  FMNMX R5, R5, UR4, !PT ;  /* 0x0000000405057c09 */ /* 0x001fe2000f800000 */
[----:B------:R-:W0:Y:S03]  /*0f60*/  LDCU UR4, c[0x0][0x398] ;  /* 0x00007300ff0477ac */ /* 0x000e260008000800 */
[----:B------:R-:W-:-:S04]  /*0f70*/  FSETP.GEU.AND P0, PT, |R5|, 1.175494350822287508e-38, PT ;  /* 0x008000000500780b */ /* 0x000fc80003f0e200 */
[----:B------:R-:W-:-:S09]  /*0f80*/  FSEL R9, R9, 1, !P0 ;  /* 0x3f80000009097808 */ /* 0x000fd20004000000 */
[----:B------:R-:W-:-:S04]  /*0f90*/  @!P0 FMUL R5, R5, 16777216 ;  /* 0x4b80000005058820 */ /* 0x000fc80000400000 */
[----:B------:R-:W1:Y:S02]  /*0fa0*/  MUFU.RCP R8, R5 ;  /* 0x0000000500087308 */ /* 0x000e640000001000 */
[----:B-1----:R-:W-:Y:S01]  /*0fb0*/  FMUL R8, R8, R9 ;  /* 0x0000000908087220 */ /* 0x002fe20000400000 */
[----:B0-----:R-:W-:Y:S06]  /*0fc0*/  @P1 BRA `(.L_x_81) ;  /* 0x0000000400ac1947 */ /* 0x001fec0003800000 */
[----:B------:R-:W0:Y:S01]  /*0fd0*/  LDC R14, c[0x0][0x390] ;  /* 0x0000e400ff0e7b82 */ /* 0x000e220000000800 */
[----:B------:R-:W-:-:S07]  /*0fe0*/  IMAD R16, R3, R0, R2 ;  /* 0x0000000003107224 */ /* 0x000fce00078e0202 */
[----:B------:R-:W1:Y:S08]  /*0ff0*/  LDC R9, c[0x0][0x390] ;  /* 0x0000e400ff097b82 */ /* 0x000e700000000800 */
[----:B------:R-:W2:Y:S01]  /*1000*/  LDC R10, c[0x0][0x39c] ;  /* 0x0000e700ff0a7b82 */ /* 0x000ea20000000800 */
[----:B0-----:R-:W-:-:S07]  /*1010*/  FMUL R13, R14, 0.5 ;  /* 0x3f0000000e0d7820 */ /* 0x001fce0000400000 */
[----:B------:R-:W0:Y:S01]  /*1020*/  LDC.64 R4, c[0x0][0x388] ;  /* 0x0000e200ff047b82 */ /* 0x000e220000000a00 */
[----:B------:R-:W3:Y:S08]  /*1030*/  FRND.FLOOR R12, R14 ;  /* 0x0000000e000c7307 */ /* 0x000ef00000205000 */
[----:B------:R-:W4:Y:S01]  /*1040*/  FRND.TRUNC R13, R13 ;  /* 0x0000000d000d7307 */ /* 0x000f22000020d000 */
[----:B---3--:R-:W-:Y:S01]  /*1050*/  FSETP.NEU.AND P1, PT, R12, R14, PT ;  /* 0x0000000e0c00720b */ /* 0x008fe20003f2d000 */
[----:B------:R-:W-:-:S02]  /*1060*/  IMAD.MOV.U32 R12, RZ, RZ, R3 ;  /* 0x000000ffff0c7224 */ /* 0x000fc400078e0003 */
[----:B----4-:R-:W-:Y:S01]  /*1070*/  FADD R11, R13, R13 ;  /* 0x0000000d0d0b7221 */ /* 0x010fe20000000000 */
[----:B------:R-:W-:-:S03]  /*1080*/  IMAD R13, R7, UR8, R16 ;  /* 0x00000008070d7c24 */ /* 0x000fc6000f8e0210 */
[----:B------:R-:W-:Y:S01]  /*1090*/  FADD R0, -R11, R14 ;  /* 0x0000000e0b007221 */ /* 0x000fe20000000100 */
[----:B-12---:R-:W-:-:S07]  /*10a0*/  MOV R11, RZ ;  /* 0x000000ff000b7202 */ /* 0x006fce0000000f00 */
.L_x_84:
[----:B0-----:R-:W-:-:S06]  /*10b0*/  IMAD.WIDE R16, R13, 0x4, R4 ;  /* 0x000000040d107825 */ /* 0x001fcc00078e0204 */
[----:B------:R-:W2:Y:S01]  /*10c0*/  LDG.E R17, desc[UR6][R16.64] ;  /* 0x0000000610117981 */ /* 0x000ea2000c1e1900 */
[----:B------:R-:W-:Y:S01]  /*10d0*/  HFMA2 R23, -RZ, RZ, 0.771484375, 0.21533203125 ;  /* 0x3a2c32e4ff177431 */ /* 0x000fe200000001ff */
[----:B------:R-:W-:Y:S01]  /*10e0*/  IADD3 R12, PT, PT, R12, 0x20, RZ ;  /* 0x000000200c0c7810 */ /* 0x000fe20007ffe0ff */
[----:B------:R-:W-:Y:S03]  /*10f0*/  BSSY.RECONVERGENT B1, `(.L_x_82) ;  /* 0x0000055000017945 */ /* 0x000fe60003800200 */
[----:B------:R-:W-:Y:S01]  /*1100*/  ISETP.GE.AND P2, PT, R12, UR4, PT ;  /* 0x000000040c007c0c */ /* 0x000fe2000bf46270 */
[----:B--2---:R-:W-:-:S04]  /*1110*/  FMUL R14, R8, |R17| ;  /* 0x40000011080e7220 */ /* 0x004fc80000400000 */
[C---:B------:R-:W-:Y:S01]  /*1120*/  FMUL R15, |R14|.reuse, 16777216 ;  /* 0x4b8000000e0f7820 */ /* 0x040fe20000400200 */
[----:B------:R-:W-:-:S04]  /*1130*/  FSETP.GEU.AND P0, PT, |R14|, 1.175494350822287508e-38, PT ;  /* 0x008000000e00780b */ /* 0x000fc80003f0e200 */
[----:B------:R-:W-:-:S04]  /*1140*/  FSEL R15, R15, |R14|, !P0 ;  /* 0x4000000e0f0f7208 */ /* 0x000fc80004000000 */
[----:B------:R-:W-:-:S04]  /*1150*/  IADD3 R18, PT, PT, R15, -0x3f3504f3, RZ ;  /* 0xc0cafb0d0f127810 */ /* 0x000fc80007ffe0ff */
        /* <DEDUP_REMOVED lines=33> */
[----:B------:R-:W-:Y:S01]  /*1370*/  IMAD.MOV.U32 R18, RZ, RZ, 0x391fcb8e ;  /* 0x391fcb8eff127424 */ /* 0x000fe200078e00ff */
[C---:B------:R-:W-:Y:S02]  /*1380*/  FSETP.GT.AND P3, PT, |R17|.reuse, 152, PT ;  /* 0x431800001100780b */ /* 0x040fe40003f64200 */
[----:B------:R-:W-:Y:S01]  /*1390*/  FFMA R15, R16, R9, R15 ;  /* 0x00000009100f7223 */ /* 0x000fe2000000000f */
[C---:B------:R-:W-:Y:S01]  /*13a0*/  FSETP.GEU.AND P4, PT, R17.reuse, RZ, PT ;  /* 0x000000ff1100720b */ /* 0x040fe20003f8e000 */
[----:B0-----:R-:W-:Y:S01]  /*13b0*/  FADD R16, R17, -R20 ;  /* 0x8000001411107221 */ /* 0x001fe20000000000 */
[----:B------:R-:W-:-:S03]  /*13c0*/  FSETP.GT.AND P0, PT, R20, RZ, PT ;  /* 0x000000ff1400720b */ /* 0x000fc60003f04000 */
[----:B------:R-:W-:Y:S01]  /*13d0*/  FADD R15, R15, R16 ;  /* 0x000000100f0f7221 */ /* 0x000fe20000000000 */
[----:B------:R-:W-:Y:S02]  /*13e0*/  SEL R19, RZ, 0x83000000, P0 ;  /* 0x83000000ff137807 */ /* 0x000fe40000000000 */
[----:B------:R-:W-:Y:S01]  /*13f0*/  FSETP.NEU.AND P0, PT, R14, 1, PT ;  /* 0x3f8000000e00780b */ /* 0x000fe20003f0d000 */
[----:B------:R-:W-:Y:S01]  /*1400*/  FFMA R16, R15, R18, 0.0013391353422775864601 ;  /* 0x3aaf85ed0f107423 */ /* 0x000fe20000000012 */
[----:B------:R-:W-:Y:S01]  /*1410*/  IADD3 R21, PT, PT, R19, 0x7f000000, RZ ;  /* 0x7f00000013157810 */ /* 0x000fe20007ffe0ff */
[----:B------:R-:W0:Y:S01]  /*1420*/  F2I.NTZ R18, R17 ;  /* 0x0000001100127305 */ /* 0x000e220000203100 */
[----:B------:R-:W-:Y:S01]  /*1430*/  FSETP.EQ.OR P0, PT, R9, RZ, !P0 ;  /* 0x000000ff0900720b */ /* 0x000fe20004702400 */
[----:B------:R-:W-:-:S04]  /*1440*/  FFMA R16, R15, R16, 0.0096188392490148544312 ;  /* 0x3c1d98560f107423 */ /* 0x000fc80000000010 */
[----:B------:R-:W-:-:S04]  /*1450*/  FFMA R16, R15, R16, 0.055503588169813156128 ;  /* 0x3d6357bb0f107423 */ /* 0x000fc80000000010 */
[----:B------:R-:W-:-:S04]  /*1460*/  FFMA R16, R15, R16, 0.24022644758224487305 ;  /* 0x3e75fdec0f107423 */ /* 0x000fc80000000010 */
[----:B------:R-:W-:Y:S01]  /*1470*/  FFMA R16, R15, R16, 0.69314718246459960938 ;  /* 0x3f3172180f107423 */ /* 0x000fe20000000010 */
[----:B0-----:R-:W-:-:S03]  /*1480*/  LEA R19, R18, -R19, 0x17 ;  /* 0x8000001312137211 */ /* 0x001fc600078eb8ff */
[----:B------:R-:W-:-:S04]  /*1490*/  FFMA R16, R15, R16, 1 ;  /* 0x3f8000000f107423 */ /* 0x000fc80000000010 */
[----:B------:R-:W-:-:S04]  /*14a0*/  FMUL R16, R16, R21 ;  /* 0x0000001510107220 */ /* 0x000fc80000400000 */
[----:B------:R-:W-:Y:S01]  /*14b0*/  FMUL R19, R16, R19 ;  /* 0x0000001310137220 */ /* 0x000fe20000400000 */
[----:B------:R-:W-:Y:S01]  /*14c0*/  IMAD.MOV.U32 R16, RZ, RZ, 0x3f800000 ;  /* 0x3f800000ff107424 */ /* 0x000fe200078e00ff */
        /* <DEDUP_REMOVED lines=23> */
.L_x_83:
[----:B------:R-:W-:Y:S05]  /*1640*/  BSYNC.RECONVERGENT B1 ;  /* 0x0000000000017941 */ /* 0x000fea0003800200 */
.L_x_82:
[----:B------:R-:W-:Y:S01]  /*1650*/  FADD R11, R16, R11 ;  /* 0x0000000b100b7221 */ /* 0x000fe20000000000 */
[----:B------:R-:W-:Y:S01]  /*1660*/  LEA R13, R10, R13, 0x5 ;  /* 0x0000000d0a0d7211 */ /* 0x000fe200078e28ff */
[----:B------:R-:W-:Y:S06]  /*1670*/  @!P2 BRA `(.L_x_84) ;  /* 0xfffffff8008ca947 */ /* 0x000fec000383ffff */
.L_x_81:
[----:B------:R-:W-:Y:S05]  /*1680*/  BSYNC.RECONVERGENT B0 ;  /* 0x0000000000007941 */ /* 0x000fea0003800200 */
.L_x_80:
        /* <DEDUP_REMOVED lines=17> */
[----:B------:R-:W-:Y:S02]  /*17a0*/  HFMA2 R11, -RZ, RZ, 1.875, 0 ;  /* 0x3f800000ff0b7431 */ /* 0x000fe400000001ff */
[----:B-1----:R-:W-:Y:S01]  /*17b0*/  FADD R9, R4, R5 ;  /* 0x0000000504097221 */ /* 0x002fe20000000000 */
[----:B--2---:R-:W-:-:S05]  /*17c0*/  VIADD R0, R15, 0x1800000 ;  /* 0x018000000f007836 */ /* 0x004fca0000000000 */
[----:B------:R-:W-:-:S04]  /*17d0*/  LOP3.LUT R0, R0, 0x7f800000, RZ, 0xc0, !PT ;  /* 0x7f80000000007812 */ /* 0x000fc800078ec0ff */
[----:B------:R-:W-:-:S13]  /*17e0*/  ISETP.GT.U32.AND P0, PT, R0, 0x1ffffff, PT ;  /* 0x01ffffff0000780c */ /* 0x000fda0003f04070 */
[----:B------:R-:W-:Y:S05]  /*17f0*/  @P0 BRA `(.L_x_87) ;  /* 0x00000000000c0947 */ /* 0x000fea0003800000 */
[----:B------:R-:W-:-:S07]  /*1800*/  MOV R10, 0x1820 ;  /* 0x00001820000a7802 */ /* 0x000fce0000000f00 */
[----:B0-----:R-:W-:Y:S05]  /*1810*/  CALL.REL.NOINC `($__internal_2_$__cuda_sm20_rcp_rn_f32_slowpath) ;  /* 0x0000000800d07944 */ /* 0x001fea0003c00000 */
[----:B------:R-:W-:Y:S05]  /*1820*/  BRA `(.L_x_88) ;  /* 0x0000000000107947 */ /* 0x000fea0003800000 */
.L_x_87:
[----:B------:R-:W1:Y:S02]  /*1830*/  MUFU.RCP R0, R15 ;  /* 0x0000000f00007308 */ /* 0x000e640000001000 */
[----:B-1----:R-:W-:-:S04]  /*1840*/  FFMA R10, R0, R15, -1 ;  /* 0xbf800000000a7423 */ /* 0x002fc8000000000f */
[----:B------:R-:W-:-:S04]  /*1850*/  FADD.FTZ R13, -R10, -RZ ;  /* 0x800000ff0a0d7221 */ /* 0x000fc80000010100 */
[----:B------:R-:W-:-:S07]  /*1860*/  FFMA R0, R0, R13, R0 ;  /* 0x0000000d00007223 */ /* 0x000fce0000000000 */
.L_x_88:
[C---:B------:R-:W-:Y:S01]  /*1870*/  FMUL R10, |R9|.reuse, 16777216 ;  /* 0x4b800000090a7820 */ /* 0x040fe20000400200 */
[----:B------:R-:W-:Y:S01]  /*1880*/  FSETP.GEU.AND P0, PT, |R9|, 1.175494350822287508e-38, PT ;  /* 0x008000000900780b */ /* 0x000fe20003f0e200 */
[----:B------:R-:W-:Y:S01]  /*1890*/  IMAD.MOV.U32 R18, RZ, RZ, 0x3a2c32e4 ;  /* 0x3a2c32e4ff127424 */ /* 0x000fe200078e00ff */
[----:B------:R-:W-:Y:S02]  /*18a0*/  BSSY.RECONVERGENT B1, `(.L_x_89) ;  /* 0x0000056000017945 */ /* 0x000fe40003800200 */
        /* <DEDUP_REMOVED lines=22> */
[----:B------:R-:W-:Y:S01]  /*1a10*/  FFMA R16, R13, R16, 0.12022458761930465698 ;  /* 0x3df6384f0d107423 */ /* 0x000fe20000000010 */
[----:B------:R-:W-:Y:S02]  /*1a20*/  MOV R14, 0x391fcb8e ;  /* 0x391fcb8e000e7802 */ /* 0x000fe40000000f00 */
        /* <DEDUP_REMOVED lines=9> */
[----:B------:R-:W1:Y:S01]  /*1ac0*/  FRND R15, R12 ;  /* 0x0000000c000f7307 */ /* 0x000e620000201000 */
[----:B------:R-:W-:Y:S01]  /*1ad0*/  FADD R19, R16, -R19 ;  /* 0x8000001310137221 */ /* 0x000fe20000000000 */
[-C--:B------:R-:W-:Y:S01]  /*1ae0*/  FFMA R10, R13, R0.reuse, -R12 ;  /* 0x000000000d0a7223 */ /* 0x080fe2000000080c */
[C---:B------:R-:W-:Y:S02]  /*1af0*/  FSETP.GT.AND P1, PT, |R12|.reuse, 152, PT ;  /* 0x431800000c00780b */ /* 0x040fe40003f24200 */
[C---:B------:R-:W-:Y:S01]  /*1b00*/  FSETP.GEU.AND P2, PT, R12.reuse, RZ, PT ;  /* 0x000000ff0c00720b */ /* 0x040fe20003f4e000 */
[----:B------:R-:W-:Y:S02]  /*1b10*/  FFMA R10, R19, R0, R10 ;  /* 0x00000000130a7223 */ /* 0x000fe4000000000a */
[----:B------:R-:W2:Y:S01]  /*1b20*/  F2I.NTZ R16, R12 ;  /* 0x0000000c00107305 */ /* 0x000ea20000203100 */
[----:B-1----:R-:W-:Y:S01]  /*1b30*/  FADD R13, R12, -R15 ;  /* 0x8000000f0c0d7221 */ /* 0x002fe20000000000 */
[----:B------:R-:W-:-:S03]  /*1b40*/  FSETP.GT.AND P0, PT, R15, RZ, PT ;  /* 0x000000ff0f00720b */ /* 0x000fc60003f04000 */
[----:B------:R-:W-:Y:S01]  /*1b50*/  FADD R13, R10, R13 ;  /* 0x0000000d0a0d7221 */ /* 0x000fe20000000000 */
[----:B------:R-:W-:Y:S02]  /*1b60*/  SEL R15, RZ, 0x83000000, P0 ;  /* 0x83000000ff0f7807 */ /* 0x000fe40000000000 */
[----:B------:R-:W-:Y:S01]  /*1b70*/  FSETP.NEU.AND P0, PT, R9, 1, PT ;  /* 0x3f8000000900780b */ /* 0x000fe20003f0d000 */
[C---:B------:R-:W-:Y:S01]  /*1b80*/  FFMA R10, R13.reuse, R14, 0.0013391353422775864601 ;  /* 0x3aaf85ed0d0a7423 */ /* 0x040fe2000000000e */
[----:B--2---:R-:W-:Y:S02]  /*1b90*/  LEA R16, R16, -R15, 0x17 ;  /* 0x8000000f10107211 */ /* 0x004fe400078eb8ff */
        /* <DEDUP_REMOVED lines=28> */
[----:B------:R-:W-:Y:S02]  /*1d60*/  FSETP.EQ.AND P1, PT, R9, -1, PT ;  /* 0xbf8000000900780b */ /* 0x000fe40003f22000 */
[----:B------:R-:W-:-:S13]  /*1d70*/  FSETP.NEU.AND P0, PT, |R0|, +INF , PT ;  /* 0x7f8000000000780b */ /* 0x000fda0003f0d200 */
[----:B------:R-:W-:Y:S05]  /*1d80*/  @!P0 BRA P1, `(.L_x_90) ;  /* 0x00000000001c8947 */ /* 0x000fea0000800000 */
[----:B------:R-:W-:Y:S02]  /*1d90*/  FSETP.GEU.AND P1, PT, R4, -R5, PT ;  /* 0x800000050400720b */ /* 0x000fe40003f2e000 */
[----:B------:R-:W-:-:S11]  /*1da0*/  MOV R11, R16 ;  /* 0x00000010000b7202 */ /* 0x000fd60000000f00 */
[----:B------:R-:W1:Y:S01]  /*1db0*/  @!P1 FRND.FLOOR R5, R0 ;  /* 0x0000000000059307 */ /* 0x000e620000205000 */
[----:B------:R-:W-:-:S04]  /*1dc0*/  @!P1 FSETP.NEU.AND P2, PT, |R13|, 1, PT ;  /* 0x3f8000000d00980b */ /* 0x000fc80003f4d200 */
[----:B0-----:R-:W-:Y:S02]  /*1dd0*/  @!P1 FSEL R4, R16, -R16, P2 ;  /* 0x8000001010049208 */ /* 0x001fe40001000000 */
[----:B-1----:R-:W-:-:S04]  /*1de0*/  @!P1 FSETP.NEU.AND P0, PT, R0, R5, PT ;  /* 0x000000050000920b */ /* 0x002fc80003f0d000 */
[----:B------:R-:W-:-:S09]  /*1df0*/  @!P1 FSEL R11, R4, +QNAN , !P0 ;  /* 0x7fffffff040b9808 */ /* 0x000fd20004000000 */
.L_x_90:
[----:B------:R-:W-:Y:S05]  /*1e00*/  BSYNC.RECONVERGENT B1 ;  /* 0x0000000000017941 */ /* 0x000fea0003800200 */
.L_x_89:
[----:B------:R2:W-:Y:S02]  /*1e10*/  STS [R6], R11 ;  /* 0x0000000b06007388 */ /* 0x0005e40000000800 */
.L_x_86:
[----:B------:R-:W-:Y:S05]  /*1e20*/  BSYNC.RECONVERGENT B0 ;  /* 0x0000000000007941 */ /* 0x000fea0003800200 */
.L_x_85:
        /* <DEDUP_REMOVED lines=10> */
[----:B0-----:R-:W-:Y:S01]  /*1ed0*/  LOP3.LUT R4, RZ, R3, RZ, 0x33, !PT ;  /* 0x00000003ff047212 */ /* 0x001fe200078e33ff */
[----:B-1----:R-:W-:Y:S01]  /*1ee0*/  HFMA2 R5, -RZ, RZ, 15, 0 ;  /* 0x4b800000ff057431 */ /* 0x002fe200000001ff */
[----:B------:R-:W-:Y:S02]  /*1ef0*/  BSSY.RECONVERGENT B0, `(.L_x_91) ;  /* 0x000001d000007945 */ /* 0x000fe40003800200 */
[----:B------:R-:W-:-:S04]  /*1f00*/  IADD3 R6, PT, PT, R4, UR4, RZ ;  /* 0x0000000404067c10 */ /* 0x000fc8000fffe0ff */
[C---:B------:R-:W-:Y:S02]  /*1f10*/  LOP3.LUT R4, R6.reuse, 0x60, RZ, 0xc0, !PT ;  /* 0x0000006006047812 */ /* 0x040fe400078ec0ff */
[----:B------:R-:W-:Y:S02]  /*1f20*/  ISETP.GE.U32.AND P1, PT, R6, 0x60, PT ;  /* 0x000000600600780c */ /* 0x000fe40003f26070 */
[----:B------:R-:W-:Y:S02]  /*1f30*/  FSEL R5, R5, 1, !P0 ;  /* 0x3f80000005057808 */ /* 0x000fe40004000000 */
[----:B------:R-:W-:-:S03]  /*1f40*/  ISETP.NE.AND P0, PT, R4, 0x60, PT ;  /* 0x000000600400780c */ /* 0x000fc60003f05270 */
[----:B--2---:R-:W-:-:S04]  /*1f50*/  FMUL R5, R0, R5 ;  /* 0x0000000500057220 */ /* 0x004fc80000400000 */
[----:B------:R-:W-:-:S06]  /*1f60*/  FMUL R8, R8, R5 ;  /* 0x0000000508087220 */ /* 0x000fcc0000400000 */
[----:B------:R-:W-:Y:S05]  /*1f70*/  @!P0 BRA `(.L_x_92) ;  /* 0x0000000000508947 */ /* 0x000fea0003800000 */
[----:B------:R-:W0:Y:S01]  /*1f80*/  LDC R16, c[0x0][0x39c] ;  /* 0x0000e700ff107b82 */ /* 0x000e220000000800 */
[----:B------:R-:W-:-:S05]  /*1f90*/  LEA.HI R0, R6, 0x1, RZ, 0x1b ;  /* 0x0000000106007811 */ /* 0x000fca00078fd8ff */
[C---:B------:R-:W-:Y:S01]  /*1fa0*/  IMAD.SHL.U32 R6, R0.reuse, 0x20, RZ ;  /* 0x0000002000067824 */ /* 0x040fe200078e00ff */
[----:B------:R-:W-:Y:S01]  /*1fb0*/  LOP3.LUT R0, R0, 0x3, RZ, 0xc0, !PT ;  /* 0x0000000300007812 */ /* 0x000fe200078ec0ff */
[----:B------:R-:W1:Y:S03]  /*1fc0*/  LDC.64 R4, c[0x0][0x380] ;  /* 0x0000e000ff047b82 */ /* 0x000e660000000a00 */
[----:B------:R-:W-:Y:S02]  /*1fd0*/  LOP3.LUT R6, R6, 0x60, RZ, 0xc0, !PT ;  /* 0x0000006006067812 */ /* 0x000fe400078ec0ff */
[----:B------:R-:W-:-:S03]  /*1fe0*/  IADD3 R0, PT, PT, -R0, RZ, RZ ;  /* 0x000000ff00007210 */ /* 0x000fc60007ffe1ff */
[----:B------:R-:W2:Y:S01]  /*1ff0*/  LDC.64 R10, c[0x0][0x388] ;  /* 0x0000e200ff0a7b82 */ /* 0x000ea20000000a00 */
[C---:B0-----:R-:W-:Y:S01]  /*2000*/  IMAD R12, R3.reuse, R16, R2 ;  /* 0x00000010030c7224 */ /* 0x041fe200078e0202 */
[----:B------:R-:W-:-:S03]  /*2010*/  IADD3 R3, PT, PT, R3, R6, RZ ;  /* 0x0000000603037210 */ /* 0x000fc60007ffe0ff */
[----:B------:R-:W-:-:S07]  /*2020*/  IMAD R9, R7, UR4, R12 ;  /* 0x0000000407097c24 */ /* 0x000fce000f8e020c */
.L_x_93:
[----:B--2---:R-:W-:-:S06]  /*2030*/  IMAD.WIDE R12, R9, 0x4, R10 ;  /* 0x00000004090c7825 */ /* 0x004fcc00078e020a */
[----:B------:R-:W2:Y:S01]  /*2040*/  LDG.E R13, desc[UR6][R12.64] ;  /* 0x000000060c0d7981 */ /* 0x000ea2000c1e1900 */
[----:B01----:R-:W-:Y:S01]  /*2050*/  IMAD.WIDE R14, R9, 0x4, R4 ;  /* 0x00000004090e7825 */ /* 0x003fe200078e0204 */
[----:B------:R-:W-:-:S03]  /*2060*/  IADD3 R0, PT, PT, R0, 0x1, RZ ;  /* 0x0000000100007810 */ /* 0x000fc60007ffe0ff */
[----:B------:R-:W-:Y:S01]  /*2070*/  IMAD R9, R16, 0x20, R9 ;  /* 0x0000002010097824 */ /* 0x000fe200078e0209 */
[----:B------:R-:W-:Y:S01]  /*2080*/  ISETP.NE.AND P0, PT, R0, RZ, PT ;  /* 0x000000ff0000720c */ /* 0x000fe20003f05270 */
[----:B--2---:R-:W-:-:S05]  /*2090*/  FMUL R17, R8, R13 ;  /* 0x0000000d08117220 */ /* 0x004fca0000400000 */
[----:B------:R0:W-:Y:S07]  /*20a0*/  STG.E desc[UR6][R14.64], R17 ;  /* 0x000000110e007986 */ /* 0x0001ee000c101906 */
[----:B------:R-:W-:Y:S05]  /*20b0*/  @P0 BRA `(.L_x_93) ;  /* 0xfffffffc00dc0947 */ /* 0x000fea000383ffff */
.L_x_92:
[----:B------:R-:W-:Y:S05]  /*20c0*/  BSYNC.RECONVERGENT B0 ;  /* 0x0000000000007941 */ /* 0x000fea0003800200 */
.L_x_91:
[----:B------:R-:W-:Y:S05]  /*20d0*/  @!P1 EXIT ;  /* 0x000000000000994d */ /* 0x000fea0003800000 */
[----:B------:R-:W1:Y:S01]  /*20e0*/  LDC R0, c[0x0][0x39c] ;  /* 0x0000e700ff007b82 */ /* 0x000e620000000800 */
[----:B------:R-:W-:Y:S01]  /*20f0*/  IADD3 R9, PT, PT, R3, 0x40, RZ ;  /* 0x0000004003097810 */ /* 0x000fe20007ffe0ff */
[----:B------:R-:W-:Y:S01]  /*2100*/  IMAD R25, R7, UR4, R2 ;  /* 0x0000000407197c24 */ /* 0x000fe2000f8e0202 */
[C---:B------:R-:W-:Y:S02]  /*2110*/  IADD3 R13, PT, PT, R3.reuse, 0x60, RZ ;  /* 0x00000060030d7810 */ /* 0x040fe40007ffe0ff */
[----:B------:R-:W-:-:S03]  /*2120*/  IADD3 R6, PT, PT, R3, 0x20, RZ ;  /* 0x0000002003067810 */ /* 0x000fc60007ffe0ff */
[----:B------:R-:W2:Y:S08]  /*2130*/  LDC.64 R10, c[0x0][0x380] ;  /* 0x0000e000ff0a7b82 */ /* 0x000eb00000000a00 */
[----:B------:R-:W3:Y:S01]  /*2140*/  LDC.64 R4, c[0x0][0x388] ;  /* 0x0000e200ff047b82 */ /* 0x000ee20000000a00 */
[-C--:B-1----:R-:W-:Y:S02]  /*2150*/  IMAD R2, R3, R0.reuse, R2 ;  /* 0x0000000003027224 */ /* 0x082fe400078e0202 */
[----:B------:R-:W-:-:S02]  /*2160*/  IMAD R9, R9, R0, R25 ;  /* 0x0000000009097224 */ /* 0x000fc400078e0219 */
[-CC-:B------:R-:W-:Y:S02]  /*2170*/  IMAD R13, R13, R0.reuse, R25.reuse ;  /* 0x000000000d0d7224 */ /* 0x180fe400078e0219 */
[----:B------:R-:W-:Y:S02]  /*2180*/  IMAD R25, R6, R0, R25 ;  /* 0x0000000006197224 */ /* 0x000fe400078e0219 */
[----:B--2---:R-:W-:-:S07]  /*2190*/  IMAD R27, R7, UR4, R2 ;  /* 0x00000004071b7c24 */ /* 0x004fce000f8e0202 */
.L_x_94:
[----:B-1-3--:R-:W-:-:S06]  /*21a0*/  IMAD.WIDE R6, R27, 0x4, R4 ;  /* 0x000000041b067825 */ /* 0x00afcc00078e0204 */
[----:B------:R-:W2:Y:S01]  /*21b0*/  LDG.E R7, desc[UR6][R6.64] ;  /* 0x0000000606077981 */ /* 0x000ea2000c1e1900 */
[----:B0-----:R-:W-:-:S04]  /*21c0*/  IMAD.WIDE R14, R27, 0x4, R10 ;  /* 0x000000041b0e7825 */ /* 0x001fc800078e020a */
[----:B------:R-:W-:-:S04]  /*21d0*/  IMAD.WIDE R16, R25, 0x4, R4 ;  /* 0x0000000419107825 */ /* 0x000fc800078e0204 */
[----:B--2---:R-:W-:-:S05]  /*21e0*/  FMUL R29, R8, R7 ;  /* 0x00000007081d7220 */ /* 0x004fca0000400000 */
[----:B------:R0:W-:Y:S04]  /*21f0*/  STG.E desc[UR6][R14.64], R29 ;  /* 0x0000001d0e007986 */ /* 0x0001e8000c101906 */
[----:B------:R-:W2:Y:S01]  /*2200*/  LDG.E R17, desc[UR6][R16.64] ;  /* 0x0000000610117981 */ /* 0x000ea2000c1e1900 */
[----:B------:R-:W-:-:S04]  /*2210*/  IMAD.WIDE R18, R25, 0x4, R10 ;  /* 0x0000000419127825 */ /* 0x000fc800078e020a */
        /* <DEDUP_REMOVED lines=9> */
[----:B0-----:R-:W-:Y:S01]  /*22b0*/  IMAD.WIDE R14, R13, 0x4, R10 ;  /* 0x000000040d0e7825 */ /* 0x001fe200078e020a */
[C---:B------:R-:W-:Y:S02]  /*22c0*/  LEA R9, R0.reuse, R9, 0x7 ;  /* 0x0000000900097211 */ /* 0x040fe400078e38ff */
[C---:B------:R-:W-:Y:S01]  /*22d0*/  LEA R13, R0.reuse, R13, 0x7 ;  /* 0x0000000d000d7211 */ /* 0x040fe200078e38ff */
[----:B------:R-:W-:Y:S01]  /*22e0*/  VIADD R3, R3, 0x80 ;  /* 0x0000008003037836 */ /* 0x000fe20000000000 */
[C---:B------:R-:W-:Y:S01]  /*22f0*/  LEA R25, R0.reuse, R25, 0x7 ;  /* 0x0000001900197211 */ /* 0x040fe200078e38ff */
[----:B------:R-:W-:-:S03]  /*2300*/  IMAD R27, R0, 0x80, R27 ;  /* 0x00000080001b7824 */ /* 0x000fc600078e021b */
[----:B------:R-:W-:Y:S01]  /*2310*/  ISETP.GE.AND P0, PT, R3, UR4, PT ;  /* 0x0000000403007c0c */ /* 0x000fe2000bf06270 */
[----:B--2---:R-:W-:-:S05]  /*2320*/  FMUL R17, R8, R23 ;  /* 0x0000001708117220 */ /* 0x004fca0000400000 */
[----:B------:R1:W-:Y:S07]  /*2330*/  STG.E desc[UR6][R14.64], R17 ;  /* 0x000000110e007986 */ /* 0x0003ee000c101906 */
[----:B------:R-:W-:Y:S05]  /*2340*/  @!P0 BRA `(.L_x_94) ;  /* 0xfffffffc00948947 */ /* 0x000fea000383ffff */
[----:B------:R-:W-:Y:S05]  /*2350*/  EXIT ;  /* 0x000000000000794d */ /* 0x000fea0003800000 */
        .weak           $__internal_2_$__cuda_sm20_rcp_rn_f32_slowpath
        .type           $__internal_2_$__cuda_sm20_rcp_rn_f32_slowpath,@function
        .size           $__internal_2_$__cuda_sm20_rcp_rn_f32_slowpath,(.L_x_262 - $__internal_2_$__cuda_sm20_rcp_rn_f32_slowpath)
$__internal_2_$__cuda_sm20_rcp_rn_f32_slowpath:
[----:B------:R-:W0:Y:S02]  /*2360*/  LDC R0, c[0x0][0x390] ;  /* 0x0000e400ff007b82 */ /* 0x000e240000000800 */
[----:B0-----:R-:W-:-:S04]  /*2370*/  SHF.L.U32 R13, R0, 0x1, RZ ;  /* 0x00000001000d7819 */ /* 0x001fc800000006ff */
        /* <DEDUP_REMOVED lines=13> */
.L_x_95:
[----:B------:R-:W-:-:S04]  /*2450*/  IADD3 R13, PT, PT, R12, -0xfd, RZ ;  /* 0xffffff030c0d7810 */ /* 0x000fc80007ffe0ff */
[----:B------:R-:W-:-:S13]  /*2460*/  ISETP.GT.U32.AND P0, PT, R13, 0x1, PT ;  /* 0x000000010d00780c */ /* 0x000fda0003f04070 */
[----:B------:R-:W-:Y:S05]  /*2470*/  @P0 BRA `(.L_x_97) ;  /* 0x0000000000780947 */ /* 0x000fea0003800000 */
[----:B------:R-:W-:Y:S02]  /*2480*/  LOP3.LUT R14, R0, 0x7fffff, RZ, 0xc0, !PT ;  /* 0x007fffff000e7812 */ /* 0x000fe400078ec0ff */
[----:B------:R-:W-:Y:S02]  /*2490*/  MOV R18, 0x3 ;  /* 0x0000000300127802 */ /* 0x000fe40000000f00 */
[----:B------:R-:W-:Y:S02]  /*24a0*/  LOP3.LUT R14, R14, 0x3f800000, RZ, 0xfc, !PT ;  /* 0x3f8000000e0e7812 */ /* 0x000fe400078efcff */
[----:B------:R-:W-:Y:S02]  /*24b0*/  SHF.L.U32 R19, R18, R13, RZ ;  /* 0x0000000d12137219 */ /* 0x000fe400000006ff */
[----:B------:R-:W0:Y:S02]  /*24c0*/  MUFU.RCP R15, R14 ;  /* 0x0000000e000f7308 */ /* 0x000e240000001000 */
        /* <DEDUP_REMOVED lines=8> */
[----:B------:R-:W-:-:S03]  /*2550*/  LOP3.LUT R14, R19, R16, RZ, 0xc0, !PT ;  /* 0x00000010130e7212 */ /* 0x000fc600078ec0ff */
        /* <DEDUP_REMOVED lines=9> */
[----:B------:R-:W-:Y:S02]  /*25f0*/  ISETP.GE.AND P0, PT, R13, RZ, PT ;  /* 0x000000ff0d00720c */ /* 0x000fe40003f06270 */
[----:B------:R-:W-:-:S04]  /*2600*/  IADD3 R13, PT, PT, R12, -0xfc, RZ ;  /* 0xffffff040c0d7810 */ /* 0x000fc80007ffe0ff */
[----:B------:R-:W-:-:S07]  /*2610*/  SHF.R.U32.HI R13, RZ, R13, R16 ;  /* 0x0000000dff0d7219 */ /* 0x000fce0000011610 */
[----:B------:R-:W-:-:S05]  /*2620*/  @!P0 IADD3 R13, PT, PT, R13, 0x1, RZ ;  /* 0x000000010d0d8810 */ /* 0x000fca0007ffe0ff */
[----:B------:R-:W-:-:S05]  /*2630*/  @!P1 IMAD.SHL.U32 R13, R13, 0x2, RZ ;  /* 0x000000020d0d9824 */ /* 0x000fca00078e00ff */
[----:B------:R-:W-:Y:S01]  /*2640*/  LOP3.LUT R12, R13, 0x80000000, R0, 0xf8, !PT ;  /* 0x800000000d0c7812 */ /* 0x000fe200078ef800 */
[----:B------:R-:W-:Y:S06]  /*2650*/  BRA `(.L_x_96) ;  /* 0x0000000000047947 */ /* 0x000fec0003800000 */
.L_x_97:
[----:B------:R0:W1:Y:S02]  /*2660*/  MUFU.RCP R12, R0 ;  /* 0x00000000000c7308 */ /* 0x0000640000001000 */
.L_x_96:
[----:B------:R-:W-:Y:S01]  /*2670*/  HFMA2 R13, -RZ, RZ, 0, 0 ;  /* 0x00000000ff0d7431 */ /* 0x000fe200000001ff */
[----:B0123--:R-:W-:Y:S02]  /*2680*/  MOV R0, R12 ;  /* 0x0000000c00007202 */ /* 0x00ffe40000000f00 */
[----:B------:R-:W-:-:S04]  /*2690*/  MOV R12, R10 ;  /* 0x0000000a000c7202 */ /* 0x000fc80000000f00 */
[----:B------:R-:W-:Y:S05]  /*26a0*/  RET.REL.NODEC R12 `(_Z10warpLPNormIfLj32ELj32EEvPT_PKS0_fiiif) ;  /* 0xffffffd80c547950 */ /* 0x000fea0003c3ffff */
.L_x_98:
        /* <DEDUP_REMOVED lines=13> */
.L_x_262:


//--------------------- .text._Z11blockLPNormIfLj1024EEvPT_PKS0_fiif --------------------------
	.section	.text._Z11blockLPNormIfLj1024EEvPT_PKS0_fiif,"ax",@progbits
	.align	128
        .global         _Z11blockLPNormIfLj1024EEvPT_PKS0_fiif
        .type           _Z11blockLPNormIfLj1024EEvPT_PKS0_fiif,@function
        .size           _Z11blockLPNormIfLj1024EEvPT_PKS0_fiif,(.L_x_263 - _Z11blockLPNormIfLj1024EEvPT_PKS0_fiif)
        .other          _Z11blockLPNormIfLj1024EEvPT_PKS0_fiif,@"STO_CUDA_ENTRY STV_DEFAULT"
_Z11blockLPNormIfLj1024EEvPT_PKS0_fiif:
.text._Z11blockLPNormIfLj1024EEvPT_PKS0_fiif:
[----:B------:R-:W-:Y:S08]  /*0000*/  LDC R1, c[0x0][0x37c] ;  /* 0x0000df00ff017b82 */ /* 0x000ff00000000800 */
[----:B------:R-:W0:Y:S01]  /*0010*/  LDC R3, c[0x0][0x398] ;  /* 0x0000e600ff037b82 */ /* 0x000e220000000800 */
[----:B------:R-:W1:Y:S01]  /*0020*/  S2R R17, SR_TID.X ;  /* 0x0000000000117919 */ /* 0x000e620000002100 */
[----:B------:R-:W2:Y:S01]  /*0030*/  LDCU.64 UR6, c[0x0][0x358] ;  /* 0x00006b00ff0677ac */ /* 0x000ea20008000a00 */
[----:B------:R-:W-:Y:S01]  /*0040*/  BSSY.RECONVERGENT B0, `(.L_x_99) ;  /* 0x00000ac000007945 */ /* 0x000fe20003800200 */
[----:B------:R-:W-:-:S04]  /*0050*/  IMAD.MOV.U32 R27, RZ, RZ, RZ ;  /* 0x000000ffff1b7224 */ /* 0x000fc800078e00ff */
[----:B------:R-:W3:Y:S01]  /*0060*/  S2UR UR4, SR_CTAID.X ;  /* 0x00000000000479c3 */ /* 0x000ee20000002500 */
[----:B0-----:R-:W0:Y:S01]  /*0070*/  I2F.U32.RP R0, R3 ;  /* 0x0000000300007306 */ /* 0x001e220000209000 */
[----:B------:R-:W-:-:S07]  /*0080*/  ISETP.NE.U32.AND P1, PT, R3, RZ, PT ;  /* 0x000000ff0300720c */ /* 0x000fce0003f25070 */
[----:B0-----:R-:W0:Y:S02]  /*0090*/  MUFU.RCP R0, R0 ;  /* 0x0000000000007308 */ /* 0x001e240000001000 */
[----:B0-----:R-:W-:Y:S02]  /*00a0*/  VIADD R4, R0, 0xffffffe ;  /* 0x0ffffffe00047836 */ /* 0x001fe40000000000 */
[----:B------:R-:W1:Y:S04]  /*00b0*/  LDC R0, c[0x0][0x394] ;  /* 0x0000e500ff007b82 */ /* 0x000e680000000800 */
[----:B------:R0:W4:Y:S02]  /*00c0*/  F2I.FTZ.U32.TRUNC.NTZ R5, R4 ;  /* 0x0000000400057305 */ /* 0x000124000021f000 */
[----:B0-----:R-:W-:-:S02]  /*00d0*/  HFMA2 R4, -RZ, RZ, 0, 0 ;  /* 0x00000000ff047431 */ /* 0x001fc400000001ff */
[----:B----4-:R-:W-:-:S04]  /*00e0*/  IMAD.MOV R2, RZ, RZ, -R5 ;  /* 0x000000ffff027224 */ /* 0x010fc800078e0a05 */
[----:B------:R-:W-:-:S04]  /*00f0*/  IMAD R7, R2, R3, RZ ;  /* 0x0000000302077224 */ /* 0x000fc800078e02ff */
[----:B------:R-:W-:-:S06]  /*0100*/  IMAD.HI.U32 R5, R5, R7, R4 ;  /* 0x0000000705057227 */ /* 0x000fcc00078e0004 */
[----:B---3--:R-:W-:-:S04]  /*0110*/  IMAD.HI.U32 R5, R5, UR4, RZ ;  /* 0x0000000405057c27 */ /* 0x008fc8000f8e00ff */
[----:B------:R-:W-:-:S04]  /*0120*/  IMAD.MOV R16, RZ, RZ, -R5 ;  /* 0x000000ffff107224 */ /* 0x000fc800078e0a05 */
[----:B------:R-:W-:-:S05]  /*0130*/  IMAD R16, R3, R16, UR4 ;  /* 0x0000000403107e24 */ /* 0x000fca000f8e0210 */
[----:B------:R-:W-:-:S13]  /*0140*/  ISETP.GE.U32.AND P0, PT, R16, R3, PT ;  /* 0x000000031000720c */ /* 0x000fda0003f06070 */
[----:B------:R-:W-:-:S05]  /*0150*/  @P0 IMAD.IADD R16, R16, 0x1, -R3 ;  /* 0x0000000110100824 */ /* 0x000fca00078e0a03 */
[----:B------:R-:W-:-:S13]  /*0160*/  ISETP.GE.U32.AND P0, PT, R16, R3, PT ;  /* 0x000000031000720c */ /* 0x000fda0003f06070 */
[-C--:B------:R-:W-:Y:S02]  /*0170*/  @P0 IADD3 R16, PT, PT, R16, -R3.reuse, RZ ;  /* 0x8000000310100210 */ /* 0x080fe40007ffe0ff */
[----:B-1----:R-:W-:Y:S02]  /*0180*/  ISETP.GE.AND P0, PT, R17, R0, PT ;  /* 0x000000001100720c */ /* 0x002fe40003f06270 */
[----:B------:R-:W-:-:S04]  /*0190*/  @!P1 LOP3.LUT R16, RZ, R3, RZ, 0x33, !PT ;  /* 0x00000003ff109212 */ /* 0x000fc800078e33ff */
[----:B------:R-:W-:-:S05]  /*01a0*/  IADD3 R5, PT, PT, -R16, UR4, RZ ;  /* 0x0000000410057c10 */ /* 0x000fca000fffe1ff */
[----:B------:R-:W-:Y:S02]  /*01b0*/  IMAD R16, R5, R0, R16 ;  /* 0x0000000005107224 */ /* 0x000fe400078e0210 */
[----:B--2---:R-:W-:Y:S05]  /*01c0*/  @P0 BRA `(.L_x_100) ;  /* 0x00000008004c0947 */ /* 0x004fea0003800000 */
[----:B------:R-:W-:Y:S01]  /*01d0*/  LOP3.LUT R5, RZ, R17, RZ, 0x33, !PT ;  /* 0x00000011ff057212 */ /* 0x000fe200078e33ff */
[----:B------:R-:W-:Y:S01]  /*01e0*/  BSSY.RECONVERGENT B1, `(.L_x_101) ;  /* 0x000004a000017945 */ /* 0x000fe20003800200 */
[----:B------:R-:W-:Y:S01]  /*01f0*/  MOV R27, RZ ;  /* 0x000000ff001b7202 */ /* 0x000fe20000000f00 */
[----:B------:R-:W-:Y:S02]  /*0200*/  IMAD.MOV.U32 R7, RZ, RZ, R17 ;  /* 0x000000ffff077224 */ /* 0x000fe400078e0011 */
[----:B------:R-:W-:-:S05]  /*0210*/  IMAD.IADD R2, R5, 0x1, R0 ;  /* 0x0000000105027824 */ /* 0x000fca00078e0200 */
[C---:B------:R-:W-:Y:S02]  /*0220*/  ISETP.GE.U32.AND P0, PT, R2.reuse, 0x3c00, PT ;  /* 0x00003c000200780c */ /* 0x040fe40003f06070 */
[----:B------:R-:W-:-:S04]  /*0230*/  LEA.HI R4, R2, 0x1, RZ, 0x16 ;  /* 0x0000000102047811 */ /* 0x000fc800078fb0ff */
[----:B------:R-:W-:-:S04]  /*0240*/  LOP3.LUT R5, R4, 0xf, RZ, 0xc0, !PT ;  /* 0x0000000f04057812 */ /* 0x000fc800078ec0ff */
[----:B------:R-:W-:-:S03]  /*0250*/  ISETP.NE.AND P1, PT, R5, RZ, PT ;  /* 0x000000ff0500720c */ /* 0x000fc60003f25270 */
[----:B------:R-:W-:Y:S10]  /*0260*/  @!P0 BRA `(.L_x_102) ;  /* 0x0000000400048947 */ /* 0x000ff40003800000 */
[----:B------:R-:W-:Y:S01]  /*0270*/  LOP3.LUT R2, R4, 0x7ffff0, RZ, 0xc0, !PT ;  /* 0x007ffff004027812 */ /* 0x000fe200078ec0ff */
[----:B------:R-:W-:Y:S01]  /*0280*/  IMAD.MOV.U32 R27, RZ, RZ, RZ ;  /* 0x000000ffff1b7224 */ /* 0x000fe200078e00ff */
[----:B------:R-:W-:-:S03]  /*0290*/  MOV R7, R17 ;  /* 0x0000001100077202 */ /* 0x000fc60000000f00 */
[----:B------:R-:W-:-:S07]  /*02a0*/  IMAD.MOV R2, RZ, RZ, -R2 ;  /* 0x000000ffff027224 */ /* 0x000fce00078e0a02 */
.L_x_103:
[----:B------:R-:W0:Y:S01]  /*02b0*/  LDC.64 R10, c[0x0][0x388] ;  /* 0x0000e200ff0a7b82 */ /* 0x000e220000000a00 */
[----:B------:R-:W-:-:S04]  /*02c0*/  IMAD R20, R7, R3, R16 ;  /* 0x0000000307147224 */ /* 0x000fc800078e0210 */
[----:B------:R-:W-:Y:S02]  /*02d0*/  IMAD R19, R3, 0x400, R20 ;  /* 0x0000040003137824 */ /* 0x000fe400078e0214 */
[----:B0-----:R-:W-:-:S04]  /*02e0*/  IMAD.WIDE R12, R20, 0x4, R10 ;  /* 0x00000004140c7825 */ /* 0x001fc800078e020a */
[----:B------:R-:W-:Y:S01]  /*02f0*/  IMAD.WIDE R18, R19, 0x4, R10 ;  /* 0x0000000413127825 */ /* 0x000fe200078e020a */
[----:B------:R-:W2:Y:S04]  /*0300*/  LDG.E R21, desc[UR6][R12.64] ;  /* 0x000000060c157981 */ /* 0x000ea8000c1e1900 */
[----:B------:R0:W2:Y:S01]  /*0310*/  LDG.E R8, desc[UR6][R18.64] ;  /* 0x0000000612087981 */ /* 0x0000a2000c1e1900 */
[C---:B------:R-:W-:Y:S01]  /*0320*/  LEA R6, R3.reuse, R20, 0xb ;  /* 0x0000001403067211 */ /* 0x040fe200078e58ff */
[C-C-:B------:R-:W-:Y:S02]  /*0330*/  IMAD R22, R3.reuse, 0x1000, R20.reuse ;  /* 0x0000100003167824 */ /* 0x140fe400078e0214 */
[C---:B------:R-:W-:Y:S01]  /*0340*/  IMAD R20, R3.reuse, 0x2000, R20 ;  /* 0x0000200003147824 */ /* 0x040fe200078e0214 */
[----:B------:R-:W-:Y:S01]  /*0350*/  LEA R23, R3, R6, 0xa ;  /* 0x0000000603177211 */ /* 0x000fe200078e50ff */
[----:B------:R-:W-:-:S03]  /*0360*/  IMAD.WIDE R28, R6, 0x4, R10 ;  /* 0x00000004061c7825 */ /* 0x000fc600078e020a */
[----:B0-----:R-:W-:Y:S02]  /*0370*/  LEA R18, R3, R20, 0xa ;  /* 0x0000001403127211 */ /* 0x001fe400078e50ff */
[----:B------:R0:W3:Y:S01]  /*0380*/  LDG.E R9, desc[UR6][R28.64] ;  /* 0x000000061c097981 */ /* 0x0000e2000c1e1900 */
[----:B------:R-:W-:-:S04]  /*0390*/  IMAD.WIDE R14, R20, 0x4, R10 ;  /* 0x00000004140e7825 */ /* 0x000fc800078e020a */
[--C-:B------:R-:W-:Y:S01]  /*03a0*/  IMAD.WIDE R12, R23, 0x4, R10.reuse ;  /* 0x00000004170c7825 */ /* 0x100fe200078e020a */
[----:B------:R1:W4:Y:S03]  /*03b0*/  LDG.E R19, desc[UR6][R14.64] ;  /* 0x000000060e137981 */ /* 0x000326000c1e1900 */
[----:B------:R-:W-:Y:S01]  /*03c0*/  IMAD.WIDE R24, R22, 0x4, R10 ;  /* 0x0000000416187825 */ /* 0x000fe200078e020a */
[----:B------:R-:W3:Y:S03]  /*03d0*/  LDG.E R6, desc[UR6][R12.64] ;  /* 0x000000060c067981 */ /* 0x000ee6000c1e1900 */
[----:B------:R-:W-:Y:S01]  /*03e0*/  IMAD R23, R3, 0x400, R22 ;  /* 0x0000040003177824 */ /* 0x000fe200078e0216 */
[----:B------:R-:W5:Y:S01]  /*03f0*/  LDG.E R26, desc[UR6][R24.64] ;  /* 0x00000006181a7981 */ /* 0x000f62000c1e1900 */
[----:B0-----:R-:W-:-:S04]  /*0400*/  IMAD.WIDE R28, R18, 0x4, R10 ;  /* 0x00000004121c7825 */ /* 0x001fc800078e020a */
[----:B------:R-:W-:Y:S01]  /*0410*/  IMAD R22, R3, 0x800, R22 ;  /* 0x0000080003167824 */ /* 0x000fe200078e0216 */
[----:B------:R0:W4:Y:S01]  /*0420*/  LDG.E R18, desc[UR6][R28.64] ;  /* 0x000000061c127981 */ /* 0x000122000c1e1900 */
[----:B-1----:R-:W-:-:S04]  /*0430*/  IMAD.WIDE R14, R23, 0x4, R10 ;  /* 0x00000004170e7825 */ /* 0x002fc800078e020a */
[C---:B------:R-:W-:Y:S01]  /*0440*/  IMAD R23, R3.reuse, 0x800, R20 ;  /* 0x0000080003177824 */ /* 0x040fe200078e0214 */
[----:B------:R1:W5:Y:S01]  /*0450*/  LDG.E R25, desc[UR6][R14.64] ;  /* 0x000000060e197981 */ /* 0x000362000c1e1900 */
[----:B0-----:R-:W-:Y:S01]  /*0460*/  LEA R29, R3, R22, 0xa ;  /* 0x00000016031d7211 */ /* 0x001fe200078e50ff */
[----:B------:R-:W-:-:S04]  /*0470*/  IMAD.WIDE R12, R22, 0x4, R10 ;  /* 0x00000004160c7825 */ /* 0x000fc800078e020a */
[----:B------:R-:W-:Y:S01]  /*0480*/  IMAD R20, R3, 0x1000, R20 ;  /* 0x0000100003147824 */ /* 0x000fe200078e0214 */
[----:B------:R0:W4:Y:S01]  /*0490*/  LDG.E R24, desc[UR6][R12.64] ;  /* 0x000000060c187981 */ /* 0x000122000c1e1900 */
[----:B-1----:R-:W-:-:S06]  /*04a0*/  IMAD.WIDE R14, R29, 0x4, R10 ;  /* 0x000000041d0e7825 */ /* 0x002fcc00078e020a */
[----:B------:R-:W4:Y:S01]  /*04b0*/  LDG.E R15, desc[UR6][R14.64] ;  /* 0x000000060e0f7981 */ /* 0x000f22000c1e1900 */
[----:B0-----:R-:W-:-:S06]  /*04c0*/  IMAD.WIDE R12, R20, 0x4, R10 ;  /* 0x00000004140c7825 */ /* 0x001fcc00078e020a */
[----:B------:R0:W4:Y:S01]  /*04d0*/  LDG.E R12, desc[UR6][R12.64] ;  /* 0x000000060c0c7981 */ /* 0x000122000c1e1900 */
[----:B--2---:R-:W-:Y:S01]  /*04e0*/  FMNMX3 R27, R27, |R21|, |R8|, !PT ;  /* 0x400000151b1b7276 */ /* 0x004fe20007800408 */
[----:B------:R-:W-:Y:S02]  /*04f0*/  IMAD R21, R3, 0x400, R23 ;  /* 0x0000040003157824 */ /* 0x000fe400078e0217 */
[----:B------:R-:W-:-:S04]  /*0500*/  IMAD.WIDE R22, R23, 0x4, R10 ;  /* 0x0000000417167825 */ /* 0x000fc800078e020a */
[----:B------:R-:W-:Y:S01]  /*0510*/  IMAD.WIDE R28, R21, 0x4, R10 ;  /* 0x00000004151c7825 */ /* 0x000fe200078e020a */
[----:B------:R1:W2:Y:S03]  /*0520*/  LDG.E R8, desc[UR6][R22.64] ;  /* 0x0000000616087981 */ /* 0x0002a6000c1e1900 */
[C---:B------:R-:W-:Y:S01]  /*0530*/  IMAD R21, R3.reuse, 0x400, R20 ;  /* 0x0000040003157824 */ /* 0x040fe200078e0214 */
[C---:B------:R-:W-:Y:S01]  /*0540*/  LEA R20, R3.reuse, R20, 0xb ;  /* 0x0000001403147211 */ /* 0x040fe200078e58ff */
[----:B------:R-:W2:Y:S04]  /*0550*/  LDG.E R29, desc[UR6][R28.64] ;  /* 0x000000061c1d7981 */ /* 0x000ea8000c1e1900 */
[----:B0-----:R-:W-:-:S02]  /*0560*/  IMAD R13, R3, 0x400, R20 ;  /* 0x00000400030d7824 */ /* 0x001fc400078e0214 */
[----:B-1----:R-:W-:-:S04]  /*0570*/  IMAD.WIDE R22, R21, 0x4, R10 ;  /* 0x0000000415167825 */ /* 0x002fc800078e020a */
[--C-:B------:R-:W-:Y:S02]  /*0580*/  IMAD.WIDE R20, R20, 0x4, R10.reuse ;  /* 0x0000000414147825 */ /* 0x100fe400078e020a */
[----:B------:R-:W2:Y:S02]  /*0590*/  LDG.E R23, desc[UR6][R22.64] ;  /* 0x0000000616177981 */ /* 0x000ea4000c1e1900 */
[----:B------:R-:W-:Y:S02]  /*05a0*/  IMAD.WIDE R10, R13, 0x4, R10 ;  /* 0x000000040d0a7825 */ /* 0x000fe400078e020a */
[----:B------:R-:W2:Y:S04]  /*05b0*/  LDG.E R20, desc[UR6][R20.64] ;  /* 0x0000000614147981 */ /* 0x000ea8000c1e1900 */
[----:B------:R-:W2:Y:S01]  /*05c0*/  LDG.E R10, desc[UR6][R10.64] ;  /* 0x000000060a0a7981 */ /* 0x000ea2000c1e1900 */
[----:B---3--:R-:W-:Y:S01]  /*05d0*/  FMNMX3 R6, R27, |R9|, |R6|, !PT ;  /* 0x400000091b067276 */ /* 0x008fe20007800406 */
[----:B------:R-:W-:-:S03]  /*05e0*/  VIADD R2, R2, 0x10 ;  /* 0x0000001002027836 */ /* 0x000fc60000000000 */
[----:B-----5:R-:W-:Y:S02]  /*05f0*/  FMNMX3 R6, R6, |R26|, |R25|, !PT ;  /* 0x4000001a06067276 */ /* 0x020fe40007800419 */
[----:B------:R-:W-:Y:S02]  /*0600*/  ISETP.NE.AND P0, PT, R2, RZ, PT ;  /* 0x000000ff0200720c */ /* 0x000fe40003f05270 */
[----:B----4-:R-:W-:-:S04]  /*0610*/  FMNMX3 R6, R6, |R24|, |R15|, !PT ;  /* 0x4000001806067276 */ /* 0x010fc8000780040f */
[----:B------:R-:W-:Y:S02]  /*0620*/  FMNMX3 R6, R6, |R19|, |R18|, !PT ;  /* 0x4000001306067276 */ /* 0x000fe40007800412 */
[----:B------:R-:W-:Y:S02]  /*0630*/  IADD3 R7, PT, PT, R7, 0x4000, RZ ;  /* 0x0000400007077810 */ /* 0x000fe40007ffe0ff */
[----:B--2---:R-:W-:-:S04]  /*0640*/  FMNMX3 R6, R6, |R8|, |R29|, !PT ;  /* 0x4000000806067276 */ /* 0x004fc8000780041d */
[----:B------:R-:W-:-:S04]  /*0650*/  FMNMX3 R23, R6, |R12|, |R23|, !PT ;  /* 0x4000000c06177276 */ /* 0x000fc80007800417 */
[----:B------:R-:W-:Y:S01]  /*0660*/  FMNMX3 R27, R23, |R20|, |R10|, !PT ;  /* 0x40000014171b7276 */ /* 0x000fe2000780040a */
[----:B------:R-:W-:Y:S06]  /*0670*/  @P0 BRA `(.L_x_103) ;  /* 0xfffffffc000c0947 */ /* 0x000fec000383ffff */
.L_x_102:
[----:B------:R-:W-:Y:S05]  /*0680*/  BSYNC.RECONVERGENT B1 ;  /* 0x0000000000017941 */ /* 0x000fea0003800200 */
.L_x_101:
[----:B------:R-:W-:Y:S05]  /*0690*/  @!P1 BRA `(.L_x_100) ;  /* 0x0000000400189947 */ /* 0x000fea0003800000 */
[----:B------:R-:W-:Y:S01]  /*06a0*/  ISETP.GE.U32.AND P0, PT, R5, 0x8, PT ;  /* 0x000000080500780c */ /* 0x000fe20003f06070 */
[----:B------:R-:W-:Y:S01]  /*06b0*/  BSSY.RECONVERGENT B1, `(.L_x_104) ;  /* 0x0000022000017945 */ /* 0x000fe20003800200 */
[----:B------:R-:W-:-:S04]  /*06c0*/  LOP3.LUT R6, R4, 0x7, RZ, 0xc0, !PT ;  /* 0x0000000704067812 */ /* 0x000fc800078ec0ff */
[----:B------:R-:W-:-:S07]  /*06d0*/  ISETP.NE.AND P1, PT, R6, RZ, PT ;  /* 0x000000ff0600720c */ /* 0x000fce0003f25270 */
[----:B------:R-:W-:Y:S06]  /*06e0*/  @!P0 BRA `(.L_x_105) ;  /* 0x0000000000788947 */ /* 0x000fec0003800000 */
[----:B------:R-:W0:Y:S01]  /*06f0*/  LDC.64 R8, c[0x0][0x388] ;  /* 0x0000e200ff087b82 */ /* 0x000e220000000a00 */
[----:B------:R-:W-:-:S04]  /*0700*/  IMAD R12, R7, R3, R16 ;  /* 0x00000003070c7224 */ /* 0x000fc800078e0210 */
[C-C-:B------:R-:W-:Y:S01]  /*0710*/  IMAD R20, R3.reuse, 0x800, R12.reuse ;  /* 0x0000080003147824 */ /* 0x140fe200078e020c */
[C---:B------:R-:W-:Y:S01]  /*0720*/  LEA R14, R3.reuse, R12, 0xc ;  /* 0x0000000c030e7211 */ /* 0x040fe200078e60ff */
[C---:B------:R-:W-:Y:S02]  /*0730*/  IMAD R19, R3.reuse, 0x400, R12 ;  /* 0x0000040003137824 */ /* 0x040fe400078e020c */
[C---:B------:R-:W-:Y:S01]  /*0740*/  IMAD R13, R3.reuse, 0x400, R20 ;  /* 0x00000400030d7824 */ /* 0x040fe200078e0214 */
[C---:B------:R-:W-:Y:S01]  /*0750*/  LEA R23, R3.reuse, R14, 0xa ;  /* 0x0000000e03177211 */ /* 0x040fe200078e50ff */
[----:B------:R-:W-:-:S05]  /*0760*/  IMAD R22, R3, 0x800, R14 ;  /* 0x0000080003167824 */ /* 0x000fca00078e020e */
[----:B------:R-:W-:Y:S01]  /*0770*/  LEA R25, R3, R22, 0xa ;  /* 0x0000001603197211 */ /* 0x000fe200078e50ff */
[----:B0-----:R-:W-:-:S04]  /*0780*/  IMAD.WIDE R10, R12, 0x4, R8 ;  /* 0x000000040c0a7825 */ /* 0x001fc800078e0208 */
        /* <DEDUP_REMOVED lines=8> */
[--C-:B0-----:R-:W-:Y:S02]  /*0810*/  IMAD.WIDE R10, R23, 0x4, R8.reuse ;  /* 0x00000004170a7825 */ /* 0x101fe400078e0208 */
[----:B------:R-:W4:Y:S02]  /*0820*/  LDG.E R14, desc[UR6][R14.64] ;  /* 0x000000060e0e7981 */ /* 0x000f24000c1e1900 */
[--C-:B-1----:R-:W-:Y:S02]  /*0830*/  IMAD.WIDE R18, R22, 0x4, R8.reuse ;  /* 0x0000000416127825 */ /* 0x102fe400078e0208 */
[----:B------:R-:W4:Y:S02]  /*0840*/  LDG.E R10, desc[UR6][R10.64] ;  /* 0x000000060a0a7981 */ /* 0x000f24000c1e1900 */
[----:B------:R-:W-:-:S02]  /*0850*/  IMAD.WIDE R8, R25, 0x4, R8 ;  /* 0x0000000419087825 */ /* 0x000fc400078e0208 */
[----:B------:R-:W5:Y:S04]  /*0860*/  LDG.E R18, desc[UR6][R18.64] ;  /* 0x0000000612127981 */ /* 0x000f68000c1e1900 */
[----:B------:R-:W5:Y:S01]  /*0870*/  LDG.E R8, desc[UR6][R8.64] ;  /* 0x0000000608087981 */ /* 0x000f62000c1e1900 */
[----:B------:R-:W-:Y:S01]  /*0880*/  VIADD R7, R7, 0x2000 ;  /* 0x0000200007077836 */ /* 0x000fe20000000000 */
[----:B--2---:R-:W-:-:S04]  /*0890*/  FMNMX3 R5, R27, |R2|, |R5|, !PT ;  /* 0x400000021b057276 */ /* 0x004fc80007800405 */
[----:B---3--:R-:W-:-:S04]  /*08a0*/  FMNMX3 R5, R5, |R20|, |R12|, !PT ;  /* 0x4000001405057276 */ /* 0x008fc8000780040c */
[----:B----4-:R-:W-:-:S04]  /*08b0*/  FMNMX3 R5, R5, |R14|, |R10|, !PT ;  /* 0x4000000e05057276 */ /* 0x010fc8000780040a */
[----:B-----5:R-:W-:-:S07]  /*08c0*/  FMNMX3 R27, R5, |R18|, |R8|, !PT ;  /* 0x40000012051b7276 */ /* 0x020fce0007800408 */
.L_x_105:
[----:B------:R-:W-:Y:S05]  /*08d0*/  BSYNC.RECONVERGENT B1 ;  /* 0x0000000000017941 */ /* 0x000fea0003800200 */
.L_x_104:
        /* <DEDUP_REMOVED lines=8> */
[C---:B------:R-:W-:Y:S01]  /*0960*/  IMAD R12, R3.reuse, 0x800, R10 ;  /* 0x00000800030c7824 */ /* 0x040fe200078e020a */
[----:B------:R-:W-:-:S04]  /*0970*/  LEA R9, R3, R10, 0xa ;  /* 0x0000000a03097211 */ /* 0x000fc800078e50ff */
[----:B------:R-:W-:Y:S01]  /*0980*/  LEA R15, R3, R12, 0xa ;  /* 0x0000000c030f7211 */ /* 0x000fe200078e50ff */
        /* <DEDUP_REMOVED lines=8> */
[----:B------:R-:W-:Y:S01]  /*0a10*/  VIADD R7, R7, 0x1000 ;  /* 0x0000100007077836 */ /* 0x000fe20000000000 */
[----:B--2---:R-:W-:-:S04]  /*0a20*/  FMNMX3 R27, R27, |R10|, |R8|, !PT ;  /* 0x4000000a1b1b7276 */ /* 0x004fc80007800408 */
[----:B---3--:R-:W-:-:S07]  /*0a30*/  FMNMX3 R27, R27, |R12|, |R4|, !PT ;  /* 0x4000000c1b1b7276 */ /* 0x008fce0007800404 */
.L_x_107:
[----:B------:R-:W-:Y:S05]  /*0a40*/  BSYNC.RECONVERGENT B1 ;  /* 0x0000000000017941 */ /* 0x000fea0003800200 */
.L_x_106:
[----:B------:R-:W-:Y:S05]  /*0a50*/  @!P1 BRA `(.L_x_100) ;  /* 0x0000000000289947 */ /* 0x000fea0003800000 */
[----:B------:R-:W0:Y:S01]  /*0a60*/  LDC.64 R4, c[0x0][0x388] ;  /* 0x0000e200ff047b82 */ /* 0x000e220000000a00 */
[----:B------:R-:W-:-:S07]  /*0a70*/  IADD3 R2, PT, PT, -R2, RZ, RZ ;  /* 0x000000ff02027210 */ /* 0x000fce0007ffe1ff */
.L_x_108:
[----:B------:R-:W-:-:S04]  /*0a80*/  IMAD R9, R7, R3, R16 ;  /* 0x0000000307097224 */ /* 0x000fc800078e0210 */
[----:B0-----:R-:W-:-:S06]  /*0a90*/  IMAD.WIDE R8, R9, 0x4, R4 ;  /* 0x0000000409087825 */ /* 0x001fcc00078e0204 */
[----:B------:R-:W2:Y:S01]  /*0aa0*/  LDG.E R8, desc[UR6][R8.64] ;  /* 0x0000000608087981 */ /* 0x000ea2000c1e1900 */
[----:B------:R-:W-:Y:S01]  /*0ab0*/  VIADD R2, R2, 0x1 ;  /* 0x0000000102027836 */ /* 0x000fe20000000000 */
[----:B------:R-:W-:-:S04]  /*0ac0*/  IADD3 R7, PT, PT, R7, 0x400, RZ ;  /* 0x0000040007077810 */ /* 0x000fc80007ffe0ff */
[----:B------:R-:W-:Y:S02]  /*0ad0*/  ISETP.NE.AND P0, PT, R2, RZ, PT ;  /* 0x000000ff0200720c */ /* 0x000fe40003f05270 */
[----:B--2---:R-:W-:-:S11]  /*0ae0*/  FMNMX R27, |R8|, R27, !PT ;  /* 0x0000001b081b7209 */ /* 0x004fd60007800200 */
[----:B------:R-:W-:Y:S05]  /*0af0*/  @P0 BRA `(.L_x_108) ;  /* 0xfffffffc00e00947 */ /* 0x000fea000383ffff */
.L_x_100:
[----:B------:R-:W-:Y:S05]  /*0b00*/  BSYNC.RECONVERGENT B0 ;  /* 0x0000000000007941 */ /* 0x000fea0003800200 */
.L_x_99:
[----:B------:R-:W0:Y:S01]  /*0b10*/  S2R R2, SR_LANEID ;  /* 0x0000000000027919 */ /* 0x000e220000000000 */
[----:B------:R-:W1:Y:S01]  /*0b20*/  S2UR UR5, SR_CgaCtaId ;  /* 0x00000000000579c3 */ /* 0x000e620000008800 */
[----:B------:R-:W-:Y:S01]  /*0b30*/  UMOV UR4, 0x400 ;  /* 0x0000040000047882 */ /* 0x000fe20000000000 */
[----:B------:R-:W-:Y:S01]  /*0b40*/  ISETP.NE.AND P2, PT, R17, RZ, PT ;  /* 0x000000ff1100720c */ /* 0x000fe20003f45270 */
[----:B------:R-:W2:Y:S01]  /*0b50*/  SHFL.DOWN PT, R3, R27, 0x1, 0x1f ;  /* 0x08201f001b037f89 */ /* 0x000ea200000e0000 */
[----:B------:R-:W-:Y:S01]  /*0b60*/  BSSY.RECONVERGENT B0, `(.L_x_109) ;  /* 0x0000063000007945 */ /* 0x000fe20003800200 */
[----:B-1----:R-:W-:Y:S01]  /*0b70*/  ULEA UR4, UR5, UR4, 0x18 ;  /* 0x0000000405047291 */ /* 0x002fe2000f8ec0ff */
[----:B--2---:R-:W-:Y:S02]  /*0b80*/  FSETP.GEU.AND P1, PT, R27, R3, PT ;  /* 0x000000031b00720b */ /* 0x004fe40003f2e000 */
[----:B0-----:R-:W-:-:S13]  /*0b90*/  ISETP.GT.AND P0, PT, R2, 0x1e, PT ;  /* 0x0000001e0200780c */ /* 0x001fda0003f04270 */
[----:B------:R-:W-:Y:S02]  /*0ba0*/  @!P0 FSEL R27, R3, R27, !P1 ;  /* 0x0000001b031b8208 */ /* 0x000fe40004800000 */
[----:B------:R-:W-:-:S03]  /*0bb0*/  ISETP.GT.AND P0, PT, R2, 0x1d, PT ;  /* 0x0000001d0200780c */ /* 0x000fc60003f04270 */
[----:B------:R-:W0:Y:S02]  /*0bc0*/  SHFL.DOWN PT, R3, R27, 0x2, 0x1f ;  /* 0x08401f001b037f89 */ /* 0x000e2400000e0000 */
[----:B0-----:R-:W-:-:S08]  /*0bd0*/  FSETP.GEU.AND P1, PT, R27, R3, PT ;  /* 0x000000031b00720b */ /* 0x001fd00003f2e000 */
        /* <DEDUP_REMOVED lines=9> */
[----:B------:R-:W-:Y:S02]  /*0c70*/  ISETP.NE.AND P1, PT, R2, RZ, PT ;  /* 0x000000ff0200720c */ /* 0x000fe40003f25270 */
[----:B------:R-:W-:Y:S01]  /*0c80*/  SHF.R.U32.HI R3, RZ, 0x3, R17 ;  /* 0x00000003ff037819 */ /* 0x000fe20000011611 */
[----:B------:R-:W0:Y:S03]  /*0c90*/  SHFL.DOWN PT, R4, R27, 0x10, 0x1f ;  /* 0x0a001f001b047f89 */ /* 0x000e2600000e0000 */
[----:B------:R-:W-:Y:S02]  /*0ca0*/  LOP3.LUT R3, R3, 0x7c, RZ, 0xc0, !PT ;  /* 0x0000007c03037812 */ /* 0x000fe400078ec0ff */
[----:B0-----:R-:W-:-:S04]  /*0cb0*/  FSETP.GEU.AND P0, PT, R27, R4, PT ;  /* 0x000000041b00720b */ /* 0x001fc80003f0e000 */
[----:B------:R-:W-:-:S05]  /*0cc0*/  FSEL R12, R4, R27, !P0 ;  /* 0x0000001b040c7208 */ /* 0x000fca0004000000 */
[----:B------:R0:W-:Y:S01]  /*0cd0*/  @!P1 STS [R3+UR4+0x20], R12 ;  /* 0x0000200c03009988 */ /* 0x0001e20008000804 */
[----:B------:R-:W-:Y:S06]  /*0ce0*/  BAR.SYNC.DEFER_BLOCKING 0x0 ;  /* 0x0000000000007b1d */ /* 0x000fec0000010000 */
[----:B------:R-:W-:Y:S05]  /*0cf0*/  @P2 BRA `(.L_x_110) ;  /* 0x0000000400242947 */ /* 0x000fea0003800000 */
[----:B------:R-:W1:Y:S01]  /*0d00*/  LDS.128 R4, [UR4+0x20] ;  /* 0x00002004ff047984 */ /* 0x000e620008000c00 */
[----:B------:R-:W-:-:S03]  /*0d10*/  ISETP.GT.AND P0, PT, R2, 0xf, PT ;  /* 0x0000000f0200780c */ /* 0x000fc60003f04270 */
[----:B------:R-:W2:Y:S01]  /*0d20*/  LDS.128 R8, [UR4+0x30] ;  /* 0x00003004ff087984 */ /* 0x000ea20008000c00 */
[----:B0-----:R-:W-:-:S04]  /*0d30*/  FSEL R12, R27, R12, P0 ;  /* 0x0000000c1b0c7208 */ /* 0x001fc80000000000 */
[----:B-1----:R-:W-:-:S04]  /*0d40*/  FSETP.GEU.AND P0, PT, R12, R5, PT ;  /* 0x000000050c00720b */ /* 0x002fc80003f0e000 */
        /* <DEDUP_REMOVED lines=68> */
.L_x_110:
[----:B------:R-:W-:Y:S05]  /*1190*/  BSYNC.RECONVERGENT B0 ;  /* 0x0000000000007941 */ /* 0x000fea0003800200 */
.L_x_109:
[----:B------:R-:W-:Y:S01]  /*11a0*/  BAR.SYNC.DEFER_BLOCKING 0x0 ;  /* 0x0000000000007b1d */ /* 0x000fe20000010000 */
[----:B------:R-:W-:Y:S01]  /*11b0*/  ISETP.GE.AND P1, PT, R17, R0, PT ;  /* 0x000000001100720c */ /* 0x000fe20003f26270 */
[----:B------:R-:W-:Y:S02]  /*11c0*/  IMAD.MOV.U32 R5, RZ, RZ, 0x4b800000 ;  /* 0x4b800000ff057424 */ /* 0x000fe400078e00ff */
[----:B------:R-:W-:Y:S02]  /*11d0*/  HFMA2 R8, -RZ, RZ, 0, 0 ;  /* 0x00000000ff087431 */ /* 0x000fe400000001ff */
[----:B------:R-:W2:Y:S01]  /*11e0*/  LDCU UR5, c[0x0][0x39c] ;  /* 0x00007380ff0577ac */ /* 0x000ea20008000800 */
[----:B------:R-:W-:Y:S01]  /*11f0*/  BSSY.RECONVERGENT B0, `(.L_x_111) ;  /* 0x0000072000007945 */ /* 0x000fe20003800200 */
[----:B------:R-:W2:Y:S02]  /*1200*/  LDS R4, [UR4+0xa4] ;  /* 0x0000a404ff047984 */ /* 0x000ea40008000800 */
[----:B--2---:R-:W-:Y:S01]  /*1210*/  FMNMX R4, R4, UR5, !PT ;  /* 0x0000000504047c09 */ /* 0x004fe2000f800000 */
[----:B------:R-:W2:Y:S03]  /*1220*/  LDCU UR5, c[0x0][0x398] ;  /* 0x00007300ff0577ac */ /* 0x000ea60008000800 */
[----:B------:R-:W-:-:S04]  /*1230*/  FSETP.GEU.AND P0, PT, |R4|, 1.175494350822287508e-38, PT ;  /* 0x008000000400780b */ /* 0x000fc80003f0e200 */
[----:B------:R-:W-:-:S09]  /*1240*/  FSEL R5, R5, 1, !P0 ;  /* 0x3f80000005057808 */ /* 0x000fd20004000000 */
[----:B------:R-:W-:-:S06]  /*1250*/  @!P0 FMUL R4, R4, 16777216 ;  /* 0x4b80000004048820 */ /* 0x000fcc0000400000 */
[----:B------:R-:W3:Y:S02]  /*1260*/  MUFU.RCP R4, R4 ;  /* 0x0000000400047308 */ /* 0x000ee40000001000 */
[----:B---3--:R-:W-:Y:S01]  /*1270*/  FMUL R0, R4, R5 ;  /* 0x0000000504007220 */ /* 0x008fe20000400000 */
[----:B--2---:R-:W-:Y:S06]  /*1280*/  @P1 BRA `(.L_x_112) ;  /* 0x0000000400a01947 */ /* 0x004fec0003800000 */
[----:B0-----:R-:W0:Y:S01]  /*1290*/  LDC R12, c[0x0][0x390] ;  /* 0x0000e400ff0c7b82 */ /* 0x001e220000000800 */
[----:B-1----:R-:W-:-:S07]  /*12a0*/  MOV R10, R17 ;  /* 0x00000011000a7202 */ /* 0x002fce0000000f00 */
[----:B------:R-:W1:Y:S08]  /*12b0*/  LDC.64 R4, c[0x0][0x388] ;  /* 0x0000e200ff047b82 */ /* 0x000e700000000a00 */
        /* <DEDUP_REMOVED lines=8> */
.L_x_115:
[----:B------:R-:W-:-:S04]  /*1340*/  IMAD R15, R10, UR5, R16 ;  /* 0x000000050a0f7c24 */ /* 0x000fc8000f8e0210 */
[----:B------:R-:W-:-:S05]  /*1350*/  IMAD.WIDE R14, R15, 0x4, R4 ;  /* 0x000000040f0e7825 */ /* 0x000fca00078e0204 */
[----:B------:R-:W2:Y:S01]  /*1360*/  LDG.E R11, desc[UR6][R14.64] ;  /* 0x000000060e0b7981 */ /* 0x000ea2000c1e1900 */
[----:B------:R-:W-:Y:S01]  /*1370*/  IMAD.MOV.U32 R20, RZ, RZ, 0x3a2c32e4 ;  /* 0x3a2c32e4ff147424 */ /* 0x000fe200078e00ff */
[----:B------:R-:W-:Y:S01]  /*1380*/  BSSY.RECONVERGENT B1, `(.L_x_113) ;  /* 0x0000056000017945 */ /* 0x000fe20003800200 */
[----:B------:R-:W-:-:S05]  /*1390*/  VIADD R10, R10, 0x400 ;  /* 0x000004000a0a7836 */ /* 0x000fca0000000000 */
[----:B------:R-:W-:Y:S01]  /*13a0*/  ISETP.GE.AND P2, PT, R10, R7, PT ;  /* 0x000000070a00720c */ /* 0x000fe20003f46270 */
[----:B--2---:R-:W-:-:S04]  /*13b0*/  FMUL R11, R0, R11 ;  /* 0x0000000b000b7220 */ /* 0x004fc80000400000 */
        /* <DEDUP_REMOVED lines=30> */
[----:B------:R-:W-:-:S03]  /*15a0*/  MOV R19, 0x391fcb8e ;  /* 0x391fcb8e00137802 */ /* 0x000fc60000000f00 */
        /* <DEDUP_REMOVED lines=12> */
[----:B------:R-:W-:Y:S01]  /*1670*/  FSETP.GT.AND P0, PT, R18, RZ, PT ;  /* 0x000000ff1200720b */ /* 0x000fe20003f04000 */
[----:B-1----:R-:W-:-:S02]  /*1680*/  HFMA2 R13, -RZ, RZ, 1.875, 0 ;  /* 0x3f800000ff0d7431 */ /* 0x002fc400000001ff */
        /* <DEDUP_REMOVED lines=37> */
.L_x_114:
[----:B------:R-:W-:Y:S05]  /*18e0*/  BSYNC.RECONVERGENT B1 ;  /* 0x0000000000017941 */ /* 0x000fea0003800200 */
.L_x_113:
[----:B------:R-:W-:Y:S01]  /*18f0*/  FADD R8, R13, R8 ;  /* 0x000000080d087221 */ /* 0x000fe20000000000 */
[----:B------:R-:W-:Y:S06]  /*1900*/  @!P2 BRA `(.L_x_115) ;  /* 0xfffffff8008ca947 */ /* 0x000fec000383ffff */
.L_x_112:
[----:B------:R-:W-:Y:S05]  /*1910*/  BSYNC.RECONVERGENT B0 ;  /* 0x0000000000007941 */ /* 0x000fea0003800200 */
.L_x_111:
[----:B------:R-:W2:Y:S01]  /*1920*/  SHFL.DOWN P0, R5, R8, 0x1, 0x1f ;  /* 0x08201f0008057f89 */ /* 0x000ea20000000000 */
[----:B------:R-:W-:Y:S01]  /*1930*/  ISETP.NE.AND P1, PT, R2, RZ, PT ;  /* 0x000000ff0200720c */ /* 0x000fe20003f25270 */
[----:B------:R-:W-:Y:S01]  /*1940*/  BSSY.RECONVERGENT B0, `(.L_x_116) ;  /* 0x00000a3000007945 */ /* 0x000fe20003800200 */
[----:B--2---:R-:W-:-:S05]  /*1950*/  @P0 FADD R5, R5, R8 ;  /* 0x0000000805050221 */ /* 0x004fca0000000000 */
[----:B------:R-:W2:Y:S02]  /*1960*/  SHFL.DOWN P0, R4, R5, 0x2, 0x1f ;  /* 0x08401f0005047f89 */ /* 0x000ea40000000000 */
[----:B--2---:R-:W-:-:S05]  /*1970*/  @P0 FADD R4, R5, R4 ;  /* 0x0000000405040221 */ /* 0x004fca0000000000 */
[----:B------:R-:W2:Y:S02]  /*1980*/  SHFL.DOWN P0, R7, R4, 0x4, 0x1f ;  /* 0x08801f0004077f89 */ /* 0x000ea40000000000 */
[----:B--2---:R-:W-:-:S05]  /*1990*/  @P0 FADD R7, R4, R7 ;  /* 0x0000000704070221 */ /* 0x004fca0000000000 */
[----:B------:R-:W2:Y:S02]  /*19a0*/  SHFL.DOWN P0, R6, R7, 0x8, 0x1f ;  /* 0x09001f0007067f89 */ /* 0x000ea40000000000 */
[----:B--2---:R-:W-:-:S05]  /*19b0*/  @P0 FADD R6, R7, R6 ;  /* 0x0000000607060221 */ /* 0x004fca0000000000 */
[----:B0-----:R-:W0:Y:S02]  /*19c0*/  SHFL.DOWN P0, R12, R6, 0x10, 0x1f ;  /* 0x0a001f00060c7f89 */ /* 0x001e240000000000 */
[----:B0-----:R-:W-:Y:S01]  /*19d0*/  @P0 FADD R12, R6, R12 ;  /* 0x0000000c060c0221 */ /* 0x001fe20000000000 */
[----:B------:R-:W-:-:S04]  /*19e0*/  ISETP.NE.AND P0, PT, R17, RZ, PT ;  /* 0x000000ff1100720c */ /* 0x000fc80003f05270 */
[----:B------:R0:W-:Y:S01]  /*19f0*/  @!P1 STS [R3+UR4+0x20], R12 ;  /* 0x0000200c03009988 */ /* 0x0001e20008000804 */
[----:B------:R-:W-:Y:S08]  /*1a00*/  BAR.SYNC.DEFER_BLOCKING 0x0 ;  /* 0x0000000000007b1d */ /* 0x000ff00000010000 */
[----:B------:R-:W-:Y:S05]  /*1a10*/  @P0 BRA `(.L_x_117) ;  /* 0x0000000800540947 */ /* 0x000fea0003800000 */
[----:B------:R-:W2:Y:S01]  /*1a20*/  S2UR UR5, SR_CgaCtaId ;  /* 0x00000000000579c3 */ /* 0x000ea20000008800 */
[----:B------:R-:W-:Y:S01]  /*1a30*/  UMOV UR4, 0x400 ;  /* 0x0000040000047882 */ /* 0x000fe20000000000 */
[----:B0-----:R-:W-:Y:S01]  /*1a40*/  HFMA2 R3, -RZ, RZ, 1.875, 0 ;  /* 0x3f800000ff037431 */ /* 0x001fe200000001ff */
[----:B--2---:R-:W-:-:S09]  /*1a50*/  ULEA UR4, UR5, UR4, 0x18 ;  /* 0x0000000405047291 */ /* 0x004fd2000f8ec0ff */
[----:B------:R-:W0:Y:S04]  /*1a60*/  LDS.128 R4, [UR4+0x20] ;  /* 0x00002004ff047984 */ /* 0x000e280008000c00 */
[----:B------:R-:W2:Y:S04]  /*1a70*/  LDS.128 R20, [UR4+0x30] ;  /* 0x00003004ff147984 */ /* 0x000ea80008000c00 */
[----:B-1----:R-:W1:Y:S01]  /*1a80*/  LDS.128 R8, [UR4+0x40] ;  /* 0x00004004ff087984 */ /* 0x002e620008000c00 */
[----:B0-----:R-:W-:-:S03]  /*1a90*/  FADD R5, R12, R5 ;  /* 0x000000050c057221 */ /* 0x001fc60000000000 */
[----:B------:R-:W0:Y:S01]  /*1aa0*/  LDS.128 R12, [UR4+0x50] ;  /* 0x00005004ff0c7984 */ /* 0x000e220008000c00 */
        /* <DEDUP_REMOVED lines=21> */
[----:B------:R-:W-:Y:S02]  /*1c00*/  FADD R7, R6, R7 ;  /* 0x0000000706077221 */ /* 0x000fe40000000000 */
[----:B------:R-:W3:Y:S02]  /*1c10*/  LDC R6, c[0x0][0x390] ;  /* 0x0000e400ff067b82 */ /* 0x000ee40000000800 */
[----:B-1----:R-:W-:-:S04]  /*1c20*/  FADD R20, R7, R20 ;  /* 0x0000001407147221 */ /* 0x002fc80000000000 */
[----:B------:R-:W-:-:S04]  /*1c30*/  FADD R21, R20, R21 ;  /* 0x0000001514157221 */ /* 0x000fc80000000000 */
[----:B------:R-:W-:-:S04]  /*1c40*/  FADD R22, R21, R22 ;  /* 0x0000001615167221 */ /* 0x000fc80000000000 */
[----:B------:R-:W-:-:S04]  /*1c50*/  FADD R23, R22, R23 ;  /* 0x0000001716177221 */ /* 0x000fc80000000000 */
[----:B0-----:R-:W-:-:S04]  /*1c60*/  FADD R8, R23, R8 ;  /* 0x0000000817087221 */ /* 0x001fc80000000000 */
[----:B------:R-:W-:Y:S01]  /*1c70*/  FADD R9, R8, R9 ;  /* 0x0000000908097221 */ /* 0x000fe20000000000 */
[----:B---3--:R-:W-:-:S03]  /*1c80*/  VIADD R2, R6, 0x1800000 ;  /* 0x0180000006027836 */ /* 0x008fc60000000000 */
[----:B------:R-:W-:Y:S02]  /*1c90*/  FADD R10, R9, R10 ;  /* 0x0000000a090a7221 */ /* 0x000fe40000000000 */
[----:B------:R-:W-:Y:S02]  /*1ca0*/  LOP3.LUT R2, R2, 0x7f800000, RZ, 0xc0, !PT ;  /* 0x7f80000002027812 */ /* 0x000fe400078ec0ff */
[----:B------:R-:W-:Y:S02]  /*1cb0*/  FADD R11, R10, R11 ;  /* 0x0000000b0a0b7221 */ /* 0x000fe40000000000 */
[----:B------:R-:W-:Y:S02]  /*1cc0*/  ISETP.GT.U32.AND P0, PT, R2, 0x1ffffff, PT ;  /* 0x01ffffff0200780c */ /* 0x000fe40003f04070 */
[----:B--2---:R-:W-:-:S04]  /*1cd0*/  FADD R12, R11, R12 ;  /* 0x0000000c0b0c7221 */ /* 0x004fc80000000000 */
[----:B------:R-:W-:-:S04]  /*1ce0*/  FADD R13, R12, R13 ;  /* 0x0000000d0c0d7221 */ /* 0x000fc80000000000 */
[----:B------:R-:W-:-:S04]  /*1cf0*/  FADD R14, R13, R14 ;  /* 0x0000000e0d0e7221 */ /* 0x000fc80000000000 */
[----:B------:R-:W-:Y:S01]  /*1d00*/  FADD R4, R14, R15 ;  /* 0x0000000f0e047221 */ /* 0x000fe20000000000 */
[----:B------:R-:W-:Y:S06]  /*1d10*/  @P0 BRA `(.L_x_118) ;  /* 0x00000000000c0947 */ /* 0x000fec0003800000 */
[----:B------:R-:W-:-:S07]  /*1d20*/  MOV R6, 0x1d40 ;  /* 0x00001d4000067802 */ /* 0x000fce0000000f00 */
[----:B------:R-:W-:Y:S05]  /*1d30*/  CALL.REL.NOINC `($__internal_3_$__cuda_sm20_rcp_rn_f32_slowpath) ;  /* 0x0000000800b47944 */ /* 0x000fea0003c00000 */
[----:B------:R-:W-:Y:S05]  /*1d40*/  BRA `(.L_x_119) ;  /* 0x0000000000107947 */ /* 0x000fea0003800000 */
.L_x_118:
[----:B------:R-:W0:Y:S02]  /*1d50*/  MUFU.RCP R5, R6 ;  /* 0x0000000600057308 */ /* 0x000e240000001000 */
[----:B0-----:R-:W-:-:S04]  /*1d60*/  FFMA R2, R5, R6, -1 ;  /* 0xbf80000005027423 */ /* 0x001fc80000000006 */
[----:B------:R-:W-:-:S04]  /*1d70*/  FADD.FTZ R2, -R2, -RZ ;  /* 0x800000ff02027221 */ /* 0x000fc80000010100 */
[----:B------:R-:W-:-:S07]  /*1d80*/  FFMA R5, R5, R2, R5 ;  /* 0x0000000205057223 */ /* 0x000fce0000000005 */
.L_x_119:
[C---:B------:R-:W-:Y:S01]  /*1d90*/  FMUL R7, |R4|.reuse, 16777216 ;  /* 0x4b80000004077820 */ /* 0x040fe20000400200 */
[----:B------:R-:W-:Y:S01]  /*1da0*/  FSETP.GEU.AND P0, PT, |R4|, 1.175494350822287508e-38, PT ;  /* 0x008000000400780b */ /* 0x000fe20003f0e200 */
[----:B------:R-:W-:Y:S01]  /*1db0*/  IMAD.MOV.U32 R13, RZ, RZ, 0x3a2c32e4 ;  /* 0x3a2c32e4ff0d7424 */ /* 0x000fe200078e00ff */
[----:B------:R-:W-:Y:S02]  /*1dc0*/  BSSY.RECONVERGENT B1, `(.L_x_120) ;  /* 0x0000056000017945 */ /* 0x000fe40003800200 */
[----:B------:R-:W-:Y:S02]  /*1dd0*/  FSEL R7, R7, |R4|, !P0 ;  /* 0x4000000407077208 */ /* 0x000fe40004000000 */
[----:B------:R-:W-:-:S03]  /*1de0*/  FSEL R6, RZ, -24, P0 ;  /* 0xc1c00000ff067808 */ /* 0x000fc60000000000 */
[----:B------:R-:W-:-:S05]  /*1df0*/  VIADD R2, R7, 0xc0cafb0d ;  /* 0xc0cafb0d07027836 */ /* 0x000fca0000000000 */
[----:B------:R-:W-:-:S04]  /*1e00*/  LOP3.LUT R2, R2, 0xff800000, RZ, 0xc0, !PT ;  /* 0xff80000002027812 */ /* 0x000fc800078ec0ff */
[----:B------:R-:W-:-:S05]  /*1e10*/  IADD3 R7, PT, PT, R7, -R2, RZ ;  /* 0x8000000207077210 */ /* 0x000fca0007ffe0ff */
        /* <DEDUP_REMOVED lines=24> */
[----:B------:R-:W-:-:S03]  /*1fa0*/  MOV R8, 0x391fcb8e ;  /* 0x391fcb8e00087802 */ /* 0x000fc60000000f00 */
        /* <DEDUP_REMOVED lines=15> */
[----:B------:R-:W-:Y:S01]  /*20a0*/  FFMA R6, R7, R8, 0.0013391353422775864601 ;  /* 0x3aaf85ed07067423 */ /* 0x000fe20000000008 */
[----:B-1----:R-:W-:Y:S02]  /*20b0*/  LEA R10, R10, -R9, 0x17 ;  /* 0x800000090a0a7211 */ /* 0x002fe400078eb8ff */
        /* <DEDUP_REMOVED lines=8> */
[----:B------:R-:W-:-:S04]  /*2140*/  VIADD R7, R9, 0x7f000000 ;  /* 0x7f00000009077836 */ /* 0x000fc80000000000 */
        /* <DEDUP_REMOVED lines=24> */
[----:B------:R-:W0:Y:S01]  /*22d0*/  @!P1 FRND.FLOOR R2, R5 ;  /* 0x0000000500029307 */ /* 0x000e220000205000 */
[----:B------:R-:W-:Y:S02]  /*22e0*/  @!P1 FSETP.NEU.AND P2, PT, |R6|, 1, PT ;  /* 0x3f8000000600980b */ /* 0x000fe40003f4d200 */
[----:B0-----:R-:W-:Y:S02]  /*22f0*/  @!P1 FSETP.NEU.AND P0, PT, R5, R2, PT ;  /* 0x000000020500920b */ /* 0x001fe40003f0d000 */
[----:B------:R-:W-:-:S04]  /*2300*/  @!P1 FSEL R2, R7, -R7, P2 ;  /* 0x8000000707029208 */ /* 0x000fc80001000000 */
[----:B------:R-:W-:-:S07]  /*2310*/  @!P1 FSEL R3, R2, +QNAN , !P0 ;  /* 0x7fffffff02039808 */ /* 0x000fce0004000000 */
.L_x_121:
[----:B------:R-:W-:Y:S05]  /*2320*/  BSYNC.RECONVERGENT B1 ;  /* 0x0000000000017941 */ /* 0x000fea0003800200 */
.L_x_120:
[----:B------:R-:W0:Y:S01]  /*2330*/  S2UR UR5, SR_CgaCtaId ;  /* 0x00000000000579c3 */ /* 0x000e220000008800 */
[----:B------:R-:W-:Y:S02]  /*2340*/  UMOV UR4, 0x400 ;  /* 0x0000040000047882 */ /* 0x000fe40000000000 */
[----:B0-----:R-:W-:-:S09]  /*2350*/  ULEA UR4, UR5, UR4, 0x18 ;  /* 0x0000000405047291 */ /* 0x001fd2000f8ec0ff */
[----:B------:R2:W-:Y:S03]  /*2360*/  STS [UR4+0xa8], R3 ;  /* 0x0000a803ff007988 */ /* 0x0005e60008000804 */
.L_x_117:
[----:B------:R-:W-:Y:S05]  /*2370*/  BSYNC.RECONVERGENT B0 ;  /* 0x0000000000007941 */ /* 0x000fea0003800200 */
.L_x_116:
[----:B------:R-:W3:Y:S08]  /*2380*/  S2UR UR5, SR_CgaCtaId ;  /* 0x00000000000579c3 */ /* 0x000ef00000008800 */
[----:B------:R-:W-:Y:S06]  /*2390*/  BAR.SYNC.DEFER_BLOCKING 0x0 ;  /* 0x0000000000007b1d */ /* 0x000fec0000010000 */
[----:B------:R-:W-:-:S02]  /*23a0*/  UMOV UR4, 0x400 ;  /* 0x0000040000047882 */ /* 0x000fc40000000000 */
[----:B---3--:R-:W-:Y:S01]  /*23b0*/  ULEA UR4, UR5, UR4, 0x18 ;  /* 0x0000000405047291 */ /* 0x008fe2000f8ec0ff */
[----:B------:R-:W3:Y:S08]  /*23c0*/  LDCU UR5, c[0x0][0x39c] ;  /* 0x00007380ff0577ac */ /* 0x000ef00008000800 */
[----:B------:R-:W3:Y:S02]  /*23d0*/  LDS R2, [UR4+0xa8] ;  /* 0x0000a804ff027984 */ /* 0x000ee40008000800 */
[----:B------:R-:W4:Y:S02]  /*23e0*/  LDCU UR4, c[0x0][0x394] ;  /* 0x00007280ff0477ac */ /* 0x000f240008000800 */
[----:B----4-:R-:W-:Y:S01]  /*23f0*/  ISETP.GE.AND P1, PT, R17, UR4, PT ;  /* 0x0000000411007c0c */ /* 0x010fe2000bf26270 */
[----:B---3--:R-:W-:-:S05]  /*2400*/  FADD R2, R2, UR5 ;  /* 0x0000000502027e21 */ /* 0x008fca0008000000 */
[----:B------:R-:W-:-:S13]  /*2410*/  FSETP.GEU.AND P0, PT, |R2|, 1.175494350822287508e-38, PT ;  /* 0x008000000200780b */ /* 0x000fda0003f0e200 */
[----:B------:R-:W-:-:S04]  /*2420*/  @!P0 FMUL R2, R2, 16777216 ;  /* 0x4b80000002028820 */ /* 0x000fc80000400000 */
[----:B------:R3:W4:Y:S01]  /*2430*/  MUFU.RCP R7, R2 ;  /* 0x0000000200077308 */ /* 0x0007220000001000 */
[----:B------:R-:W-:Y:S05]  /*2440*/  @P1 EXIT ;  /* 0x000000000000194d */ /* 0x000fea0003800000 */
[----:B------:R-:W-:Y:S01]  /*2450*/  LOP3.LUT R8, RZ, R17, RZ, 0x33, !PT ;  /* 0x00000011ff087212 */ /* 0x000fe200078e33ff */
[----:B------:R-:W1:Y:S01]  /*2460*/  LDC R6, c[0x0][0x398] ;  /* 0x0000e600ff067b82 */ /* 0x000e620000000800 */
[----:B------:R-:W1:Y:S01]  /*2470*/  LDCU UR5, c[0x0][0x398] ;  /* 0x00007300ff0577ac */ /* 0x000e620008000800 */
[----:B------:R-:W-:Y:S02]  /*2480*/  BSSY.RECONVERGENT B0, `(.L_x_122) ;  /* 0x000001b000007945 */ /* 0x000fe40003800200 */
[----:B0-----:R-:W-:Y:S02]  /*2490*/  VIADD R12, R8, UR4 ;  /* 0x00000004080c7c36 */ /* 0x001fe40008000000 */
[----:B------:R-:W-:Y:S02]  /*24a0*/  HFMA2 R8, -RZ, RZ, 15, 0 ;  /* 0x4b800000ff087431 */ /* 0x000fe400000001ff */
[----:B--23--:R-:W0:Y:S01]  /*24b0*/  LDC.64 R2, c[0x0][0x380] ;  /* 0x0000e000ff027b82 */ /* 0x00ce220000000a00 */
[----:B------:R-:W-:-:S02]  /*24c0*/  LOP3.LUT R9, R12, 0xc00, RZ, 0xc0, !PT ;  /* 0x00000c000c097812 */ /* 0x000fc400078ec0ff */
[----:B------:R-:W-:Y:S02]  /*24d0*/  ISETP.GE.U32.AND P1, PT, R12, 0xc00, PT ;  /* 0x00000c000c00780c */ /* 0x000fe40003f26070 */
[----:B------:R-:W-:-:S03]  /*24e0*/  FSEL R8, R8, 1, !P0 ;  /* 0x3f80000008087808 */ /* 0x000fc60004000000 */
[----:B------:R-:W2:Y:S01]  /*24f0*/  LDC.64 R4, c[0x0][0x388] ;  /* 0x0000e200ff047b82 */ /* 0x000ea20000000a00 */
[----:B------:R-:W-:Y:S01]  /*2500*/  ISETP.NE.AND P0, PT, R9, 0xc00, PT ;  /* 0x00000c000900780c */ /* 0x000fe20003f05270 */
[----:B----4-:R-:W-:-:S04]  /*2510*/  FMUL R7, R7, R8 ;  /* 0x0000000807077220 */ /* 0x010fc80000400000 */
[----:B------:R-:W-:-:S08]  /*2520*/  FMUL R0, R0, R7 ;  /* 0x0000000700007220 */ /* 0x000fd00000400000 */
[----:B------:R-:W-:Y:S05]  /*2530*/  @!P0 BRA `(.L_x_123) ;  /* 0x00000000003c8947 */ /* 0x000fea0003800000 */
[----:B------:R-:W3:Y:S01]  /*2540*/  LDC.64 R8, c[0x0][0x380] ;  /* 0x0000e000ff087b82 */ /* 0x000ee20000000a00 */
[----:B------:R-:W-:-:S04]  /*2550*/  LEA.HI R7, R12, 0x1, RZ, 0x16 ;  /* 0x000000010c077811 */ /* 0x000fc800078fb0ff */
[----:B------:R-:W-:-:S03]  /*2560*/  LOP3.LUT R7, R7, 0x3, RZ, 0xc0, !PT ;  /* 0x0000000307077812 */ /* 0x000fc600078ec0ff */
[----:B-1----:R-:W1:Y:S02]  /*2570*/  LDC.64 R10, c[0x0][0x388] ;  /* 0x0000e200ff0a7b82 */ /* 0x002e640000000a00 */
[----:B------:R-:W-:-:S07]  /*2580*/  IMAD.MOV R7, RZ, RZ, -R7 ;  /* 0x000000ffff077224 */ /* 0x000fce00078e0a07 */
.L_x_124:
[----:B----4-:R-:W-:-:S04]  /*2590*/  IMAD R15, R17, UR5, R16 ;  /* 0x00000005110f7c24 */ /* 0x010fc8000f8e0210 */
[----:B-1----:R-:W-:-:S06]  /*25a0*/  IMAD.WIDE R12, R15, 0x4, R10 ;  /* 0x000000040f0c7825 */ /* 0x002fcc00078e020a */
[----:B------:R-:W4:Y:S01]  /*25b0*/  LDG.E R13, desc[UR6][R12.64] ;  /* 0x000000060c0d7981 */ /* 0x000f22000c1e1900 */
[----:B---3--:R-:W-:Y:S01]  /*25c0*/  IMAD.WIDE R14, R15, 0x4, R8 ;  /* 0x000000040f0e7825 */ /* 0x008fe200078e0208 */
[----:B------:R-:W-:-:S03]  /*25d0*/  IADD3 R7, PT, PT, R7, 0x1, RZ ;  /* 0x0000000107077810 */ /* 0x000fc60007ffe0ff */
[----:B------:R-:W-:Y:S01]  /*25e0*/  VIADD R17, R17, 0x400 ;  /* 0x0000040011117836 */ /* 0x000fe20000000000 */
[----:B------:R-:W-:Y:S01]  /*25f0*/  ISETP.NE.AND P0, PT, R7, RZ, PT ;  /* 0x000000ff0700720c */ /* 0x000fe20003f05270 */
[----:B----4-:R-:W-:-:S05]  /*2600*/  FMUL R19, R0, R13 ;  /* 0x0000000d00137220 */ /* 0x010fca0000400000 */
[----:B------:R4:W-:Y:S07]  /*2610*/  STG.E desc[UR6][R14.64], R19 ;  /* 0x000000130e007986 */ /* 0x0009ee000c101906 */
[----:B------:R-:W-:Y:S05]  /*2620*/  @P0 BRA `(.L_x_124) ;  /* 0xfffffffc00d80947 */ /* 0x000fea000383ffff */
.L_x_123:
[----:B-1----:R-:W-:Y:S05]  /*2630*/  BSYNC.RECONVERGENT B0 ;  /* 0x0000000000007941 */ /* 0x002fea0003800200 */
.L_x_122:
[----:B------:R-:W-:Y:S05]  /*2640*/  @!P1 EXIT ;  /* 0x000000000000994d */ /* 0x000fea0003800000 */
.L_x_125:
[----:B-1----:R-:W-:-:S04]  /*2650*/  IMAD R23, R17, R6, R16 ;  /* 0x0000000611177224 */ /* 0x002fc800078e0210 */
[----:B--2-4-:R-:W-:-:S06]  /*2660*/  IMAD.WIDE R14, R23, 0x4, R4 ;  /* 0x00000004170e7825 */ /* 0x014fcc00078e0204 */
[----:B------:R-:W2:Y:S01]  /*2670*/  LDG.E R15, desc[UR6][R14.64] ;  /* 0x000000060e0f7981 */ /* 0x000ea2000c1e1900 */
[----:B------:R-:W-:Y:S01]  /*2680*/  LEA R11, R6, R23, 0xa ;  /* 0x00000017060b7211 */ /* 0x000fe200078e50ff */
[----:B0-----:R-:W-:-:S04]  /*2690*/  IMAD.WIDE R18, R23, 0x4, R2 ;  /* 0x0000000417127825 */ /* 0x001fc800078e0202 */
[----:B------:R-:W-:-:S04]  /*26a0*/  IMAD.WIDE R8, R11, 0x4, R4 ;  /* 0x000000040b087825 */ /* 0x000fc800078e0204 */
[----:B--2---:R-:W-:-:S05]  /*26b0*/  FMUL R7, R0, R15 ;  /* 0x0000000f00077220 */ /* 0x004fca0000400000 */
[----:B------:R0:W-:Y:S04]  /*26c0*/  STG.E desc[UR6][R18.64], R7 ;  /* 0x0000000712007986 */ /* 0x0001e8000c101906 */
[----:B------:R-:W2:Y:S01]  /*26d0*/  LDG.E R9, desc[UR6][R8.64] ;  /* 0x0000000608097981 */ /* 0x000ea2000c1e1900 */
[----:B------:R-:W-:Y:S02]  /*26e0*/  IMAD R23, R6, 0x800, R23 ;  /* 0x0000080006177824 */ /* 0x000fe400078e0217 */
[----:B------:R-:W-:-:S04]  /*26f0*/  IMAD.WIDE R10, R11, 0x4, R2 ;  /* 0x000000040b0a7825 */ /* 0x000fc800078e0202 */
[----:B------:R-:W-:-:S04]  /*2700*/  IMAD.WIDE R12, R23, 0x4, R4 ;  /* 0x00000004170c7825 */ /* 0x000fc800078e0204 */
[----:B--2---:R-:W-:-:S05]  /*2710*/  FMUL R21, R0, R9 ;  /* 0x0000000900157220 */ /* 0x004fca0000400000 */
[----:B------:R1:W-:Y:S04]  /*2720*/  STG.E desc[UR6][R10.64], R21 ;  /* 0x000000150a007986 */ /* 0x0003e8000c101906 */
[----:B------:R-:W2:Y:S01]  /*2730*/  LDG.E R13, desc[UR6][R12.64] ;  /* 0x000000060c0d7981 */ /* 0x000ea2000c1e1900 */
[----:B------:R-:W-:Y:S01]  /*2740*/  LEA R25, R6, R23, 0xa ;  /* 0x0000001706197211 */ /* 0x000fe200078e50ff */
[----:B------:R-:W-:-:S04]  /*2750*/  IMAD.WIDE R14, R23, 0x4, R2 ;  /* 0x00000004170e7825 */ /* 0x000fc800078e0202 */
[----:B0-----:R-:W-:-:S04]  /*2760*/  IMAD.WIDE R18, R25, 0x4, R4 ;  /* 0x0000000419127825 */ /* 0x001fc800078e0204 */
[----:B--2---:R-:W-:-:S05]  /*2770*/  FMUL R23, R0, R13 ;  /* 0x0000000d00177220 */ /* 0x004fca0000400000 */
[----:B------:R1:W-:Y:S04]  /*2780*/  STG.E desc[UR6][R14.64], R23 ;  /* 0x000000170e007986 */ /* 0x0003e8000c101906 */
[----:B------:R-:W2:Y:S01]  /*2790*/  LDG.E R19, desc[UR6][R18.64] ;  /* 0x0000000612137981 */ /* 0x000ea2000c1e1900 */
[----:B------:R-:W-:-:S04]  /*27a0*/  IMAD.WIDE R8, R25, 0x4, R2 ;  /* 0x0000000419087825 */ /* 0x000fc800078e0202 */
[----:B------:R-:W-:-:S05]  /*27b0*/  VIADD R17, R17, 0x1000 ;  /* 0x0000100011117836 */ /* 0x000fca0000000000 */
[----:B------:R-:W-:Y:S01]  /*27c0*/  ISETP.GE.AND P0, PT, R17, UR4, PT ;  /* 0x0000000411007c0c */ /* 0x000fe2000bf06270 */
[----:B--2---:R-:W-:-:S05]  /*27d0*/  FMUL R7, R0, R19 ;  /* 0x0000001300077220 */ /* 0x004fca0000400000 */
[----:B------:R1:W-:Y:S07]  /*27e0*/  STG.E desc[UR6][R8.64], R7 ;  /* 0x0000000708007986 */ /* 0x0003ee000c101906 */
[----:B------:R-:W-:Y:S05]  /*27f0*/  @!P0 BRA `(.L_x_125) ;  /* 0xfffffffc00948947 */ /* 0x000fea000383ffff */
[----:B------:R-:W-:Y:S05]  /*2800*/  EXIT ;  /* 0x000000000000794d */ /* 0x000fea0003800000 */
        .weak           $__internal_3_$__cuda_sm20_rcp_rn_f32_slowpath
        .type           $__internal_3_$__cuda_sm20_rcp_rn_f32_slowpath,@function
        .size           $__internal_3_$__cuda_sm20_rcp_rn_f32_slowpath,(.L_x_263 - $__internal_3_$__cuda_sm20_rcp_rn_f32_slowpath)
$__internal_3_$__cuda_sm20_rcp_rn_f32_slowpath:
        /* <DEDUP_REMOVED lines=15> */
.L_x_126:
[----:B------:R-:W-:-:S05]  /*2900*/  VIADD R7, R5, 0xffffff03 ;  /* 0xffffff0305077836 */ /* 0x000fca0000000000 */
[----:B------:R-:W-:-:S13]  /*2910*/  ISETP.GT.U32.AND P0, PT, R7, 0x1, PT ;  /* 0x000000010700780c */ /* 0x000fda0003f04070 */
[----:B------:R-:W-:Y:S05]  /*2920*/  @P0 BRA `(.L_x_128) ;  /* 0x0000000000780947 */ /* 0x000fea0003800000 */
[----:B------:R-:W-:Y:S01]  /*2930*/  LOP3.LUT R8, R2, 0x7fffff, RZ, 0xc0, !PT ;  /* 0x007fffff02087812 */ /* 0x000fe200078ec0ff */
[----:B------:R-:W-:Y:S01]  /*2940*/  VIADD R5, R5, 0xffffff04 ;  /* 0xffffff0405057836 */ /* 0x000fe20000000000 */
        /* <DEDUP_REMOVED lines=28> */
.L_x_128:
[----:B------:R0:W1:Y:S02]  /*2b10*/  MUFU.RCP R5, R2 ;  /* 0x0000000200057308 */ /* 0x0000640000001000 */
.L_x_127:
[----:B------:R-:W-:-:S04]  /*2b20*/  HFMA2 R7, -RZ, RZ, 0, 0 ;  /* 0x00000000ff077431 */ /* 0x000fc800000001ff */
[----:B0123--:R-:W-:Y:S05]  /*2b30*/  RET.REL.NODEC R6 `(_Z11blockLPNormIfLj1024EEvPT_PKS0_fiif) ;  /* 0xffffffd406307950 */ /* 0x00ffea0003c3ffff */
.L_x_129:
        /* <DEDUP_REMOVED lines=12> */
.L_x_263:


//--------------------- .text._Z17warpLPNormStridesI6__halfLj32ELj32EEvPT_PKS1_PKiS6_S6_ifiif --------------------------
	.section	.text._Z17warpLPNormStridesI6__halfLj32ELj32EEvPT_PKS1_PKiS6_S6_ifiif,"ax",@progbits
	.align	128
        .global         _Z17warpLPNormStridesI6__halfLj32ELj32EEvPT_PKS1_PKiS6_S6_ifiif
        .type           _Z17warpLPNormStridesI6__halfLj32ELj32EEvPT_PKS1_PKiS6_S6_ifiif,@function
        .size           _Z17warpLPNormStridesI6__halfLj32ELj32EEvPT_PKS1_PKiS6_S6_ifiif,(.L_x_264 - _Z17warpLPNormStridesI6__halfLj32ELj32EEvPT_PKS1_PKiS6_S6_ifiif)
        .other          _Z17warpLPNormStridesI6__halfLj32ELj32EEvPT_PKS1_PKiS6_S6_ifiif,@"STO_CUDA_ENTRY STV_DEFAULT"
_Z17warpLPNormStridesI6__halfLj32ELj32EEvPT_PKS1_PKiS6_S6_ifiif:
.text._Z17warpLPNormStridesI6__halfLj32ELj32EEvPT_PKS1_PKiS6_S6_ifiif:
        /* <DEDUP_REMOVED lines=30> */
.L_x_132:
        /* <DEDUP_REMOVED lines=289> */
.L_x_131:
        /* <DEDUP_REMOVED lines=153> */
.L_x_133:
        /* <DEDUP_REMOVED lines=21> */
[----:B0-----:R-:W-:-:S02]  /*1ed0*/  IABS R14, R25 ;  /* 0x00000019000e7213 */ /* 0x001fc40000000000 */
[----:B------:R-:W-:Y:S02]  /*1ee0*/  IADD3 R3, PT, PT, R3, -0x2, RZ ;  /* 0xfffffffe03037810 */ /* 0x000fe40007ffe0ff */
        /* <DEDUP_REMOVED lines=11> */
[----:B------:R-:W-:Y:S02]  /*1fa0*/  IABS R16, R0 ;  /* 0x0000000000107213 */ /* 0x000fe40000000000 */
[----:B------:R-:W-:-:S03]  /*1fb0*/  MOV R8, R14 ;  /* 0x0000000e00087202 */ /* 0x000fc60000000f00 */
[----:B------:R-:W-:Y:S02]  /*1fc0*/  IMAD.MOV R17, RZ, RZ, -R16 ;  /* 0x000000ffff117224 */ /* 0x000fe400078e0a10 */
[----:B------:R-:W-:-:S04]  /*1fd0*/  IMAD.HI.U32 R14, R9, R8, RZ ;  /* 0x00000008090e7227 */ /* 0x000fc800078e00ff */
[----:B------:R-:W-:Y:S01]  /*1fe0*/  IMAD R9, R14, R17, R8 ;  /* 0x000000110e097224 */ /* 0x000fe200078e0208 */
[----:B0-----:R-:W0:Y:S04]  /*1ff0*/  MUFU.RCP R15, R15 ;  /* 0x0000000f000f7308 */ /* 0x001e280000001000 */
[----:B------:R-:W-:-:S13]  /*2000*/  ISETP.GT.U32.AND P1, PT, R18, R9, PT ;  /* 0x000000091200720c */ /* 0x000fda0003f24070 */
[-C--:B------:R-:W-:Y:S02]  /*2010*/  @!P1 IADD3 R9, PT, PT, R9, -R18.reuse, RZ ;  /* 0x8000001209099210 */ /* 0x080fe40007ffe0ff */
[----:B0-----:R-:W-:Y:S02]  /*2020*/  IADD3 R16, PT, PT, R15, 0xffffffe, RZ ;  /* 0x0ffffffe0f107810 */ /* 0x001fe40007ffe0ff */
[----:B------:R-:W-:Y:S02]  /*2030*/  ISETP.GE.U32.AND P0, PT, R9, R18, PT ;  /* 0x000000120900720c */ /* 0x000fe40003f06070 */
[----:B------:R-:W0:Y:S01]  /*2040*/  F2I.FTZ.U32.TRUNC.NTZ R9, R16 ;  /* 0x0000001000097305 */ /* 0x000e22000021f000 */
[----:B------:R-:W-:Y:S01]  /*2050*/  LOP3.LUT R8, R25, R0, RZ, 0x3c, !PT ;  /* 0x0000000019087212 */ /* 0x000fe200078e3cff */
[----:B------:R-:W-:Y:S01]  /*2060*/  @!P1 VIADD R14, R14, 0x1 ;  /* 0x000000010e0e9836 */ /* 0x000fe20000000000 */
[----:B------:R-:W-:Y:S02]  /*2070*/  ISETP.NE.AND P1, PT, R0, RZ, PT ;  /* 0x000000ff0000720c */ /* 0x000fe40003f25270 */
[----:B------:R-:W-:-:S06]  /*2080*/  ISETP.GE.AND P2, PT, R8, RZ, PT ;  /* 0x000000ff0800720c */ /* 0x000fcc0003f46270 */
[----:B------:R-:W-:Y:S02]  /*2090*/  @P0 IADD3 R14, PT, PT, R14, 0x1, RZ ;  /* 0x000000010e0e0810 */ /* 0x000fe40007ffe0ff */
[----:B0-----:R-:W-:-:S05]  /*20a0*/  IADD3 R8, PT, PT, RZ, -R9, RZ ;  /* 0x80000009ff087210 */ /* 0x001fca0007ffe0ff */
[----:B------:R-:W-:Y:S02]  /*20b0*/  IMAD R15, R8, R13, RZ ;  /* 0x0000000d080f7224 */ /* 0x000fe400078e02ff */
[----:B------:R-:W-:Y:S02]  /*20c0*/  HFMA2 R8, -RZ, RZ, 0, 0 ;  /* 0x00000000ff087431 */ /* 0x000fe400000001ff */
[----:B------:R-:W-:Y:S01]  /*20d0*/  @!P2 IMAD.MOV R14, RZ, RZ, -R14 ;  /* 0x000000ffff0ea224 */ /* 0x000fe200078e0a0e */
[----:B------:R-:W-:Y:S02]  /*20e0*/  @!P1 LOP3.LUT R14, RZ, R0, RZ, 0x33, !PT ;  /* 0x00000000ff0e9212 */ /* 0x000fe400078e33ff */
[----:B------:R-:W-:Y:S02]  /*20f0*/  IABS R17, R5 ;  /* 0x0000000500117213 */ /* 0x000fe40000000000 */
        /* <DEDUP_REMOVED lines=13> */
[----:B------:R-:W-:Y:S01]  /*21d0*/  ISETP.NE.AND P1, PT, R5, RZ, PT ;  /* 0x000000ff0500720c */ /* 0x000fe20003f25270 */
[----:B------:R-:W-:-:S08]  /*21e0*/  IMAD.MOV R9, RZ, RZ, -R14 ;  /* 0x000000ffff097224 */ /* 0x000fd000078e0a0e */
[----:B------:R-:W-:-:S04]  /*21f0*/  @P0 IADD3 R8, PT, PT, R8, 0x1, RZ ;  /* 0x0000000108080810 */ /* 0x000fc80007ffe0ff */
[----:B------:R-:W-:Y:S02]  /*2200*/  @!P2 IADD3 R8, PT, PT, -R8, RZ, RZ ;  /* 0x000000ff0808a210 */ /* 0x000fe40007ffe1ff */
[----:B------:R-:W-:Y:S01]  /*2210*/  @!P1 LOP3.LUT R8, RZ, R5, RZ, 0x33, !PT ;  /* 0x00000005ff089212 */ /* 0x000fe200078e33ff */
[----:B------:R-:W-:-:S03]  /*2220*/  IMAD R0, R0, R9, R25 ;  /* 0x0000000900007224 */ /* 0x000fc600078e0219 */
[----:B------:R-:W-:Y:S01]  /*2230*/  IADD3 R13, PT, PT, -R8, RZ, RZ ;  /* 0x000000ff080d7210 */ /* 0x000fe20007ffe1ff */
[C---:B--2---:R-:W-:Y:S02]  /*2240*/  IMAD R4, R0.reuse, R7, R4 ;  /* 0x0000000700047224 */ /* 0x044fe400078e0204 */
[----:B-----5:R-:W-:Y:S02]  /*2250*/  IMAD R10, R0, R11, R10 ;  /* 0x0000000b000a7224 */ /* 0x020fe400078e020a */
[----:B------:R-:W-:Y:S02]  /*2260*/  IMAD R5, R5, R13, R14 ;  /* 0x0000000d05057224 */ /* 0x000fe400078e020e */
[----:B------:R-:W-:Y:S02]  /*2270*/  IMAD.MOV.U32 R25, RZ, RZ, R8 ;  /* 0x000000ffff197224 */ /* 0x000fe400078e0008 */
[C---:B------:R-:W-:Y:S02]  /*2280*/  IMAD R4, R5.reuse, R6, R4 ;  /* 0x0000000605047224 */ /* 0x040fe400078e0204 */
[----:B------:R-:W-:-:S07]  /*2290*/  IMAD R10, R5, R12, R10 ;  /* 0x0000000c050a7224 */ /* 0x000fce00078e020a */
.L_x_134:
        /* <DEDUP_REMOVED lines=15> */
[----:B-1----:R-:W-:-:S06]  /*2390*/  IADD3 R6, PT, PT, R3, 0xffffffe, RZ ;  /* 0x0ffffffe03067810 */ /* 0x002fcc0007ffe0ff */
        /* <DEDUP_REMOVED lines=16> */
[C---:B----4-:R-:W-:Y:S02]  /*24a0*/  IMAD R4, R7.reuse, R8, R4 ;  /* 0x0000000807047224 */ /* 0x050fe400078e0204 */
[----:B--2---:R-:W-:-:S07]  /*24b0*/  IMAD R10, R7, R12, R10 ;  /* 0x0000000c070a7224 */ /* 0x004fce00078e020a */
.L_x_130:
        /* <DEDUP_REMOVED lines=8> */
[----:B------:R-:W-:-:S03]  /*2540*/  HFMA2 R11, -RZ, RZ, 0, 0 ;  /* 0x00000000ff0b7431 */ /* 0x000fc600000001ff */
[----:B------:R-:W-:-:S05]  /*2550*/  VIADD R5, R0, UR6 ;  /* 0x0000000600057c36 */ /* 0x000fca0008000000 */
[C---:B------:R-:W-:Y:S02]  /*2560*/  ISETP.GE.U32.AND P0, PT, R5.reuse, 0x1e0, PT ;  /* 0x000001e00500780c */ /* 0x040fe40003f06070 */
[----:B------:R-:W-:Y:S02]  /*2570*/  LEA.HI R0, R5, 0x1, RZ, 0x1b ;  /* 0x0000000105007811 */ /* 0x000fe400078fd8ff */
[----:B------:R-:W-:Y:S02]  /*2580*/  MOV R5, R3 ;  /* 0x0000000300057202 */ /* 0x000fe40000000f00 */
[----:B------:R-:W-:-:S04]  /*2590*/  LOP3.LUT R26, R0, 0xf, RZ, 0xc0, !PT ;  /* 0x0000000f001a7812 */ /* 0x000fc800078ec0ff */
[----:B------:R-:W-:-:S03]  /*25a0*/  ISETP.NE.AND P1, PT, R26, RZ, PT ;  /* 0x000000ff1a00720c */ /* 0x000fc60003f25270 */
[----:B------:R-:W-:Y:S10]  /*25b0*/  @!P0 BRA `(.L_x_138) ;  /* 0x0000000000d88947 */ /* 0x000ff40003800000 */
[----:B------:R-:W0:Y:S01]  /*25c0*/  LDC.64 R6, c[0x0][0x388] ;  /* 0x0000e200ff067b82 */ /* 0x000e220000000a00 */
[----:B------:R-:W-:Y:S01]  /*25d0*/  LOP3.LUT R12, R0, 0xffffff0, RZ, 0xc0, !PT ;  /* 0x0ffffff0000c7812 */ /* 0x000fe200078ec0ff */
[----:B------:R-:W-:Y:S01]  /*25e0*/  IMAD.IADD R13, R3, 0x1, R4 ;  /* 0x00000001030d7824 */ /* 0x000fe200078e0204 */
[----:B------:R-:W-:Y:S01]  /*25f0*/  MOV R11, RZ ;  /* 0x000000ff000b7202 */ /* 0x000fe20000000f00 */
[----:B------:R-:W-:Y:S01]  /*2600*/  IMAD.MOV.U32 R5, RZ, RZ, R3 ;  /* 0x000000ffff057224 */ /* 0x000fe200078e0003 */
[----:B------:R-:W-:Y:S02]  /*2610*/  IADD3 R12, PT, PT, -R12, RZ, RZ ;  /* 0x000000ff0c0c7210 */ /* 0x000fe40007ffe1ff */
[----:B0-----:R-:W-:-:S04]  /*2620*/  IADD3 R6, P0, PT, R6, 0x200, RZ ;  /* 0x0000020006067810 */ /* 0x001fc80007f1e0ff */
[----:B------:R-:W-:-:S09]  /*2630*/  IADD3.X R7, PT, PT, RZ, R7, RZ, P0, !PT ;  /* 0x00000007ff077210 */ /* 0x000fd200007fe4ff */
.L_x_139:
[----:B------:R-:W-:-:S05]  /*2640*/  IMAD.WIDE R8, R13, 0x2, R6 ;  /* 0x000000020d087825 */ /* 0x000fca00078e0206 */
[----:B------:R-:W2:Y:S04]  /*2650*/  LDG.E.U16 R18, desc[UR8][R8.64+-0x200] ;  /* 0xfffe000808127981 */ /* 0x000ea8000c1e1500 */
[----:B------:R-:W3:Y:S04]  /*2660*/  LDG.E.U16 R19, desc[UR8][R8.64+-0x1c0] ;  /* 0xfffe400808137981 */ /* 0x000ee8000c1e1500 */
[----:B------:R-:W4:Y:S04]  /*2670*/  LDG.E.U16 R22, desc[UR8][R8.64+-0x180] ;  /* 0xfffe800808167981 */ /* 0x000f28000c1e1500 */
[----:B------:R-:W5:Y:S04]  /*2680*/  LDG.E.U16 R23, desc[UR8][R8.64+-0x140] ;  /* 0xfffec00808177981 */ /* 0x000f68000c1e1500 */
[----:B------:R-:W5:Y:S04]  /*2690*/  LDG.E.U16 R14, desc[UR8][R8.64+-0x100] ;  /* 0xffff0008080e7981 */ /* 0x000f68000c1e1500 */
[----:B------:R-:W5:Y:S04]  /*26a0*/  LDG.E.U16 R15, desc[UR8][R8.64+-0xc0] ;  /* 0xffff4008080f7981 */ /* 0x000f68000c1e1500 */
[----:B------:R-:W5:Y:S04]  /*26b0*/  LDG.E.U16 R16, desc[UR8][R8.64+-0x80] ;  /* 0xffff800808107981 */ /* 0x000f68000c1e1500 */
[----:B------:R-:W5:Y:S04]  /*26c0*/  LDG.E.U16 R17, desc[UR8][R8.64+-0x40] ;  /* 0xffffc00808117981 */ /* 0x000f68000c1e1500 */
[----:B------:R-:W5:Y:S01]  /*26d0*/  LDG.E.U16 R25, desc[UR8][R8.64+0x1c0] ;  /* 0x0001c00808197981 */ /* 0x000f62000c1e1500 */
[----:B--2---:R-:W-:-:S03]  /*26e0*/  HADD2.F32 R20, -RZ, R18.H0_H0 ;  /* 0x20000012ff147230 */ /* 0x004fc60000004100 */
[----:B------:R-:W2:Y:S01]  /*26f0*/  LDG.E.U16 R18, desc[UR8][R8.64+0x40] ;  /* 0x0000400808127981 */ /* 0x000ea2000c1e1500 */
[----:B---3--:R-:W-:-:S03]  /*2700*/  HADD2.F32 R21, -RZ, R19.H0_H0 ;  /* 0x20000013ff157230 */ /* 0x008fc60000004100 */
[----:B------:R-:W3:Y:S01]  /*2710*/  LDG.E.U16 R19, desc[UR8][R8.64] ;  /* 0x0000000808137981 */ /* 0x000ee2000c1e1500 */
[----:B----4-:R-:W-:Y:S01]  /*2720*/  HADD2.F32 R22, -RZ, R22.H0_H0 ;  /* 0x20000016ff167230 */ /* 0x010fe20000004100 */
[----:B------:R-:W-:Y:S02]  /*2730*/  FMNMX3 R21, R11, |R20|, |R21|, !PT ;  /* 0x400000140b157276 */ /* 0x000fe40007800415 */
[----:B------:R-:W4:Y:S01]  /*2740*/  LDG.E.U16 R20, desc[UR8][R8.64+0x80] ;  /* 0x0000800808147981 */ /* 0x000f22000c1e1500 */
[----:B-----5:R-:W-:-:S03]  /*2750*/  HADD2.F32 R23, -RZ, R23.H0_H0 ;  /* 0x20000017ff177230 */ /* 0x020fc60000004100 */
[----:B------:R-:W5:Y:S02]  /*2760*/  LDG.E.U16 R11, desc[UR8][R8.64+0xc0] ;  /* 0x0000c008080b7981 */ /* 0x000f64000c1e1500 */
[----:B------:R-:W-:Y:S02]  /*2770*/  FMNMX3 R24, R21, |R22|, |R23|, !PT ;  /* 0x4000001615187276 */ /* 0x000fe40007800417 */
[----:B------:R-:W5:Y:S04]  /*2780*/  LDG.E.U16 R21, desc[UR8][R8.64+0x100] ;  /* 0x0001000808157981 */ /* 0x000f68000c1e1500 */
[----:B------:R-:W5:Y:S04]  /*2790*/  LDG.E.U16 R23, desc[UR8][R8.64+0x140] ;  /* 0x0001400808177981 */ /* 0x000f68000c1e1500 */
[----:B------:R0:W5:Y:S01]  /*27a0*/  LDG.E.U16 R22, desc[UR8][R8.64+0x180] ;  /* 0x0001800808167981 */ /* 0x000162000c1e1500 */
[----:B------:R-:W-:-:S02]  /*27b0*/  HADD2.F32 R27, -RZ, R14.H0_H0 ;  /* 0x2000000eff1b7230 */ /* 0x000fc40000004100 */
[----:B------:R-:W-:Y:S02]  /*27c0*/  HADD2.F32 R15, -RZ, R15.H0_H0 ;  /* 0x2000000fff0f7230 */ /* 0x000fe40000004100 */
[----:B------:R-:W-:Y:S02]  /*27d0*/  HADD2.F32 R16, -RZ, R16.H0_H0 ;  /* 0x20000010ff107230 */ /* 0x000fe40000004100 */
[----:B------:R-:W-:Y:S01]  /*27e0*/  HADD2.F32 R17, -RZ, R17.H0_H0 ;  /* 0x20000011ff117230 */ /* 0x000fe20000004100 */
[----:B------:R-:W-:Y:S02]  /*27f0*/  FMNMX3 R15, R24, |R27|, |R15|, !PT ;  /* 0x4000001b180f7276 */ /* 0x000fe4000780040f */
[----:B------:R-:W-:Y:S02]  /*2800*/  IADD3 R12, PT, PT, R12, 0x10, RZ ;  /* 0x000000100c0c7810 */ /* 0x000fe40007ffe0ff */
[----:B------:R-:W-:Y:S02]  /*2810*/  FMNMX3 R15, R15, |R16|, |R17|, !PT ;  /* 0x400000100f0f7276 */ /* 0x000fe40007800411 */
[----:B------:R-:W-:Y:S01]  /*2820*/  ISETP.NE.AND P0, PT, R12, RZ, PT ;  /* 0x000000ff0c00720c */ /* 0x000fe20003f05270 */
[----:B------:R-:W-:Y:S01]  /*2830*/  HADD2.F32 R25, -RZ, R25.H0_H0 ;  /* 0x20000019ff197230 */ /* 0x000fe20000004100 */
[----:B------:R-:W-:Y:S01]  /*2840*/  IADD3 R13, PT, PT, R13, 0x200, RZ ;  /* 0x000002000d0d7810 */ /* 0x000fe20007ffe0ff */
[----:B------:R-:W-:-:S02]  /*2850*/  VIADD R5, R5, 0x200 ;  /* 0x0000020005057836 */ /* 0x000fc40000000000 */
[----:B--2---:R-:W-:Y:S02]  /*2860*/  HADD2.F32 R18, -RZ, R18.H0_H0 ;  /* 0x20000012ff127230 */ /* 0x004fe40000004100 */
[----:B---3--:R-:W-:Y:S02]  /*2870*/  HADD2.F32 R14, -RZ, R19.H0_H0 ;  /* 0x20000013ff0e7230 */ /* 0x008fe40000004100 */
[----:B----4-:R-:W-:-:S03]  /*2880*/  HADD2.F32 R17, -RZ, R20.H0_H0 ;  /* 0x20000014ff117230 */ /* 0x010fc60000004100 */
[----:B------:R-:W-:Y:S01]  /*2890*/  FMNMX3 R14, R15, |R14|, |R18|, !PT ;  /* 0x4000000e0f0e7276 */ /* 0x000fe20007800412 */
[----:B-----5:R-:W-:Y:S02]  /*28a0*/  HADD2.F32 R11, -RZ, R11.H0_H0 ;  /* 0x2000000bff0b7230 */ /* 0x020fe40000004100 */
[----:B0-----:R-:W-:-:S03]  /*28b0*/  HADD2.F32 R8, -RZ, R21.H0_H0 ;  /* 0x20000015ff087230 */ /* 0x001fc60000004100 */
[----:B------:R-:W-:Y:S01]  /*28c0*/  FMNMX3 R11, R14, |R17|, |R11|, !PT ;  /* 0x400000110e0b7276 */ /* 0x000fe2000780040b */
[----:B------:R-:W-:Y:S02]  /*28d0*/  HADD2.F32 R23, -RZ, R23.H0_H0 ;  /* 0x20000017ff177230 */ /* 0x000fe40000004100 */
[----:B------:R-:W-:-:S03]  /*28e0*/  HADD2.F32 R22, -RZ, R22.H0_H0 ;  /* 0x20000016ff167230 */ /* 0x000fc60000004100 */
[----:B------:R-:W-:-:S04]  /*28f0*/  FMNMX3 R11, R11, |R8|, |R23|, !PT ;  /* 0x400000080b0b7276 */ /* 0x000fc80007800417 */
[----:B------:R-:W-:Y:S01]  /*2900*/  FMNMX3 R11, R11, |R22|, |R25|, !PT ;  /* 0x400000160b0b7276 */ /* 0x000fe20007800419 */
[----:B------:R-:W-:Y:S06]  /*2910*/  @P0 BRA `(.L_x_139) ;  /* 0xfffffffc00480947 */ /* 0x000fec000383ffff */
.L_x_138:
[----:B------:R-:W-:Y:S05]  /*2920*/  BSYNC.RECONVERGENT B1 ;  /* 0x0000000000017941 */ /* 0x000fea0003800200 */
.L_x_137:
        /* <DEDUP_REMOVED lines=9> */
[----:B------:R-:W2:Y:S04]  /*29c0*/  LDG.E.U16 R8, desc[UR8][R6.64] ;  /* 0x0000000806087981 */ /* 0x000ea8000c1e1500 */
[----:B------:R-:W3:Y:S04]  /*29d0*/  LDG.E.U16 R9, desc[UR8][R6.64+0x40] ;  /* 0x0000400806097981 */ /* 0x000ee8000c1e1500 */
[----:B------:R-:W4:Y:S04]  /*29e0*/  LDG.E.U16 R12, desc[UR8][R6.64+0x80] ;  /* 0x00008008060c7981 */ /* 0x000f28000c1e1500 */
[----:B------:R-:W5:Y:S04]  /*29f0*/  LDG.E.U16 R14, desc[UR8][R6.64+0xc0] ;  /* 0x0000c008060e7981 */ /* 0x000f68000c1e1500 */
[----:B------:R-:W5:Y:S04]  /*2a00*/  LDG.E.U16 R15, desc[UR8][R6.64+0x100] ;  /* 0x00010008060f7981 */ /* 0x000f68000c1e1500 */
[----:B------:R-:W5:Y:S04]  /*2a10*/  LDG.E.U16 R16, desc[UR8][R6.64+0x140] ;  /* 0x0001400806107981 */ /* 0x000f68000c1e1500 */
[----:B------:R-:W5:Y:S04]  /*2a20*/  LDG.E.U16 R18, desc[UR8][R6.64+0x180] ;  /* 0x0001800806127981 */ /* 0x000f68000c1e1500 */
[----:B------:R-:W5:Y:S01]  /*2a30*/  LDG.E.U16 R19, desc[UR8][R6.64+0x1c0] ;  /* 0x0001c00806137981 */ /* 0x000f62000c1e1500 */
[----:B------:R-:W-:-:S02]  /*2a40*/  VIADD R5, R5, 0x100 ;  /* 0x0000010005057836 */ /* 0x000fc40000000000 */
[----:B--2---:R-:W-:Y:S02]  /*2a50*/  HADD2.F32 R8, -RZ, R8.H0_H0 ;  /* 0x20000008ff087230 */ /* 0x004fe40000004100 */
[----:B---3--:R-:W-:Y:S02]  /*2a60*/  HADD2.F32 R9, -RZ, R9.H0_H0 ;  /* 0x20000009ff097230 */ /* 0x008fe40000004100 */
[----:B----4-:R-:W-:-:S03]  /*2a70*/  HADD2.F32 R13, -RZ, R12.H0_H0 ;  /* 0x2000000cff0d7230 */ /* 0x010fc60000004100 */
[----:B------:R-:W-:Y:S01]  /*2a80*/  FMNMX3 R8, R11, |R8|, |R9|, !PT ;  /* 0x400000080b087276 */ /* 0x000fe20007800409 */
[----:B-----5:R-:W-:Y:S02]  /*2a90*/  HADD2.F32 R14, -RZ, R14.H0_H0 ;  /* 0x2000000eff0e7230 */ /* 0x020fe40000004100 */
[----:B------:R-:W-:-:S03]  /*2aa0*/  HADD2.F32 R15, -RZ, R15.H0_H0 ;  /* 0x2000000fff0f7230 */ /* 0x000fc60000004100 */
[----:B------:R-:W-:Y:S01]  /*2ab0*/  FMNMX3 R8, R8, |R13|, |R14|, !PT ;  /* 0x4000000d08087276 */ /* 0x000fe2000780040e */
[----:B------:R-:W-:Y:S02]  /*2ac0*/  HADD2.F32 R16, -RZ, R16.H0_H0 ;  /* 0x20000010ff107230 */ /* 0x000fe40000004100 */
[----:B------:R-:W-:-:S03]  /*2ad0*/  HADD2.F32 R11, -RZ, R18.H0_H0 ;  /* 0x20000012ff0b7230 */ /* 0x000fc60000004100 */
[----:B------:R-:W-:Y:S01]  /*2ae0*/  FMNMX3 R8, R8, |R15|, |R16|, !PT ;  /* 0x4000000f08087276 */ /* 0x000fe20007800410 */
[----:B------:R-:W-:-:S05]  /*2af0*/  HADD2.F32 R19, -RZ, R19.H0_H0 ;  /* 0x20000013ff137230 */ /* 0x000fca0000004100 */
[----:B------:R-:W-:-:S07]  /*2b00*/  FMNMX3 R11, R8, |R11|, |R19|, !PT ;  /* 0x4000000b080b7276 */ /* 0x000fce0007800413 */
.L_x_141:
[----:B------:R-:W-:Y:S05]  /*2b10*/  BSYNC.RECONVERGENT B1 ;  /* 0x0000000000017941 */ /* 0x000fea0003800200 */
.L_x_140:
        /* <DEDUP_REMOVED lines=12> */
[----:B------:R-:W5:Y:S01]  /*2be0*/  LDG.E.U16 R14, desc[UR8][R6.64+0xc0] ;  /* 0x0000c008060e7981 */ /* 0x000f62000c1e1500 */
[----:B------:R-:W-:Y:S01]  /*2bf0*/  IADD3 R5, PT, PT, R5, 0x80, RZ ;  /* 0x0000008005057810 */ /* 0x000fe20007ffe0ff */
[----:B--2---:R-:W-:-:S02]  /*2c00*/  HADD2.F32 R8, -RZ, R8.H0_H0 ;  /* 0x20000008ff087230 */ /* 0x004fc40000004100 */
[----:B---3--:R-:W-:Y:S02]  /*2c10*/  HADD2.F32 R9, -RZ, R9.H0_H0 ;  /* 0x20000009ff097230 */ /* 0x008fe40000004100 */
[----:B----4-:R-:W-:-:S03]  /*2c20*/  HADD2.F32 R13, -RZ, R12.H0_H0 ;  /* 0x2000000cff0d7230 */ /* 0x010fc60000004100 */
[----:B------:R-:W-:Y:S01]  /*2c30*/  FMNMX3 R8, R11, |R8|, |R9|, !PT ;  /* 0x400000080b087276 */ /* 0x000fe20007800409 */
[----:B-----5:R-:W-:-:S05]  /*2c40*/  HADD2.F32 R14, -RZ, R14.H0_H0 ;  /* 0x2000000eff0e7230 */ /* 0x020fca0000004100 */
[----:B------:R-:W-:-:S07]  /*2c50*/  FMNMX3 R11, R8, |R13|, |R14|, !PT ;  /* 0x4000000d080b7276 */ /* 0x000fce000780040e */
.L_x_143:
[----:B------:R-:W-:Y:S05]  /*2c60*/  BSYNC.RECONVERGENT B1 ;  /* 0x0000000000017941 */ /* 0x000fea0003800200 */
.L_x_142:
[----:B------:R-:W-:Y:S05]  /*2c70*/  @!P1 BRA `(.L_x_136) ;  /* 0x00000000002c9947 */ /* 0x000fea0003800000 */
[----:B------:R-:W0:Y:S01]  /*2c80*/  LDC.64 R8, c[0x0][0x388] ;  /* 0x0000e200ff087b82 */ /* 0x000e220000000a00 */
[----:B------:R-:W-:Y:S01]  /*2c90*/  IMAD.IADD R5, R5, 0x1, R4 ;  /* 0x0000000105057824 */ /* 0x000fe200078e0204 */
[----:B------:R-:W-:-:S07]  /*2ca0*/  IADD3 R0, PT, PT, -R0, RZ, RZ ;  /* 0x000000ff00007210 */ /* 0x000fce0007ffe1ff */
.L_x_144:
[----:B0-----:R-:W-:-:S06]  /*2cb0*/  IMAD.WIDE R6, R5, 0x2, R8 ;  /* 0x0000000205067825 */ /* 0x001fcc00078e0208 */
[----:B------:R-:W2:Y:S01]  /*2cc0*/  LDG.E.U16 R6, desc[UR8][R6.64] ;  /* 0x0000000806067981 */ /* 0x000ea2000c1e1500 */
[----:B------:R-:W-:Y:S01]  /*2cd0*/  IADD3 R0, PT, PT, R0, 0x1, RZ ;  /* 0x0000000100007810 */ /* 0x000fe20007ffe0ff */
[----:B------:R-:W-:-:S03]  /*2ce0*/  VIADD R5, R5, 0x20 ;  /* 0x0000002005057836 */ /* 0x000fc60000000000 */
[----:B------:R-:W-:Y:S01]  /*2cf0*/  ISETP.NE.AND P0, PT, R0, RZ, PT ;  /* 0x000000ff0000720c */ /* 0x000fe20003f05270 */
[----:B--2---:R-:W-:-:S05]  /*2d00*/  HADD2.F32 R12, -RZ, R6.H0_H0 ;  /* 0x20000006ff0c7230 */ /* 0x004fca0000004100 */
[----:B------:R-:W-:-:S07]  /*2d10*/  FMNMX R11, |R12|, R11, !PT ;  /* 0x0000000b0c0b7209 */ /* 0x000fce0007800200 */
[----:B------:R-:W-:Y:S05]  /*2d20*/  @P0 BRA `(.L_x_144) ;  /* 0xfffffffc00e00947 */ /* 0x000fea000383ffff */
.L_x_136:
[----:B------:R-:W-:Y:S05]  /*2d30*/  BSYNC.RECONVERGENT B0 ;  /* 0x0000000000007941 */ /* 0x000fea0003800200 */
.L_x_135:
        /* <DEDUP_REMOVED lines=10> */
[----:B0-----:R-:W-:Y:S02]  /*2de0*/  FMNMX R5, R0, R5, !PT ;  /* 0x0000000500057209 */ /* 0x001fe40007800000 */
[----:B------:R-:W-:-:S03]  /*2df0*/  LEA R0, R2, UR4, 0x2 ;  /* 0x0000000402007c11 */ /* 0x000fc6000f8e10ff */
[----:B------:R-:W0:Y:S01]  /*2e00*/  LDCU UR4, c[0x0][0x3b8] ;  /* 0x00007700ff0477ac */ /* 0x000e220008000800 */
[----:B------:R-:W1:Y:S02]  /*2e10*/  SHFL.BFLY PT, R6, R5, 0x4, 0x1f ;  /* 0x0c801f0005067f89 */ /* 0x000e6400000e0000 */
[----:B-1----:R-:W-:-:S05]  /*2e20*/  FMNMX R6, R5, R6, !PT ;  /* 0x0000000605067209 */ /* 0x002fca0007800000 */
[----:B------:R-:W1:Y:S02]  /*2e30*/  SHFL.BFLY PT, R7, R6, 0x2, 0x1f ;  /* 0x0c401f0006077f89 */ /* 0x000e6400000e0000 */
[----:B-1----:R-:W-:-:S05]  /*2e40*/  FMNMX R7, R6, R7, !PT ;  /* 0x0000000706077209 */ /* 0x002fca0007800000 */
[----:B------:R-:W1:Y:S02]  /*2e50*/  SHFL.BFLY PT, R8, R7, 0x1, 0x1f ;  /* 0x0c201f0007087f89 */ /* 0x000e6400000e0000 */
[----:B-1----:R-:W-:Y:S01]  /*2e60*/  FMNMX R9, R7, R8, !PT ;  /* 0x0000000807097209 */ /* 0x002fe20007800000 */
[----:B------:R-:W-:-:S04]  /*2e70*/  HFMA2 R8, -RZ, RZ, 15, 0 ;  /* 0x4b800000ff087431 */ /* 0x000fc800000001ff */
[----:B------:R-:W-:Y:S01]  /*2e80*/  @!P0 STS [R0], R9 ;  /* 0x0000000900008388 */ /* 0x000fe20000000800 */
[----:B------:R-:W-:Y:S06]  /*2e90*/  BAR.SYNC.DEFER_BLOCKING 0x0 ;  /* 0x0000000000007b1d */ /* 0x000fec0000010000 */
        /* <DEDUP_REMOVED lines=8> */
[----:B------:R-:W-:Y:S01]  /*2f20*/  MOV R8, RZ ;  /* 0x000000ff00087202 */ /* 0x000fe20000000f00 */
[----:B0-----:R-:W-:Y:S06]  /*2f30*/  @P1 BRA `(.L_x_146) ;  /* 0x0000000400a81947 */ /* 0x001fec0003800000 */
[----:B------:R-:W0:Y:S01]  /*2f40*/  LDC R14, c[0x0][0x3ac] ;  /* 0x0000eb00ff0e7b82 */ /* 0x000e220000000800 */
[----:B------:R-:W-:Y:S01]  /*2f50*/  IMAD.IADD R11, R3, 0x1, R4 ;  /* 0x00000001030b7824 */ /* 0x000fe200078e0204 */
[----:B------:R-:W-:-:S06]  /*2f60*/  MOV R12, R3 ;  /* 0x00000003000c7202 */ /* 0x000fcc0000000f00 */
[----:B------:R-:W1:Y:S08]  /*2f70*/  LDC R0, c[0x0][0x3ac] ;  /* 0x0000eb00ff007b82 */ /* 0x000e700000000800 */
[----:B------:R-:W2:Y:S01]  /*2f80*/  LDC.64 R6, c[0x0][0x388] ;  /* 0x0000e200ff067b82 */ /* 0x000ea20000000a00 */
[----:B0-----:R-:W-:Y:S01]  /*2f90*/  FMUL R13, R14, 0.5 ;  /* 0x3f0000000e0d7820 */ /* 0x001fe20000400000 */
[----:B------:R-:W0:Y:S08]  /*2fa0*/  FRND.FLOOR R8, R14 ;  /* 0x0000000e00087307 */ /* 0x000e300000205000 */
[----:B------:R-:W3:Y:S01]  /*2fb0*/  FRND.TRUNC R13, R13 ;  /* 0x0000000d000d7307 */ /* 0x000ee2000020d000 */
[----:B0-----:R-:W-:-:S02]  /*2fc0*/  FSETP.NEU.AND P1, PT, R8, R14, PT ;  /* 0x0000000e0800720b */ /* 0x001fc40003f2d000 */
[----:B------:R-:W-:Y:S01]  /*2fd0*/  MOV R8, RZ ;  /* 0x000000ff00087202 */ /* 0x000fe20000000f00 */
[----:B---3--:R-:W-:-:S04]  /*2fe0*/  FADD R9, R13, R13 ;  /* 0x0000000d0d097221 */ /* 0x008fc80000000000 */
[----:B-12---:R-:W-:-:S07]  /*2ff0*/  FADD R9, -R9, R14 ;  /* 0x0000000e09097221 */ /* 0x006fce0000000100 */
.L_x_149:
[----:B------:R-:W-:-:S06]  /*3000*/  IMAD.WIDE R16, R11, 0x2, R6 ;  /* 0x000000020b107825 */ /* 0x000fcc00078e0206 */
[----:B------:R-:W2:Y:S01]  /*3010*/  LDG.E.U16 R16, desc[UR8][R16.64] ;  /* 0x0000000810107981 */ /* 0x000ea2000c1e1500 */
[----:B------:R-:W-:Y:S02]  /*3020*/  HFMA2 R20, -RZ, RZ, 0.771484375, 0.21533203125 ;  /* 0x3a2c32e4ff147431 */ /* 0x000fe400000001ff */
[----:B------:R-:W-:Y:S01]  /*3030*/  VIADD R12, R12, 0x20 ;  /* 0x000000200c0c7836 */ /* 0x000fe20000000000 */
[----:B------:R-:W-:Y:S04]  /*3040*/  BSSY.RECONVERGENT B1, `(.L_x_147) ;  /* 0x0000056000017945 */ /* 0x000fe80003800200 */
[----:B------:R-:W-:Y:S01]  /*3050*/  ISETP.GE.AND P2, PT, R12, UR4, PT ;  /* 0x000000040c007c0c */ /* 0x000fe2000bf46270 */
[----:B--2---:R-:W-:-:S05]  /*3060*/  HADD2.F32 R14, -RZ, R16.H0_H0 ;  /* 0x20000010ff0e7230 */ /* 0x004fca0000004100 */
[----:B------:R-:W-:-:S04]  /*3070*/  FMUL R13, R5, |R14| ;  /* 0x4000000e050d7220 */ /* 0x000fc80000400000 */
        /* <DEDUP_REMOVED lines=30> */
[----:B------:R-:W-:-:S03]  /*3260*/  IMAD.MOV.U32 R19, RZ, RZ, 0x391fcb8e ;  /* 0x391fcb8eff137424 */ /* 0x000fc600078e00ff */
        /* <DEDUP_REMOVED lines=19> */
[----:B------:R-:W-:Y:S02]  /*33a0*/  IADD3 R18, PT, PT, R19, 0x7f000000, RZ ;  /* 0x7f00000013127810 */ /* 0x000fe40007ffe0ff */
[----:B------:R-:W-:Y:S01]  /*33b0*/  FSETP.EQ.OR P0, PT, R0, RZ, !P0 ;  /* 0x000000ff0000720b */ /* 0x000fe20004702400 */
[----:B------:R-:W-:Y:S01]  /*33c0*/  FFMA R17, R14, R17, 0.055503588169813156128 ;  /* 0x3d6357bb0e117423 */ /* 0x000fe20000000011 */
[----:B--2---:R-:W-:-:S03]  /*33d0*/  LEA R16, R16, -R19, 0x17 ;  /* 0x8000001310107211 */ /* 0x004fc600078eb8ff */
        /* <DEDUP_REMOVED lines=23> */
[----:B------:R-:W-:Y:S01]  /*3550*/  FSETP.GEU.AND P0, PT, R13, RZ, PT ;  /* 0x000000ff0d00720b */ /* 0x000fe20003f0e000 */
[----:B------:R-:W-:-:S12]  /*3560*/  IMAD.MOV.U32 R15, RZ, RZ, R16 ;  /* 0x000000ffff0f7224 */ /* 0x000fd800078e0010 */
[----:B------:R-:W-:-:S04]  /*3570*/  @!P0 FSETP.NEU.AND P3, PT, |R9|, 1, PT ;  /* 0x3f8000000900880b */ /* 0x000fc80003f6d200 */
[----:B------:R-:W-:-:S04]  /*3580*/  @!P0 FSEL R13, R16, -R16, P3 ;  /* 0x80000010100d8208 */ /* 0x000fc80001800000 */
[----:B------:R-:W-:-:S07]  /*3590*/  @!P0 FSEL R15, R13, +QNAN , !P1 ;  /* 0x7fffffff0d0f8808 */ /* 0x000fce0004800000 */
.L_x_148:
[----:B------:R-:W-:Y:S05]  /*35a0*/  BSYNC.RECONVERGENT B1 ;  /* 0x0000000000017941 */ /* 0x000fea0003800200 */
.L_x_147:
[----:B------:R-:W-:Y:S01]  /*35b0*/  FADD R8, R15, R8 ;  /* 0x000000080f087221 */ /* 0x000fe20000000000 */
[----:B------:R-:W-:Y:S01]  /*35c0*/  IADD3 R11, PT, PT, R11, 0x20, RZ ;  /* 0x000000200b0b7810 */ /* 0x000fe20007ffe0ff */
[----:B------:R-:W-:Y:S06]  /*35d0*/  @!P2 BRA `(.L_x_149) ;  /* 0xfffffff80088a947 */ /* 0x000fec000383ffff */
.L_x_146:
[----:B------:R-:W-:Y:S05]  /*35e0*/  BSYNC.RECONVERGENT B0 ;  /* 0x0000000000007941 */ /* 0x000fea0003800200 */
.L_x_145:
        /* <DEDUP_REMOVED lines=24> */
[----:B0-----:R-:W-:Y:S05]  /*3770*/  CALL.REL.NOINC `($__internal_4_$__cuda_sm20_rcp_rn_f32_slowpath) ;  /* 0x0000000800c47944 */ /* 0x001fea0003c00000 */
[----:B------:R-:W-:Y:S05]  /*3780*/  BRA `(.L_x_153) ;  /* 0x0000000000107947 */ /* 0x000fea0003800000 */
.L_x_152:
[----:B------:R-:W1:Y:S02]  /*3790*/  MUFU.RCP R11, R12 ;  /* 0x0000000c000b7308 */ /* 0x000e640000001000 */
[----:B-1----:R-:W-:-:S04]  /*37a0*/  FFMA R0, R11, R12, -1 ;  /* 0xbf8000000b007423 */ /* 0x002fc8000000000c */
[----:B------:R-:W-:-:S04]  /*37b0*/  FADD.FTZ R0, -R0, -RZ ;  /* 0x800000ff00007221 */ /* 0x000fc80000010100 */
[----:B------:R-:W-:-:S07]  /*37c0*/  FFMA R11, R11, R0, R11 ;  /* 0x000000000b0b7223 */ /* 0x000fce000000000b */
.L_x_153:
[C---:B------:R-:W-:Y:S01]  /*37d0*/  FMUL R13, |R8|.reuse, 16777216 ;  /* 0x4b800000080d7820 */ /* 0x040fe20000400200 */
[----:B------:R-:W-:Y:S01]  /*37e0*/  FSETP.GEU.AND P0, PT, |R8|, 1.175494350822287508e-38, PT ;  /* 0x008000000800780b */ /* 0x000fe20003f0e200 */
[----:B------:R-:W-:Y:S01]  /*37f0*/  IMAD.MOV.U32 R19, RZ, RZ, 0x3a2c32e4 ;  /* 0x3a2c32e4ff137424 */ /* 0x000fe200078e00ff */
[----:B------:R-:W-:Y:S02]  /*3800*/  BSSY.RECONVERGENT B1, `(.L_x_154) ;  /* 0x0000056000017945 */ /* 0x000fe40003800200 */
[----:B------:R-:W-:Y:S02]  /*3810*/  FSEL R13, R13, |R8|, !P0 ;  /* 0x400000080d0d7208 */ /* 0x000fe40004000000 */
[----:B------:R-:W-:Y:S02]  /*3820*/  FSEL R12, RZ, -24, P0 ;  /* 0xc1c00000ff0c7808 */ /* 0x000fe40000000000 */
[----:B------:R-:W-:-:S04]  /*3830*/  IADD3 R0, PT, PT, R13, -0x3f3504f3, RZ ;  /* 0xc0cafb0d0d007810 */ /* 0x000fc80007ffe0ff */
[----:B------:R-:W-:-:S04]  /*3840*/  LOP3.LUT R0, R0, 0xff800000, RZ, 0xc0, !PT ;  /* 0xff80000000007812 */ /* 0x000fc800078ec0ff */
[----:B------:R-:W-:-:S05]  /*3850*/  IADD3 R13, PT, PT, R13, -R0, RZ ;  /* 0x800000000d0d7210 */ /* 0x000fca0007ffe0ff */
        /* <DEDUP_REMOVED lines=24> */
[----:B------:R-:W-:-:S03]  /*39e0*/  HFMA2 R14, -RZ, RZ, 0.64013671875, -15.109375 ;  /* 0x391fcb8eff0e7431 */ /* 0x000fc600000001ff */
        /* <DEDUP_REMOVED lines=48> */
[----:B------:R-:W-:Y:S02]  /*3cf0*/  FSETP.GEU.AND P1, PT, R6, -R7, PT ;  /* 0x800000070600720b */ /* 0x000fe40003f2e000 */
[----:B------:R-:W-:-:S11]  /*3d00*/  MOV R9, R13 ;  /* 0x0000000d00097202 */ /* 0x000fd60000000f00 */
[----:B------:R-:W1:Y:S01]  /*3d10*/  @!P1 FRND.FLOOR R0, R11 ;  /* 0x0000000b00009307 */ /* 0x000e620000205000 */
[----:B------:R-:W-:Y:S02]  /*3d20*/  @!P1 FSETP.NEU.AND P2, PT, |R12|, 1, PT ;  /* 0x3f8000000c00980b */ /* 0x000fe40003f4d200 */
[----:B-1----:R-:W-:Y:S02]  /*3d30*/  @!P1 FSETP.NEU.AND P0, PT, R11, R0, PT ;  /* 0x000000000b00920b */ /* 0x002fe40003f0d000 */
[----:B------:R-:W-:-:S04]  /*3d40*/  @!P1 FSEL R0, R13, -R13, P2 ;  /* 0x8000000d0d009208 */ /* 0x000fc80001000000 */
[----:B------:R-:W-:-:S07]  /*3d50*/  @!P1 FSEL R9, R0, +QNAN , !P0 ;  /* 0x7fffffff00099808 */ /* 0x000fce0004000000 */
.L_x_155:
[----:B------:R-:W-:Y:S05]  /*3d60*/  BSYNC.RECONVERGENT B1 ;  /* 0x0000000000017941 */ /* 0x000fea0003800200 */
.L_x_154:
[----:B------:R2:W-:Y:S02]  /*3d70*/  STS [R2], R9 ;  /* 0x0000000902007388 */ /* 0x0005e40000000800 */
.L_x_151:
[----:B------:R-:W-:Y:S05]  /*3d80*/  BSYNC.RECONVERGENT B0 ;  /* 0x0000000000007941 */ /* 0x000fea0003800200 */
.L_x_150:
        /* <DEDUP_REMOVED lines=11> */
[----:B-1----:R-:W-:Y:S01]  /*3e40*/  HFMA2 R7, -RZ, RZ, 15, 0 ;  /* 0x4b800000ff077431 */ /* 0x002fe200000001ff */
[----:B------:R-:W-:Y:S03]  /*3e50*/  BSSY.RECONVERGENT B0, `(.L_x_156) ;  /* 0x000001f000007945 */ /* 0x000fe60003800200 */
[----:B------:R-:W-:-:S05]  /*3e60*/  VIADD R2, R2, UR4 ;  /* 0x0000000402027c36 */ /* 0x000fca0008000000 */
[----:B0-----:R-:W-:Y:S02]  /*3e70*/  LOP3.LUT R6, R2, 0x60, RZ, 0xc0, !PT ;  /* 0x0000006002067812 */ /* 0x001fe400078ec0ff */
[----:B------:R-:W-:Y:S02]  /*3e80*/  FSEL R7, R7, 1, !P0 ;  /* 0x3f80000007077808 */ /* 0x000fe40004000000 */
[----:B------:R-:W-:Y:S02]  /*3e90*/  ISETP.NE.AND P0, PT, R6, 0x60, PT ;  /* 0x000000600600780c */ /* 0x000fe40003f05270 */
[----:B------:R-:W-:Y:S01]  /*3ea0*/  ISETP.GE.U32.AND P1, PT, R2, 0x60, PT ;  /* 0x000000600200780c */ /* 0x000fe20003f26070 */
[----:B--2---:R-:W-:-:S04]  /*3eb0*/  FMUL R0, R0, R7 ;  /* 0x0000000700007220 */ /* 0x004fc80000400000 */
[----:B------:R-:W-:-:S06]  /*3ec0*/  FMUL R5, R5, R0 ;  /* 0x0000000005057220 */ /* 0x000fcc0000400000 */
        /* <DEDUP_REMOVED lines=8> */
[----:B------:R-:W-:-:S03]  /*3f50*/  LOP3.LUT R2, R2, 0x60, RZ, 0xc0, !PT ;  /* 0x0000006002027812 */ /* 0x000fc600078ec0ff */
[----:B------:R-:W-:Y:S01]  /*3f60*/  IMAD.MOV R0, RZ, RZ, -R0 ;  /* 0x000000ffff007224 */ /* 0x000fe200078e0a00 */
[----:B------:R-:W-:-:S07]  /*3f70*/  IADD3 R3, PT, PT, R3, R2, RZ ;  /* 0x0000000203037210 */ /* 0x000fce0007ffe0ff */
.L_x_158:
[----:B-1----:R-:W-:-:S06]  /*3f80*/  IMAD.WIDE R14, R17, 0x2, R6 ;  /* 0x00000002110e7825 */ /* 0x002fcc00078e0206 */
[----:B--2---:R-:W2:Y:S01]  /*3f90*/  LDG.E.U16 R14, desc[UR8][R14.64] ;  /* 0x000000080e0e7981 */ /* 0x004ea2000c1e1500 */
[C---:B0-----:R-:W-:Y:S01]  /*3fa0*/  IMAD.WIDE R12, R11.reuse, 0x2, R8 ;  /* 0x000000020b0c7825 */ /* 0x041fe200078e0208 */
[----:B------:R-:W-:Y:S02]  /*3fb0*/  IADD3 R0, PT, PT, R0, 0x1, RZ ;  /* 0x0000000100007810 */ /* 0x000fe40007ffe0ff */
[----:B------:R-:W-:Y:S01]  /*3fc0*/  IADD3 R11, PT, PT, R11, 0x20, RZ ;  /* 0x000000200b0b7810 */ /* 0x000fe20007ffe0ff */
[----:B------:R-:W-:Y:S01]  /*3fd0*/  VIADD R17, R17, 0x20 ;  /* 0x0000002011117836 */ /* 0x000fe20000000000 */
[----:B------:R-:W-:Y:S01]  /*3fe0*/  ISETP.NE.AND P0, PT, R0, RZ, PT ;  /* 0x000000ff0000720c */ /* 0x000fe20003f05270 */
[----:B--2---:R-:W-:-:S05]  /*3ff0*/  HADD2.F32 R2, -RZ, R14.H0_H0 ;  /* 0x2000000eff027230 */ /* 0x004fca0000004100 */
[----:B------:R-:W-:-:S05]  /*4000*/  FMUL R2, R5, R2 ;  /* 0x0000000205027220 */ /* 0x000fca0000400000 */
[----:B------:R-:W-:-:S05]  /*4010*/  F2FP.F16.F32.PACK_AB R2, RZ, R2 ;  /* 0x00000002ff02723e */ /* 0x000fca00000000ff */
[----:B------:R2:W-:Y:S01]  /*4020*/  STG.E.U16 desc[UR8][R12.64], R2 ;  /* 0x000000020c007986 */ /* 0x0005e2000c101508 */
[----:B------:R-:W-:Y:S05]  /*4030*/  @P0 BRA `(.L_x_158) ;  /* 0xfffffffc00d00947 */ /* 0x000fea000383ffff */
.L_x_157:
[----:B------:R-:W-:Y:S05]  /*4040*/  BSYNC.RECONVERGENT B0 ;  /* 0x0000000000007941 */ /* 0x000fea0003800200 */
.L_x_156:
[----:B------:R-:W-:Y:S05]  /*4050*/  @!P1 EXIT ;  /* 0x000000000000994d */ /* 0x000fea0003800000 */
[----:B------:R-:W0:Y:S01]  /*4060*/  LDC.64 R6, c[0x0][0x380] ;  /* 0x0000e000ff067b82 */ /* 0x000e220000000a00 */
[C---:B------:R-:W-:Y:S02]  /*4070*/  IADD3 R15, PT, PT, R3.reuse, R10, RZ ;  /* 0x0000000a030f7210 */ /* 0x040fe40007ffe0ff */
[----:B------:R-:W-:-:S05]  /*4080*/  IADD3 R17, PT, PT, R3, R4, RZ ;  /* 0x0000000403117210 */ /* 0x000fca0007ffe0ff */
[----:B------:R-:W1:Y:S02]  /*4090*/  LDC.64 R8, c[0x0][0x388] ;  /* 0x0000e200ff087b82 */ /* 0x000e640000000a00 */
.L_x_159:
[----:B-1----:R-:W-:-:S05]  /*40a0*/  IMAD.WIDE R10, R17, 0x2, R8 ;  /* 0x00000002110a7825 */ /* 0x002fca00078e0208 */
[----:B---3--:R-:W3:Y:S01]  /*40b0*/  LDG.E.U16 R0, desc[UR8][R10.64] ;  /* 0x000000080a007981 */ /* 0x008ee2000c1e1500 */
[----:B0-2---:R-:W-:-:S04]  /*40c0*/  IMAD.WIDE R12, R15, 0x2, R6 ;  /* 0x000000020f0c7825 */ /* 0x005fc800078e0206 */
[----:B---3--:R-:W-:-:S05]  /*40d0*/  HADD2.F32 R0, -RZ, R0.H0_H0 ;  /* 0x20000000ff007230 */ /* 0x008fca0000004100 */
[----:B------:R-:W-:-:S05]  /*40e0*/  FMUL R0, R5, R0 ;  /* 0x0000000005007220 */ /* 0x000fca0000400000 */
[----:B------:R-:W-:-:S04]  /*40f0*/  F2FP.F16.F32.PACK_AB R0, RZ, R0 ;  /* 0x00000000ff00723e */ /* 0x000fc800000000ff */
[----:B------:R-:W-:-:S05]  /*4100*/  PRMT R2, R0, 0x7610, R2 ;  /* 0x0000761000027816 */ /* 0x000fca0000000002 */
[----:B------:R0:W-:Y:S04]  /*4110*/  STG.E.U16 desc[UR8][R12.64], R2 ;  /* 0x000000020c007986 */ /* 0x0001e8000c101508 */
[----:B------:R-:W2:Y:S02]  /*4120*/  LDG.E.U16 R0, desc[UR8][R10.64+0x40] ;  /* 0x000040080a007981 */ /* 0x000ea4000c1e1500 */
[----:B--2---:R-:W-:-:S05]  /*4130*/  HADD2.F32 R0, -RZ, R0.H0_H0 ;  /* 0x20000000ff007230 */ /* 0x004fca0000004100 */
        /* <DEDUP_REMOVED lines=8> */
[----:B0-----:R-:W-:-:S05]  /*41c0*/  PRMT R2, R0, 0x7610, R2 ;  /* 0x0000761000027816 */ /* 0x001fca0000000002 */
[----:B------:R3:W-:Y:S04]  /*41d0*/  STG.E.U16 desc[UR8][R12.64+0x80], R2 ;  /* 0x000080020c007986 */ /* 0x0007e8000c101508 */
[----:B------:R-:W2:Y:S01]  /*41e0*/  LDG.E.U16 R0, desc[UR8][R10.64+0xc0] ;  /* 0x0000c0080a007981 */ /* 0x000ea2000c1e1500 */
[----:B------:R-:W-:Y:S01]  /*41f0*/  VIADD R3, R3, 0x80 ;  /* 0x0000008003037836 */ /* 0x000fe20000000000 */
[----:B------:R-:W-:Y:S02]  /*4200*/  IADD3 R17, PT, PT, R17, 0x80, RZ ;  /* 0x0000008011117810 */ /* 0x000fe40007ffe0ff */
[----:B------:R-:W-:Y:S02]  /*4210*/  IADD3 R15, PT, PT, R15, 0x80, RZ ;  /* 0x000000800f0f7810 */ /* 0x000fe40007ffe0ff */
[----:B------:R-:W-:Y:S01]  /*4220*/  ISETP.GE.AND P0, PT, R3, UR4, PT ;  /* 0x0000000403007c0c */ /* 0x000fe2000bf06270 */
[----:B--2---:R-:W-:-:S05]  /*4230*/  HADD2.F32 R0, -RZ, R0.H0_H0 ;  /* 0x20000000ff007230 */ /* 0x004fca0000004100 */
[----:B------:R-:W-:-:S05]  /*4240*/  FMUL R0, R5, R0 ;  /* 0x0000000005007220 */ /* 0x000fca0000400000 */
[----:B------:R-:W-:-:S05]  /*4250*/  F2FP.F16.F32.PACK_AB R0, RZ, R0 ;  /* 0x00000000ff00723e */ /* 0x000fca00000000ff */
[----:B------:R3:W-:Y:S01]  /*4260*/  STG.E.U16 desc[UR8][R12.64+0xc0], R0 ;  /* 0x0000c0000c007986 */ /* 0x0007e2000c101508 */
[----:B------:R-:W-:Y:S05]  /*4270*/  @!P0 BRA `(.L_x_159) ;  /* 0xfffffffc00888947 */ /* 0x000fea000383ffff */
[----:B------:R-:W-:Y:S05]  /*4280*/  EXIT ;  /* 0x000000000000794d */ /* 0x000fea0003800000 */
        .weak           $__internal_4_$__cuda_sm20_rcp_rn_f32_slowpath
        .type           $__internal_4_$__cuda_sm20_rcp_rn_f32_slowpath,@function
        .size           $__internal_4_$__cuda_sm20_rcp_rn_f32_slowpath,(.L_x_264 - $__internal_4_$__cuda_sm20_rcp_rn_f32_slowpath)
$__internal_4_$__cuda_sm20_rcp_rn_f32_slowpath:
        /* <DEDUP_REMOVED lines=15> */
.L_x_160:
[----:B------:R-:W-:-:S04]  /*4380*/  IADD3 R13, PT, PT, R11, -0xfd, RZ ;  /* 0xffffff030b0d7810 */ /* 0x000fc80007ffe0ff */
[----:B------:R-:W-:-:S13]  /*4390*/  ISETP.GT.U32.AND P0, PT, R13, 0x1, PT ;  /* 0x000000010d00780c */ /* 0x000fda0003f04070 */
[----:B------:R-:W-:Y:S05]  /*43a0*/  @P0 BRA `(.L_x_162) ;  /* 0x0000000000780947 */ /* 0x000fea0003800000 */
[----:B------:R-:W-:Y:S02]  /*43b0*/  LOP3.LUT R14, R0, 0x7fffff, RZ, 0xc0, !PT ;  /* 0x007fffff000e7812 */ /* 0x000fe400078ec0ff */
[----:B------:R-:W-:Y:S02]  /*43c0*/  MOV R18, 0x3 ;  /* 0x0000000300127802 */ /* 0x000fe40000000f00 */
[----:B------:R-:W-:Y:S02]  /*43d0*/  LOP3.LUT R14, R14, 0x3f800000, RZ, 0xfc, !PT ;  /* 0x3f8000000e0e7812 */ /* 0x000fe400078efcff */
[----:B------:R-:W-:Y:S02]  /*43e0*/  SHF.L.U32 R19, R18, R13, RZ ;  /* 0x0000000d12137219 */ /* 0x000fe400000006ff */
[----:B------:R-:W0:Y:S01]  /*43f0*/  MUFU.RCP R15, R14 ;  /* 0x0000000e000f7308 */ /* 0x000e220000001000 */
[----:B------:R-:W-:Y:S01]  /*4400*/  IADD3 R11, PT, PT, R11, -0xfc, RZ ;  /* 0xffffff040b0b7810 */ /* 0x000fe20007ffe0ff */
        /* <DEDUP_REMOVED lines=24> */
.L_x_162:
[----:B------:R0:W1:Y:S02]  /*4590*/  MUFU.RCP R11, R0 ;  /* 0x00000000000b7308 */ /* 0x0000640000001000 */
.L_x_161:
[----:B------:R-:W-:-:S04]  /*45a0*/  HFMA2 R13, -RZ, RZ, 0, 0 ;  /* 0x00000000ff0d7431 */ /* 0x000fc800000001ff */
[----:B0123--:R-:W-:Y:S05]  /*45b0*/  RET.REL.NODEC R12 `(_Z17warpLPNormStridesI6__halfLj32ELj32EEvPT_PKS1_PKiS6_S6_ifiif) ;  /* 0xffffffb80c907950 */ /* 0x00ffea0003c3ffff */
.L_x_163:
        /* <DEDUP_REMOVED lines=12> */
.L_x_264:


//--------------------- .text._Z18blockLPNormStridesI6__halfLj1024EEvPT_PKS1_PKiS6_S6_ifif --------------------------
	.section	.text._Z18blockLPNormStridesI6__halfLj1024EEvPT_PKS1_PKiS6_S6_ifif,"ax",@progbits
	.align	128
        .global         _Z18blockLPNormStridesI6__halfLj1024EEvPT_PKS1_PKiS6_S6_ifif
        .type           _Z18blockLPNormStridesI6__halfLj1024EEvPT_PKS1_PKiS6_S6_ifif,@function
        .size           _Z18blockLPNormStridesI6__halfLj1024EEvPT_PKS1_PKiS6_S6_ifif,(.L_x_265 - _Z18blockLPNormStridesI6__halfLj1024EEvPT_PKS1_PKiS6_S6_ifif)
        .other          _Z18blockLPNormStridesI6__halfLj1024EEvPT_PKS1_PKiS6_S6_ifif,@"STO_CUDA_ENTRY STV_DEFAULT"
_Z18blockLPNormStridesI6__halfLj1024EEvPT_PKS1_PKiS6_S6_ifif:
.text._Z18blockLPNormStridesI6__halfLj1024EEvPT_PKS1_PKiS6_S6_ifif:
        /* <DEDUP_REMOVED lines=24> */
.L_x_166:
        /* <DEDUP_REMOVED lines=70> */
[----:B------:R-:W-:-:S05]  /*05e0*/  @P0 IADD3 R19, PT, PT, R19, 0x1, RZ ;  /* 0x0000000113130810 */ /* 0x000fca0007ffe0ff */
[----:B------:R-:W-:Y:S02]  /*05f0*/  IMAD.MOV.U32 R7, RZ, RZ, R19 ;  /* 0x000000ffff077224 */ /* 0x000fe400078e0013 */
[----:B0-----:R-:W0:Y:S03]  /*0600*/  MUFU.RCP R19, R22 ;  /* 0x0000001600137308 */ /* 0x001e260000001000 */
[----:B------:R-:W-:Y:S02]  /*0610*/  @!P2 IADD3 R7, PT, PT, -R7, RZ, RZ ;  /* 0x000000ff0707a210 */ /* 0x000fe40007ffe1ff */
        /* <DEDUP_REMOVED lines=11> */
[----:B------:R-:W-:-:S04]  /*06d0*/  @!P1 IADD3 R23, PT, PT, R23, -R18, RZ ;  /* 0x8000001217179210 */ /* 0x000fc80007ffe0ff */
[----:B------:R-:W-:Y:S01]  /*06e0*/  ISETP.GE.U32.AND P0, PT, R23, R18, PT ;  /* 0x000000121700720c */ /* 0x000fe20003f06070 */
[----:B------:R-:W-:Y:S02]  /*06f0*/  HFMA2 R18, -RZ, RZ, 0, 0 ;  /* 0x00000000ff127431 */ /* 0x000fe400000001ff */
[----:B0-----:R-:W-:-:S04]  /*0700*/  IMAD.MOV R29, RZ, RZ, -R19 ;  /* 0x000000ffff1d7224 */ /* 0x001fc800078e0a13 */
[----:B------:R-:W-:Y:S02]  /*0710*/  IMAD R29, R29, R8, RZ ;  /* 0x000000081d1d7224 */ /* 0x000fe400078e02ff */
[----:B------:R-:W-:-:S04]  /*0720*/  IMAD.WIDE.U32 R20, R21, 0x4, R14 ;  /* 0x0000000415147825 */ /* 0x000fc800078e000e */
[----:B-1----:R-:W-:Y:S02]  /*0730*/  IMAD.HI.U32 R25, R19, R29, R18 ;  /* 0x0000001d13197227 */ /* 0x002fe400078e0012 */
[----:B------:R-:W3:Y:S02]  /*0740*/  LDG.E R20, desc[UR8][R20.64] ;  /* 0x0000000814147981 */ /* 0x000ee4000c1e1900 */
[----:B------:R-:W-:-:S04]  /*0750*/  VIADD R29, R4, 0xfffffffe ;  /* 0xfffffffe041d7836 */ /* 0x000fc80000000000 */
[----:B------:R-:W-:-:S05]  /*0760*/  IMAD.WIDE.U32 R18, R29, 0x4, R12 ;  /* 0x000000041d127825 */ /* 0x000fca00078e000c */
        /* <DEDUP_REMOVED lines=12> */
[----:B------:R-:W-:-:S04]  /*0830*/  LOP3.LUT R0, R7, R10, RZ, 0x3c, !PT ;  /* 0x0000000a07007212 */ /* 0x000fc800078e3cff */
[----:B------:R-:W-:Y:S02]  /*0840*/  ISETP.GE.AND P2, PT, R0, RZ, PT ;  /* 0x000000ff0000720c */ /* 0x000fe40003f46270 */
[----:B0-----:R-:W0:Y:S01]  /*0850*/  MUFU.RCP R2, R2 ;  /* 0x0000000200027308 */ /* 0x001e220000001000 */
[----:B------:R-:W-:-:S10]  /*0860*/  IADD3 R0, PT, PT, -R7, RZ, RZ ;  /* 0x000000ff07007210 */ /* 0x000fd40007ffe1ff */
[----:B------:R-:W-:Y:S02]  /*0870*/  @!P2 IMAD.MOV R6, RZ, RZ, -R6 ;  /* 0x000000ffff06a224 */ /* 0x000fe400078e0a06 */
[----:B------:R-:W-:Y:S01]  /*0880*/  IMAD R3, R28, R0, R3 ;  /* 0x000000001c037224 */ /* 0x000fe200078e0203 */
[----:B------:R-:W-:Y:S02]  /*0890*/  IABS R0, R9 ;  /* 0x0000000900007213 */ /* 0x000fe40000000000 */
[----:B------:R-:W-:Y:S02]  /*08a0*/  @!P1 LOP3.LUT R6, RZ, R10, RZ, 0x33, !PT ;  /* 0x0000000aff069212 */ /* 0x000fe400078e33ff */
[----:B0-----:R-:W-:Y:S01]  /*08b0*/  IADD3 R19, PT, PT, R2, 0xffffffe, RZ ;  /* 0x0ffffffe02137810 */ /* 0x001fe20007ffe0ff */
[----:B------:R-:W-:Y:S01]  /*08c0*/  IMAD.MOV R0, RZ, RZ, -R0 ;  /* 0x000000ffff007224 */ /* 0x000fe200078e0a00 */
[----:B------:R-:W-:-:S04]  /*08d0*/  IABS R18, R6 ;  /* 0x0000000600127213 */ /* 0x000fc80000000000 */
[----:B------:R-:W0:Y:S01]  /*08e0*/  F2I.FTZ.U32.TRUNC.NTZ R19, R19 ;  /* 0x0000001300137305 */ /* 0x000e22000021f000 */
[----:B-----5:R-:W-:Y:S01]  /*08f0*/  IMAD R26, R3, R26, R5 ;  /* 0x0000001a031a7224 */ /* 0x020fe200078e0205 */
[----:B------:R-:W-:Y:S01]  /*0900*/  MOV R5, R0 ;  /* 0x0000000000057202 */ /* 0x000fe20000000f00 */
[----:B------:R-:W-:-:S04]  /*0910*/  IMAD.HI.U32 R0, R25, R18, RZ ;  /* 0x0000001219007227 */ /* 0x000fc800078e00ff */
[----:B------:R-:W-:Y:S02]  /*0920*/  IMAD R5, R0, R5, R18 ;  /* 0x0000000500057224 */ /* 0x000fe400078e0212 */
[----:B------:R-:W-:Y:S02]  /*0930*/  HFMA2 R18, -RZ, RZ, 0, 0 ;  /* 0x00000000ff127431 */ /* 0x000fe400000001ff */
[----:B0-----:R-:W-:-:S04]  /*0940*/  IMAD.MOV R20, RZ, RZ, -R19 ;  /* 0x000000ffff147224 */ /* 0x001fc800078e0a13 */
[----:B------:R-:W-:-:S04]  /*0950*/  IMAD R27, R20, R23, RZ ;  /* 0x00000017141b7224 */ /* 0x000fc800078e02ff */
[----:B------:R-:W-:-:S04]  /*0960*/  IMAD.HI.U32 R20, R19, R27, R18 ;  /* 0x0000001b13147227 */ /* 0x000fc800078e0012 */
[----:B------:R-:W-:-:S04]  /*0970*/  VIADD R27, R4, 0xfffffffd ;  /* 0xfffffffd041b7836 */ /* 0x000fc80000000000 */
        /* <DEDUP_REMOVED lines=12> */
[----:B-1----:R-:W-:Y:S02]  /*0a40*/  IADD3 R24, PT, PT, R4, -0x4, RZ ;  /* 0xfffffffc04187810 */ /* 0x002fe40007ffe0ff */
[----:B------:R-:W-:Y:S02]  /*0a50*/  LOP3.LUT R2, R6, R9, RZ, 0x3c, !PT ;  /* 0x0000000906027212 */ /* 0x000fe400078e3cff */
[----:B------:R-:W-:Y:S02]  /*0a60*/  @!P1 IADD3 R0, PT, PT, R0, 0x1, RZ ;  /* 0x0000000100009810 */ /* 0x000fe40007ffe0ff */
[----:B------:R-:W-:Y:S02]  /*0a70*/  ISETP.GE.AND P2, PT, R2, RZ, PT ;  /* 0x000000ff0200720c */ /* 0x000fe40003f46270 */
[----:B------:R-:W-:Y:S01]  /*0a80*/  ISETP.NE.AND P1, PT, R9, RZ, PT ;  /* 0x000000ff0900720c */ /* 0x000fe20003f25270 */
[----:B------:R-:W-:Y:S01]  /*0a90*/  @P0 VIADD R0, R0, 0x1 ;  /* 0x0000000100000836 */ /* 0x000fe20000000000 */
[----:B------:R-:W-:-:S04]  /*0aa0*/  IABS R2, R21 ;  /* 0x0000001500027213 */ /* 0x000fc80000000000 */
[----:B------:R-:W-:-:S05]  /*0ab0*/  IADD3 R2, PT, PT, RZ, -R2, RZ ;  /* 0x80000002ff027210 */ /* 0x000fca0007ffe0ff */
[----:B------:R-:W-:Y:S02]  /*0ac0*/  @!P2 IADD3 R0, PT, PT, -R0, RZ, RZ ;  /* 0x000000ff0000a210 */ /* 0x000fe40007ffe1ff */
[----:B------:R-:W-:Y:S02]  /*0ad0*/  @!P1 LOP3.LUT R0, RZ, R9, RZ, 0x33, !PT ;  /* 0x00000009ff009212 */ /* 0x000fe400078e33ff */
[----:B--2---:R-:W-:-:S04]  /*0ae0*/  IABS R5, R28 ;  /* 0x0000001c00057213 */ /* 0x004fc80000000000 */
[----:B------:R-:W0:Y:S08]  /*0af0*/  I2F.RP R8, R5 ;  /* 0x0000000500087306 */ /* 0x000e300000209400 */
[----:B0-----:R-:W0:Y:S02]  /*0b00*/  MUFU.RCP R8, R8 ;  /* 0x0000000800087308 */ /* 0x001e240000001000 */
[----:B0-----:R-:W-:-:S06]  /*0b10*/  VIADD R18, R8, 0xffffffe ;  /* 0x0ffffffe08127836 */ /* 0x001fcc0000000000 */
        /* <DEDUP_REMOVED lines=18> */
[----:B------:R-:W-:-:S05]  /*0c40*/  @!P1 IMAD.IADD R8, R8, 0x1, -R23 ;  /* 0x0000000108089824 */ /* 0x000fca00078e0a17 */
[----:B------:R-:W-:Y:S02]  /*0c50*/  ISETP.GE.U32.AND P0, PT, R8, R23, PT ;  /* 0x000000170800720c */ /* 0x000fe40003f06070 */
[----:B0-----:R-:W-:-:S05]  /*0c60*/  IADD3 R2, PT, PT, -R0, RZ, RZ ;  /* 0x000000ff00027210 */ /* 0x001fca0007ffe1ff */
[----:B------:R-:W-:Y:S01]  /*0c70*/  IMAD R6, R9, R2, R6 ;  /* 0x0000000209067224 */ /* 0x000fe200078e0206 */
[----:B------:R-:W-:Y:S01]  /*0c80*/  LOP3.LUT R2, R0, R21, RZ, 0x3c, !PT ;  /* 0x0000001500027212 */ /* 0x000fe200078e3cff */
[----:B------:R-:W-:Y:S01]  /*0c90*/  @!P1 VIADD R20, R20, 0x1 ;  /* 0x0000000114149836 */ /* 0x000fe20000000000 */
[----:B------:R-:W-:Y:S02]  /*0ca0*/  ISETP.NE.AND P1, PT, R21, RZ, PT ;  /* 0x000000ff1500720c */ /* 0x000fe40003f25270 */
[----:B------:R-:W-:Y:S02]  /*0cb0*/  ISETP.GE.AND P2, PT, R2, RZ, PT ;  /* 0x000000ff0200720c */ /* 0x000fe40003f46270 */
[----:B------:R-:W-:Y:S02]  /*0cc0*/  @P0 IADD3 R20, PT, PT, R20, 0x1, RZ ;  /* 0x0000000114140810 */ /* 0x000fe40007ffe0ff */
[----:B------:R-:W-:-:S09]  /*0cd0*/  IABS R2, R28 ;  /* 0x0000001c00027213 */ /* 0x000fd20000000000 */
[----:B------:R-:W-:Y:S01]  /*0ce0*/  @!P2 IMAD.MOV R20, RZ, RZ, -R20 ;  /* 0x000000ffff14a224 */ /* 0x000fe200078e0a14 */
[----:B------:R-:W-:-:S04]  /*0cf0*/  @!P1 LOP3.LUT R20, RZ, R21, RZ, 0x33, !PT ;  /* 0x00000015ff149212 */ /* 0x000fc800078e33ff */
[----:B------:R-:W-:Y:S01]  /*0d00*/  IABS R9, R20 ;  /* 0x0000001400097213 */ /* 0x000fe20000000000 */
[----:B------:R-:W-:-:S04]  /*0d10*/  IMAD.MOV R2, RZ, RZ, -R2 ;  /* 0x000000ffff027224 */ /* 0x000fc800078e0a02 */
[----:B------:R-:W-:-:S04]  /*0d20*/  IMAD.HI.U32 R26, R26, R9, RZ ;  /* 0x000000091a1a7227 */ /* 0x000fc800078e00ff */
[----:B------:R-:W-:Y:S01]  /*0d30*/  IMAD R9, R26, R2, R9 ;  /* 0x000000021a097224 */ /* 0x000fe200078e0209 */
[----:B--2---:R-:W-:-:S04]  /*0d40*/  IABS R8, R18 ;  /* 0x0000001200087213 */ /* 0x004fc80000000000 */
[----:B-1----:R-:W0:Y:S08]  /*0d50*/  I2F.RP R11, R8 ;  /* 0x00000008000b7306 */ /* 0x002e300000209400 */
[----:B0-----:R-:W0:Y:S02]  /*0d60*/  MUFU.RCP R11, R11 ;  /* 0x0000000b000b7308 */ /* 0x001e240000001000 */
[----:B0-----:R-:W-:-:S06]  /*0d70*/  IADD3 R7, PT, PT, R11, 0xffffffe, RZ ;  /* 0x0ffffffe0b077810 */ /* 0x001fcc0007ffe0ff */
[----:B------:R-:W0:Y:S01]  /*0d80*/  F2I.FTZ.U32.TRUNC.NTZ R7, R7 ;  /* 0x0000000700077305 */ /* 0x000e22000021f000 */
[C---:B---3--:R-:W-:Y:S02]  /*0d90*/  IMAD R22, R6.reuse, R3, R22 ;  /* 0x0000000306167224 */ /* 0x048fe400078e0216 */
[----:B----4-:R-:W-:Y:S02]  /*0da0*/  IMAD R25, R6, R10, R25 ;  /* 0x0000000a06197224 */ /* 0x010fe400078e0219 */
[----:B------:R-:W-:-:S04]  /*0db0*/  IMAD.WIDE.U32 R2, R29, 0x4, R16 ;  /* 0x000000041d027825 */ /* 0x000fc800078e0010 */
[----:B------:R-:W-:Y:S02]  /*0dc0*/  IMAD.WIDE.U32 R10, R29, 0x4, R14 ;  /* 0x000000041d0a7825 */ /* 0x000fe400078e000e */
[----:B------:R1:W2:Y:S01]  /*0dd0*/  LDG.E R3, desc[UR8][R2.64] ;  /* 0x0000000802037981 */ /* 0x0002a2000c1e1900 */
[----:B0-----:R-:W-:Y:S01]  /*0de0*/  IADD3 R19, PT, PT, RZ, -R7, RZ ;  /* 0x80000007ff137210 */ /* 0x001fe20007ffe0ff */
[----:B------:R-:W-:Y:S02]  /*0df0*/  IMAD.MOV.U32 R6, RZ, RZ, RZ ;  /* 0x000000ffff067224 */ /* 0x000fe400078e00ff */
[----:B------:R-:W3:Y:S02]  /*0e00*/  LDG.E R10, desc[UR8][R10.64] ;  /* 0x000000080a0a7981 */ /* 0x000ee4000c1e1900 */
[----:B------:R-:W-:Y:S01]  /*0e10*/  IMAD R29, R19, R8, RZ ;  /* 0x00000008131d7224 */ /* 0x000fe200078e02ff */
[----:B------:R-:W-:-:S03]  /*0e20*/  IADD3 R19, PT, PT, R4, -0x5, RZ ;  /* 0xfffffffb04137810 */ /* 0x000fc60007ffe0ff */
[----:B------:R-:W-:-:S04]  /*0e30*/  IMAD.HI.U32 R29, R7, R29, R6 ;  /* 0x0000001d071d7227 */ /* 0x000fc800078e0006 */
[----:B------:R-:W-:-:S05]  /*0e40*/  IMAD.WIDE.U32 R6, R19, 0x4, R12 ;  /* 0x0000000413067825 */ /* 0x000fca00078e000c */
[----:B------:R0:W4:Y:S01]  /*0e50*/  LDG.E R23, desc[UR8][R6.64] ;  /* 0x0000000806177981 */ /* 0x000122000c1e1900 */
[----:B------:R-:W-:Y:S02]  /*0e60*/  ISETP.GT.U32.AND P1, PT, R5, R9, PT ;  /* 0x000000090500720c */ /* 0x000fe40003f24070 */
[----:B-1----:R-:W-:-:S05]  /*0e70*/  IADD3 R2, PT, PT, -R20, RZ, RZ ;  /* 0x000000ff14027210 */ /* 0x002fca0007ffe1ff */
[----:B------:R-:W-:Y:S01]  /*0e80*/  IMAD R21, R21, R2, R0 ;  /* 0x0000000215157224 */ /* 0x000fe200078e0200 */
[----:B------:R-:W-:-:S04]  /*0e90*/  LOP3.LUT R0, R20, R28, RZ, 0x3c, !PT ;  /* 0x0000001c14007212 */ /* 0x000fc800078e3cff */
[----:B------:R-:W-:Y:S01]  /*0ea0*/  ISETP.GE.AND P2, PT, R0, RZ, PT ;  /* 0x000000ff0000720c */ /* 0x000fe20003f46270 */
[----:B------:R-:W-:-:S05]  /*0eb0*/  @!P1 IMAD.IADD R9, R9, 0x1, -R5 ;  /* 0x0000000109099824 */ /* 0x000fca00078e0a05 */
[----:B------:R-:W-:Y:S02]  /*0ec0*/  ISETP.GE.U32.AND P0, PT, R9, R5, PT ;  /* 0x000000050900720c */ /* 0x000fe40003f06070 */
[----:B------:R-:W-:Y:S02]  /*0ed0*/  @!P1 IADD3 R26, PT, PT, R26, 0x1, RZ ;  /* 0x000000011a1a9810 */ /* 0x000fe40007ffe0ff */
[----:B------:R-:W-:-:S09]  /*0ee0*/  ISETP.NE.AND P1, PT, R28, RZ, PT ;  /* 0x000000ff1c00720c */ /* 0x000fd20003f25270 */
[----:B------:R-:W-:Y:S01]  /*0ef0*/  @P0 VIADD R26, R26, 0x1 ;  /* 0x000000011a1a0836 */ /* 0x000fe20000000000 */
[----:B------:R-:W-:-:S04]  /*0f00*/  IABS R5, R18 ;  /* 0x0000001200057213 */ /* 0x000fc80000000000 */
[----:B------:R-:W-:Y:S02]  /*0f10*/  @!P2 IADD3 R26, PT, PT, -R26, RZ, RZ ;  /* 0x000000ff1a1aa210 */ /* 0x000fe40007ffe1ff */
[----:B------:R-:W-:-:S04]  /*0f20*/  @!P1 LOP3.LUT R26, RZ, R28, RZ, 0x33, !PT ;  /* 0x0000001cff1a9212 */ /* 0x000fc800078e33ff */
[----:B0-----:R-:W-:Y:S01]  /*0f30*/  IABS R6, R26 ;  /* 0x0000001a00067213 */ /* 0x001fe20000000000 */
[----:B------:R-:W-:-:S04]  /*0f40*/  IMAD.MOV R9, RZ, RZ, -R5 ;  /* 0x000000ffff097224 */ /* 0x000fc800078e0a05 */
[----:B------:R-:W-:-:S04]  /*0f50*/  IMAD.HI.U32 R5, R29, R6, RZ ;  /* 0x000000061d057227 */ /* 0x000fc800078e00ff */
[----:B------:R-:W-:-:S05]  /*0f60*/  IMAD R9, R5, R9, R6 ;  /* 0x0000000905097224 */ /* 0x000fca00078e0206 */
[----:B------:R-:W-:-:S13]  /*0f70*/  ISETP.GT.U32.AND P1, PT, R8, R9, PT ;  /* 0x000000090800720c */ /* 0x000fda0003f24070 */
[----:B------:R-:W-:-:S05]  /*0f80*/  @!P1 IMAD.IADD R9, R9, 0x1, -R8 ;  /* 0x0000000109099824 */ /* 0x000fca00078e0a08 */
[----:B------:R-:W-:Y:S01]  /*0f90*/  ISETP.GE.U32.AND P0, PT, R9, R8, PT ;  /* 0x000000080900720c */ /* 0x000fe20003f06070 */
[----:B------:R-:W-:-:S06]  /*0fa0*/  IMAD.WIDE.U32 R8, R27, 0x4, R14 ;  /* 0x000000041b087825 */ /* 0x000fcc00078e000e */
[----:B------:R-:W5:Y:S01]  /*0fb0*/  LDG.E R8, desc[UR8][R8.64] ;  /* 0x0000000808087981 */ /* 0x000f62000c1e1900 */
[----:B----4-:R-:W-:-:S05]  /*0fc0*/  IABS R2, R23 ;  /* 0x0000001700027213 */ /* 0x010fca0000000000 */
[----:B------:R-:W-:-:S04]  /*0fd0*/  IMAD.MOV.U32 R0, RZ, RZ, R2 ;  /* 0x000000ffff007224 */ /* 0x000fc800078e0002 */
[----:B------:R-:W0:Y:S08]  /*0fe0*/  I2F.RP R2, R0 ;  /* 0x0000000000027306 */ /* 0x000e300000209400 */
[----:B0-----:R-:W0:Y:S02]  /*0ff0*/  MUFU.RCP R2, R2 ;  /* 0x0000000200027308 */ /* 0x001e240000001000 */
[----:B0-----:R-:W-:-:S06]  /*1000*/  IADD3 R6, PT, PT, R2, 0xffffffe, RZ ;  /* 0x0ffffffe02067810 */ /* 0x001fcc0007ffe0ff */
[----:B------:R0:W1:Y:S01]  /*1010*/  F2I.FTZ.U32.TRUNC.NTZ R7, R6 ;  /* 0x0000000600077305 */ /* 0x000062000021f000 */
[C---:B---3--:R-:W-:Y:S02]  /*1020*/  IMAD R25, R21.reuse, R10, R25 ;  /* 0x0000000a15197224 */ /* 0x048fe400078e0219 */
[----:B--2---:R-:W-:Y:S02]  /*1030*/  IMAD R22, R21, R3, R22 ;  /* 0x0000000315167224 */ /* 0x004fe400078e0216 */
[----:B------:R-:W-:Y:S01]  /*1040*/  IMAD.WIDE.U32 R2, R27, 0x4, R16 ;  /* 0x000000041b027825 */ /* 0x000fe200078e0010 */
[----:B0-----:R-:W-:-:S04]  /*1050*/  MOV R6, RZ ;  /* 0x000000ff00067202 */ /* 0x001fc80000000f00 */
[----:B------:R0:W2:Y:S01]  /*1060*/  LDG.E R21, desc[UR8][R2.64] ;  /* 0x0000000802157981 */ /* 0x0000a2000c1e1900 */
[----:B-1----:R-:W-:-:S05]  /*1070*/  IADD3 R10, PT, PT, RZ, -R7, RZ ;  /* 0x80000007ff0a7210 */ /* 0x002fca0007ffe0ff */
        /* <DEDUP_REMOVED lines=20> */
[----:B0-----:R-:W-:-:S03]  /*11c0*/  IADD3 R7, PT, PT, RZ, -R3, RZ ;  /* 0x80000003ff077210 */ /* 0x001fc60007ffe0ff */
        /* <DEDUP_REMOVED lines=8> */
[----:B------:R-:W-:Y:S02]  /*1250*/  ISETP.NE.AND P1, PT, R23, RZ, PT ;  /* 0x000000ff1700720c */ /* 0x000fe40003f25270 */
[----:B------:R-:W-:-:S03]  /*1260*/  IADD3 R7, PT, PT, -R26, RZ, RZ ;  /* 0x000000ff1a077210 */ /* 0x000fc60007ffe1ff */
[----:B------:R-:W-:Y:S01]  /*1270*/  @P0 VIADD R3, R3, 0x1 ;  /* 0x0000000103030836 */ /* 0x000fe20000000000 */
[----:B------:R-:W-:Y:S01]  /*1280*/  UIADD3 UR6, UPT, UPT, UR6, 0x8, URZ ;  /* 0x0000000806067890 */ /* 0x000fe2000fffe0ff */
[----:B------:R-:W-:Y:S01]  /*1290*/  IMAD R20, R28, R7, R20 ;  /* 0x000000071c147224 */ /* 0x000fe200078e0214 */
[----:B------:R-:W-:-:S03]  /*12a0*/  IADD3 R7, PT, PT, -R5, RZ, RZ ;  /* 0x000000ff05077210 */ /* 0x000fc60007ffe1ff */
[----:B------:R-:W-:Y:S02]  /*12b0*/  @!P2 IMAD.MOV R3, RZ, RZ, -R3 ;  /* 0x000000ffff03a224 */ /* 0x000fe400078e0a03 */
[----:B------:R-:W-:Y:S01]  /*12c0*/  @!P1 LOP3.LUT R3, RZ, R23, RZ, 0x33, !PT ;  /* 0x00000017ff039212 */ /* 0x000fe200078e33ff */
[----:B------:R-:W-:Y:S01]  /*12d0*/  UISETP.NE.AND UP0, UPT, UR6, URZ, UPT ;  /* 0x000000ff0600728c */ /* 0x000fe2000bf05270 */
[----:B------:R-:W-:Y:S02]  /*12e0*/  IMAD R18, R18, R7, R26 ;  /* 0x0000000712127224 */ /* 0x000fe400078e021a */
        /* <DEDUP_REMOVED lines=11> */
[----:B------:R-:W-:-:S07]  /*13a0*/  IADD3 R4, PT, PT, R4, 0x2, RZ ;  /* 0x0000000204047810 */ /* 0x000fce0007ffe0ff */
.L_x_165:
        /* <DEDUP_REMOVED lines=9> */
[----:B------:R-:W-:-:S04]  /*1440*/  VIADD R19, R4, 0xffffffff ;  /* 0xffffffff04137836 */ /* 0x000fc80000000000 */
[----:B------:R-:W-:-:S06]  /*1450*/  IMAD.WIDE.U32 R6, R19, 0x4, R12 ;  /* 0x0000000413067825 */ /* 0x000fcc00078e000c */
[----:B------:R-:W3:Y:S01]  /*1460*/  LDG.E R6, desc[UR8][R6.64] ;  /* 0x0000000806067981 */ /* 0x000ee2000c1e1900 */
[----:B------:R-:W-:-:S05]  /*1470*/  IADD3 R23, PT, PT, R4, -0x2, RZ ;  /* 0xfffffffe04177810 */ /* 0x000fca0007ffe0ff */
        /* <DEDUP_REMOVED lines=11> */
[----:B---3--:R-:W-:Y:S01]  /*1530*/  IABS R16, R6 ;  /* 0x0000000600107213 */ /* 0x008fe20000000000 */
[----:B0-----:R-:W-:Y:S02]  /*1540*/  HFMA2 R10, -RZ, RZ, 0, 0 ;  /* 0x00000000ff0a7431 */ /* 0x001fe400000001ff */
[----:B-1----:R-:W-:-:S04]  /*1550*/  IMAD.MOV R8, RZ, RZ, -R11 ;  /* 0x000000ffff087224 */ /* 0x002fc800078e0a0b */
[----:B------:R-:W-:Y:S01]  /*1560*/  IMAD R15, R8, R3, RZ ;  /* 0x00000003080f7224 */ /* 0x000fe200078e02ff */
[----:B------:R-:W0:Y:S01]  /*1570*/  I2F.RP R14, R16 ;  /* 0x00000010000e7306 */ /* 0x000e220000209400 */
[----:B------:R-:W-:Y:S02]  /*1580*/  IABS R18, R24 ;  /* 0x0000001800127213 */ /* 0x000fe40000000000 */
[----:B------:R-:W-:-:S04]  /*1590*/  IMAD.HI.U32 R10, R11, R15, R10 ;  /* 0x0000000f0b0a7227 */ /* 0x000fc800078e000a */
[----:B------:R-:W-:Y:S01]  /*15a0*/  IMAD.MOV.U32 R8, RZ, RZ, R17 ;  /* 0x000000ffff087224 */ /* 0x000fe200078e0011 */
[----:B------:R-:W-:-:S03]  /*15b0*/  IADD3 R11, PT, PT, RZ, -R18, RZ ;  /* 0x80000012ff0b7210 */ /* 0x000fc60007ffe0ff */
        /* <DEDUP_REMOVED lines=58> */
[----:B------:R-:W-:Y:S01]  /*1960*/  ISETP.NE.AND P1, PT, R6, RZ, PT ;  /* 0x000000ff0600720c */ /* 0x000fe20003f25270 */
[----:B------:R-:W-:Y:S01]  /*1970*/  @P0 VIADD R3, R3, 0x1 ;  /* 0x0000000103030836 */ /* 0x000fe20000000000 */
[----:B0-----:R-:W-:-:S04]  /*1980*/  IABS R15, R7 ;  /* 0x00000007000f7213 */ /* 0x001fc80000000000 */
[----:B------:R-:W0:Y:S05]  /*1990*/  I2F.RP R19, R15 ;  /* 0x0000000f00137306 */ /* 0x000e2a0000209400 */
[----:B------:R-:W-:Y:S02]  /*19a0*/  @!P2 IADD3 R3, PT, PT, -R3, RZ, RZ ;  /* 0x000000ff0303a210 */ /* 0x000fe40007ffe1ff */
[----:B------:R-:W-:Y:S02]  /*19b0*/  @!P1 LOP3.LUT R3, RZ, R6, RZ, 0x33, !PT ;  /* 0x00000006ff039212 */ /* 0x000fe400078e33ff */
[----:B------:R-:W-:Y:S02]  /*19c0*/  IABS R17, R9 ;  /* 0x0000000900117213 */ /* 0x000fe40000000000 */
[----:B-1----:R-:W-:-:S03]  /*19d0*/  IABS R12, R3 ;  /* 0x00000003000c7213 */ /* 0x002fc60000000000 */
[----:B------:R-:W-:Y:S02]  /*19e0*/  IMAD.MOV R17, RZ, RZ, -R17 ;  /* 0x000000ffff117224 */ /* 0x000fe400078e0a11 */
        /* <DEDUP_REMOVED lines=11> */
[----:B------:R-:W-:Y:S01]  /*1aa0*/  ISETP.NE.AND P1, PT, R9, RZ, PT ;  /* 0x000000ff0900720c */ /* 0x000fe20003f25270 */
[----:B------:R-:W-:Y:S02]  /*1ab0*/  IMAD.MOV R8, RZ, RZ, -R27 ;  /* 0x000000ffff087224 */ /* 0x000fe400078e0a1b */
[----:B0-----:R-:W-:Y:S02]  /*1ac0*/  IMAD.MOV R12, RZ, RZ, -R13 ;  /* 0x000000ffff0c7224 */ /* 0x001fe400078e0a0d */
[----:B------:R-:W-:Y:S01]  /*1ad0*/  @P0 IADD3 R25, PT, PT, R25, 0x1, RZ ;  /* 0x0000000119190810 */ /* 0x000fe20007ffe0ff */
[----:B------:R-:W-:Y:S01]  /*1ae0*/  IMAD R5, R24, R8, R5 ;  /* 0x0000000818057224 */ /* 0x000fe200078e0205 */
[----:B------:R-:W-:Y:S01]  /*1af0*/  IADD3 R8, PT, PT, -R3, RZ, RZ ;  /* 0x000000ff03087210 */ /* 0x000fe20007ffe1ff */
[----:B------:R-:W-:Y:S01]  /*1b00*/  IMAD R17, R12, R15, RZ ;  /* 0x0000000f0c117224 */ /* 0x000fe200078e02ff */
[----:B------:R-:W-:Y:S02]  /*1b10*/  MOV R12, RZ ;  /* 0x000000ff000c7202 */ /* 0x000fe40000000f00 */
[----:B------:R-:W-:-:S02]  /*1b20*/  @!P2 IMAD.MOV R25, RZ, RZ, -R25 ;  /* 0x000000ffff19a224 */ /* 0x000fc400078e0a19 */
        /* <DEDUP_REMOVED lines=32> */
.L_x_167:
        /* <DEDUP_REMOVED lines=44> */
[----:B------:R-:W-:Y:S01]  /*1ff0*/  @!P1 VIADD R8, R8, 0x1 ;  /* 0x0000000108089836 */ /* 0x000fe20000000000 */
[----:B------:R-:W-:Y:S02]  /*2000*/  LOP3.LUT R14, R5, R6, RZ, 0x3c, !PT ;  /* 0x00000006050e7212 */ /* 0x000fe400078e3cff */
[----:B------:R-:W-:Y:S02]  /*2010*/  ISETP.NE.AND P1, PT, R6, RZ, PT ;  /* 0x000000ff0600720c */ /* 0x000fe40003f25270 */
[----:B------:R-:W-:-:S05]  /*2020*/  ISETP.GE.AND P2, PT, R14, RZ, PT ;  /* 0x000000ff0e00720c */ /* 0x000fca0003f46270 */
[----:B------:R-:W-:-:S05]  /*2030*/  @P0 IADD3 R8, PT, PT, R8, 0x1, RZ ;  /* 0x0000000108080810 */ /* 0x000fca0007ffe0ff */
[----:B------:R-:W-:Y:S01]  /*2040*/  IMAD.MOV.U32 R14, RZ, RZ, R8 ;  /* 0x000000ffff0e7224 */ /* 0x000fe200078e0008 */
[----:B0-----:R-:W-:-:S05]  /*2050*/  IADD3 R8, PT, PT, RZ, -R9, RZ ;  /* 0x80000009ff087210 */ /* 0x001fca0007ffe0ff */
[----:B------:R-:W-:Y:S02]  /*2060*/  IMAD R15, R8, R13, RZ ;  /* 0x0000000d080f7224 */ /* 0x000fe400078e02ff */
[----:B------:R-:W-:Y:S02]  /*2070*/  HFMA2 R8, -RZ, RZ, 0, 0 ;  /* 0x00000000ff087431 */ /* 0x000fe400000001ff */
[----:B------:R-:W-:Y:S01]  /*2080*/  @!P2 IMAD.MOV R14, RZ, RZ, -R14 ;  /* 0x000000ffff0ea224 */ /* 0x000fe200078e0a0e */
[----:B------:R-:W-:Y:S02]  /*2090*/  @!P1 LOP3.LUT R14, RZ, R6, RZ, 0x33, !PT ;  /* 0x00000006ff0e9212 */ /* 0x000fe400078e33ff */
[----:B------:R-:W-:Y:S02]  /*20a0*/  IABS R17, R3 ;  /* 0x0000000300117213 */ /* 0x000fe40000000000 */
[----:B------:R-:W-:Y:S01]  /*20b0*/  IABS R16, R14 ;  /* 0x0000000e00107213 */ /* 0x000fe20000000000 */
[----:B------:R-:W-:-:S03]  /*20c0*/  IMAD.HI.U32 R8, R9, R15, R8 ;  /* 0x0000000f09087227 */ /* 0x000fc600078e0008 */
[----:B------:R-:W-:Y:S01]  /*20d0*/  MOV R9, R16 ;  /* 0x0000001000097202 */ /* 0x000fe20000000f00 */
[----:B------:R-:W-:-:S04]  /*20e0*/  IMAD.MOV R17, RZ, RZ, -R17 ;  /* 0x000000ffff117224 */ /* 0x000fc800078e0a11 */
[----:B------:R-:W-:-:S04]  /*20f0*/  IMAD.HI.U32 R8, R8, R9, RZ ;  /* 0x0000000908087227 */ /* 0x000fc800078e00ff */
[----:B------:R-:W-:-:S04]  /*2100*/  IMAD.MOV.U32 R16, RZ, RZ, R17 ;  /* 0x000000ffff107224 */ /* 0x000fc800078e0011 */
        /* <DEDUP_REMOVED lines=20> */
.L_x_168:
        /* <DEDUP_REMOVED lines=34> */
.L_x_164:
        /* <DEDUP_REMOVED lines=24> */
.L_x_173:
        /* <DEDUP_REMOVED lines=15> */
[----:B------:R-:W3:Y:S02]  /*26e0*/  LDG.E.U16 R22, desc[UR8][R6.64+0x1000] ;  /* 0x0010000806167981 */ /* 0x000ee4000c1e1500 */
[----:B------:R-:W-:Y:S02]  /*26f0*/  FMNMX3 R27, R10, |R23|, |R24|, !PT ;  /* 0x400000170a1b7276 */ /* 0x000fe40007800418 */
[----:B------:R-:W3:Y:S04]  /*2700*/  LDG.E.U16 R10, desc[UR8][R6.64+0x2000] ;  /* 0x00200008060a7981 */ /* 0x000ee8000c1e1500 */
[----:B------:R-:W3:Y:S04]  /*2710*/  LDG.E.U16 R24, desc[UR8][R6.64+0x2800] ;  /* 0x0028000806187981 */ /* 0x000ee8000c1e1500 */
[----:B------:R3:W3:Y:S01]  /*2720*/  LDG.E.U16 R23, desc[UR8][R6.64+0x3000] ;  /* 0x0030000806177981 */ /* 0x0006e2000c1e1500 */
[----:B----4-:R-:W-:-:S02]  /*2730*/  HADD2.F32 R28, -RZ, R13.H0_H0 ;  /* 0x2000000dff1c7230 */ /* 0x010fc40000004100 */
[----:B-----5:R-:W-:Y:S02]  /*2740*/  HADD2.F32 R14, -RZ, R14.H0_H0 ;  /* 0x2000000eff0e7230 */ /* 0x020fe40000004100 */
[----:B------:R-:W-:Y:S02]  /*2750*/  HADD2.F32 R15, -RZ, R15.H0_H0 ;  /* 0x2000000fff0f7230 */ /* 0x000fe40000004100 */
[----:B------:R-:W-:Y:S01]  /*2760*/  HADD2.F32 R16, -RZ, R16.H0_H0 ;  /* 0x20000010ff107230 */ /* 0x000fe20000004100 */
[----:B------:R-:W-:Y:S01]  /*2770*/  FMNMX3 R14, R27, |R28|, |R14|, !PT ;  /* 0x4000001c1b0e7276 */ /* 0x000fe2000780040e */
[----:B------:R-:W-:Y:S02]  /*2780*/  HADD2.F32 R17, -RZ, R17.H0_H0 ;  /* 0x20000011ff117230 */ /* 0x000fe40000004100 */
[----:B------:R-:W-:Y:S01]  /*2790*/  HADD2.F32 R18, -RZ, R18.H0_H0 ;  /* 0x20000012ff127230 */ /* 0x000fe20000004100 */
[----:B------:R-:W-:Y:S02]  /*27a0*/  FMNMX3 R14, R14, |R15|, |R16|, !PT ;  /* 0x4000000f0e0e7276 */ /* 0x000fe40007800410 */
[----:B------:R-:W-:Y:S01]  /*27b0*/  IADD3 R12, PT, PT, R12, 0x10, RZ ;  /* 0x000000100c0c7810 */ /* 0x000fe20007ffe0ff */
[----:B------:R-:W-:Y:S01]  /*27c0*/  HADD2.F32 R19, -RZ, R19.H0_H0 ;  /* 0x20000013ff137230 */ /* 0x000fe20000004100 */
[----:B------:R-:W-:Y:S01]  /*27d0*/  FMNMX3 R14, R14, |R17|, |R18|, !PT ;  /* 0x400000110e0e7276 */ /* 0x000fe20007800412 */
[----:B------:R-:W-:Y:S01]  /*27e0*/  HADD2.F32 R20, -RZ, R20.H0_H0 ;  /* 0x20000014ff147230 */ /* 0x000fe20000004100 */
[----:B------:R-:W-:-:S04]  /*27f0*/  ISETP.NE.AND P0, PT, R12, RZ, PT ;  /* 0x000000ff0c00720c */ /* 0x000fc80003f05270 */
[----:B------:R-:W-:Y:S01]  /*2800*/  FMNMX3 R14, R14, |R19|, |R20|, !PT ;  /* 0x400000130e0e7276 */ /* 0x000fe20007800414 */
[----:B------:R-:W-:Y:S01]  /*2810*/  HADD2.F32 R25, -RZ, R25.H0_H0 ;  /* 0x20000019ff197230 */ /* 0x000fe20000004100 */
[----:B------:R-:W-:Y:S01]  /*2820*/  IADD3 R11, PT, PT, R11, 0x4000, RZ ;  /* 0x000040000b0b7810 */ /* 0x000fe20007ffe0ff */
[----:B------:R-:W-:Y:S02]  /*2830*/  VIADD R9, R9, 0x4000 ;  /* 0x0000400009097836 */ /* 0x000fe40000000000 */
[----:B--2---:R-:W-:Y:S02]  /*2840*/  HADD2.F32 R21, -RZ, R21.H0_H0 ;  /* 0x20000015ff157230 */ /* 0x004fe40000004100 */
[----:B---3--:R-:W-:Y:S02]  /*2850*/  HADD2.F32 R7, -RZ, R22.H0_H0 ;  /* 0x20000016ff077230 */ /* 0x008fe40000004100 */
[----:B------:R-:W-:-:S03]  /*2860*/  HADD2.F32 R10, -RZ, R10.H0_H0 ;  /* 0x2000000aff0a7230 */ /* 0x000fc60000004100 */
[----:B------:R-:W-:Y:S01]  /*2870*/  FMNMX3 R7, R14, |R7|, |R21|, !PT ;  /* 0x400000070e077276 */ /* 0x000fe20007800415 */
[----:B------:R-:W-:Y:S02]  /*2880*/  HADD2.F32 R24, -RZ, R24.H0_H0 ;  /* 0x20000018ff187230 */ /* 0x000fe40000004100 */
[----:B------:R-:W-:-:S03]  /*2890*/  HADD2.F32 R23, -RZ, R23.H0_H0 ;  /* 0x20000017ff177230 */ /* 0x000fc60000004100 */
[----:B------:R-:W-:-:S04]  /*28a0*/  FMNMX3 R10, R7, |R10|, |R24|, !PT ;  /* 0x4000000a070a7276 */ /* 0x000fc80007800418 */
[----:B------:R-:W-:Y:S01]  /*28b0*/  FMNMX3 R10, R10, |R23|, |R25|, !PT ;  /* 0x400000170a0a7276 */ /* 0x000fe20007800419 */
[----:B------:R-:W-:Y:S06]  /*28c0*/  @P0 BRA `(.L_x_173) ;  /* 0xfffffffc00480947 */ /* 0x000fec000383ffff */
.L_x_172:
[----:B------:R-:W-:Y:S05]  /*28d0*/  BSYNC.RECONVERGENT B1 ;  /* 0x0000000000017941 */ /* 0x000fea0003800200 */
.L_x_171:
        /* <DEDUP_REMOVED lines=17> */
[----:B------:R-:W-:Y:S01]  /*29f0*/  IADD3 R9, PT, PT, R9, 0x2000, RZ ;  /* 0x0000200009097810 */ /* 0x000fe20007ffe0ff */
[----:B--2---:R-:W-:-:S02]  /*2a00*/  HADD2.F32 R7, -RZ, R6.H0_H0 ;  /* 0x20000006ff077230 */ /* 0x004fc40000004100 */
        /* <DEDUP_REMOVED lines=11> */
.L_x_175:
[----:B------:R-:W-:Y:S05]  /*2ac0*/  BSYNC.RECONVERGENT B1 ;  /* 0x0000000000017941 */ /* 0x000fea0003800200 */
.L_x_174:
        /* <DEDUP_REMOVED lines=20> */
.L_x_177:
[----:B------:R-:W-:Y:S05]  /*2c10*/  BSYNC.RECONVERGENT B1 ;  /* 0x0000000000017941 */ /* 0x000fea0003800200 */
.L_x_176:
[----:B------:R-:W-:Y:S05]  /*2c20*/  @!P1 BRA `(.L_x_170) ;  /* 0x00000000002c9947 */ /* 0x000fea0003800000 */
[----:B------:R-:W1:Y:S01]  /*2c30*/  LDC.64 R6, c[0x0][0x388] ;  /* 0x0000e200ff067b82 */ /* 0x000e620000000a00 */
[----:B------:R-:W-:Y:S01]  /*2c40*/  IMAD.IADD R9, R9, 0x1, R2 ;  /* 0x0000000109097824 */ /* 0x000fe200078e0202 */
[----:B------:R-:W-:-:S07]  /*2c50*/  IADD3 R8, PT, PT, -R8, RZ, RZ ;  /* 0x000000ff08087210 */ /* 0x000fce0007ffe1ff */
.L_x_178:
[----:B01----:R-:W-:-:S06]  /*2c60*/  IMAD.WIDE R4, R9, 0x2, R6 ;  /* 0x0000000209047825 */ /* 0x003fcc00078e0206 */
[----:B------:R-:W2:Y:S01]  /*2c70*/  LDG.E.U16 R4, desc[UR8][R4.64] ;  /* 0x0000000804047981 */ /* 0x000ea2000c1e1500 */
[----:B------:R-:W-:Y:S01]  /*2c80*/  VIADD R8, R8, 0x1 ;  /* 0x0000000108087836 */ /* 0x000fe20000000000 */
[----:B------:R-:W-:-:S04]  /*2c90*/  IADD3 R9, PT, PT, R9, 0x400, RZ ;  /* 0x0000040009097810 */ /* 0x000fc80007ffe0ff */
[----:B------:R-:W-:Y:S01]  /*2ca0*/  ISETP.NE.AND P0, PT, R8, RZ, PT ;  /* 0x000000ff0800720c */ /* 0x000fe20003f05270 */
[----:B--2---:R-:W-:-:S05]  /*2cb0*/  HADD2.F32 R11, -RZ, R4.H0_H0 ;  /* 0x20000004ff0b7230 */ /* 0x004fca0000004100 */
[----:B------:R-:W-:-:S07]  /*2cc0*/  FMNMX R10, |R11|, R10, !PT ;  /* 0x0000000a0b0a7209 */ /* 0x000fce0007800200 */
[----:B------:R-:W-:Y:S05]  /*2cd0*/  @P0 BRA `(.L_x_178) ;  /* 0xfffffffc00e00947 */ /* 0x000fea000383ffff */
.L_x_170:
[----:B------:R-:W-:Y:S05]  /*2ce0*/  BSYNC.RECONVERGENT B0 ;  /* 0x0000000000007941 */ /* 0x000fea0003800200 */
.L_x_169:
        /* <DEDUP_REMOVED lines=105> */
.L_x_180:
[----:B------:R-:W-:Y:S05]  /*3380*/  BSYNC.RECONVERGENT B0 ;  /* 0x0000000000007941 */ /* 0x000fea0003800200 */
.L_x_179:
        /* <DEDUP_REMOVED lines=27> */
.L_x_185:
[----:B------:R-:W-:-:S06]  /*3540*/  IMAD.WIDE R14, R9, 0x2, R4 ;  /* 0x00000002090e7825 */ /* 0x000fcc00078e0204 */
[----:B------:R-:W2:Y:S01]  /*3550*/  LDG.E.U16 R14, desc[UR8][R14.64] ;  /* 0x000000080e0e7981 */ /* 0x000ea2000c1e1500 */
[----:B------:R-:W-:Y:S01]  /*3560*/  IMAD.MOV.U32 R22, RZ, RZ, 0x3a2c32e4 ;  /* 0x3a2c32e4ff167424 */ /* 0x000fe200078e00ff */
[----:B------:R-:W-:Y:S01]  /*3570*/  BSSY.RECONVERGENT B1, `(.L_x_183) ;  /* 0x0000057000017945 */ /* 0x000fe20003800200 */
[----:B------:R-:W-:-:S05]  /*3580*/  VIADD R10, R10, 0x400 ;  /* 0x000004000a0a7836 */ /* 0x000fca0000000000 */
[----:B------:R-:W-:Y:S01]  /*3590*/  ISETP.GE.AND P2, PT, R10, UR5, PT ;  /* 0x000000050a007c0c */ /* 0x000fe2000bf46270 */
[----:B--2---:R-:W-:-:S05]  /*35a0*/  HADD2.F32 R11, -RZ, R14.H0_H0 ;  /* 0x2000000eff0b7230 */ /* 0x004fca0000004100 */
[----:B------:R-:W-:-:S04]  /*35b0*/  FMUL R11, R20, R11 ;  /* 0x0000000b140b7220 */ /* 0x000fc80000400000 */
        /* <DEDUP_REMOVED lines=82> */
.L_x_184:
[----:B------:R-:W-:Y:S05]  /*3ae0*/  BSYNC.RECONVERGENT B1 ;  /* 0x0000000000017941 */ /* 0x000fea0003800200 */
.L_x_183:
[----:B------:R-:W-:Y:S01]  /*3af0*/  FADD R7, R12, R7 ;  /* 0x000000070c077221 */ /* 0x000fe20000000000 */
[----:B------:R-:W-:Y:S01]  /*3b00*/  VIADD R9, R9, 0x400 ;  /* 0x0000040009097836 */ /* 0x000fe20000000000 */
[----:B------:R-:W-:Y:S06]  /*3b10*/  @!P2 BRA `(.L_x_185) ;  /* 0xfffffff80088a947 */ /* 0x000fec000383ffff */
.L_x_182:
[----:B------:R-:W-:Y:S05]  /*3b20*/  BSYNC.RECONVERGENT B0 ;  /* 0x0000000000007941 */ /* 0x000fea0003800200 */
.L_x_181:
        /* <DEDUP_REMOVED lines=65> */
[----:B------:R-:W-:Y:S05]  /*3f40*/  CALL.REL.NOINC `($__internal_5_$__cuda_sm20_rcp_rn_f32_slowpath) ;  /* 0x0000000800f47944 */ /* 0x000fea0003c00000 */
[----:B------:R-:W-:Y:S05]  /*3f50*/  BRA `(.L_x_189) ;  /* 0x0000000000107947 */ /* 0x000fea0003800000 */
.L_x_188:
[----:B------:R-:W0:Y:S02]  /*3f60*/  MUFU.RCP R7, R4 ;  /* 0x0000000400077308 */ /* 0x000e240000001000 */
[----:B0-----:R-:W-:-:S04]  /*3f70*/  FFMA R8, R7, R4, -1 ;  /* 0xbf80000007087423 */ /* 0x001fc80000000004 */
[----:B------:R-:W-:-:S04]  /*3f80*/  FADD.FTZ R8, -R8, -RZ ;  /* 0x800000ff08087221 */ /* 0x000fc80000010100 */
[----:B------:R-:W-:-:S07]  /*3f90*/  FFMA R7, R7, R8, R7 ;  /* 0x0000000807077223 */ /* 0x000fce0000000007 */
.L_x_189:
        /* <DEDUP_REMOVED lines=89> */
.L_x_191:
[----:B------:R-:W-:Y:S05]  /*4530*/  BSYNC.RECONVERGENT B1 ;  /* 0x0000000000017941 */ /* 0x000fea0003800200 */
.L_x_190:
[----:B------:R-:W0:Y:S01]  /*4540*/  S2UR UR5, SR_CgaCtaId ;  /* 0x00000000000579c3 */ /* 0x000e220000008800 */
[----:B------:R-:W-:Y:S02]  /*4550*/  UMOV UR4, 0x400 ;  /* 0x0000040000047882 */ /* 0x000fe40000000000 */
[----:B0-----:R-:W-:-:S09]  /*4560*/  ULEA UR4, UR5, UR4, 0x18 ;  /* 0x0000000405047291 */ /* 0x001fd2000f8ec0ff */
[----:B------:R1:W-:Y:S03]  /*4570*/  STS [UR4+0xa8], R5 ;  /* 0x0000a805ff007988 */ /* 0x0003e60008000804 */
.L_x_187:
[----:B------:R-:W-:Y:S05]  /*4580*/  BSYNC.RECONVERGENT B0 ;  /* 0x0000000000007941 */ /* 0x000fea0003800200 */
.L_x_186:
        /* <DEDUP_REMOVED lines=33> */
.L_x_194:
[----:B--23--:R-:W-:-:S06]  /*47a0*/  IMAD.WIDE R10, R15, 0x2, R6 ;  /* 0x000000020f0a7825 */ /* 0x00cfcc00078e0206 */
[----:B------:R-:W2:Y:S01]  /*47b0*/  LDG.E.U16 R10, desc[UR8][R10.64] ;  /* 0x000000080a0a7981 */ /* 0x000ea2000c1e1500 */
[----:B------:R-:W-:Y:S02]  /*47c0*/  IADD3 R12, PT, PT, R12, 0x1, RZ ;  /* 0x000000010c0c7810 */ /* 0x000fe40007ffe0ff */
[----:B------:R-:W-:Y:S02]  /*47d0*/  IADD3 R15, PT, PT, R15, 0x400, RZ ;  /* 0x000004000f0f7810 */ /* 0x000fe40007ffe0ff */
[----:B------:R-:W-:Y:S01]  /*47e0*/  ISETP.NE.AND P0, PT, R12, RZ, PT ;  /* 0x000000ff0c00720c */ /* 0x000fe20003f05270 */
[----:B--2---:R-:W-:-:S05]  /*47f0*/  HADD2.F32 R9, -RZ, R10.H0_H0 ;  /* 0x2000000aff097230 */ /* 0x004fca0000004100 */
[----:B------:R-:W-:-:S05]  /*4800*/  FMUL R9, R20, R9 ;  /* 0x0000000914097220 */ /* 0x000fca0000400000 */
[----:B------:R-:W-:Y:S01]  /*4810*/  F2FP.F16.F32.PACK_AB R11, RZ, R9 ;  /* 0x00000009ff0b723e */ /* 0x000fe200000000ff */
[----:B-1----:R-:W-:-:S04]  /*4820*/  IMAD.WIDE R8, R13, 0x2, R4 ;  /* 0x000000020d087825 */ /* 0x002fc800078e0204 */
[----:B------:R-:W-:Y:S01]  /*4830*/  VIADD R13, R13, 0x400 ;  /* 0x000004000d0d7836 */ /* 0x000fe20000000000 */
[----:B------:R3:W-:Y:S01]  /*4840*/  STG.E.U16 desc[UR8][R8.64], R11 ;  /* 0x0000000b08007986 */ /* 0x0007e2000c101508 */
[----:B------:R-:W-:Y:S05]  /*4850*/  @P0 BRA `(.L_x_194) ;  /* 0xfffffffc00d00947 */ /* 0x000fea000383ffff */
.L_x_193:
[----:B------:R-:W-:Y:S05]  /*4860*/  BSYNC.RECONVERGENT B0 ;  /* 0x0000000000007941 */ /* 0x000fea0003800200 */
.L_x_192:
[----:B------:R-:W-:Y:S05]  /*4870*/  @!P1 EXIT ;  /* 0x000000000000994d */ /* 0x000fea0003800000 */
[----:B------:R-:W1:Y:S01]  /*4880*/  LDCU.128 UR4, c[0x0][0x380] ;  /* 0x00007000ff0477ac */ /* 0x000e620008000c00 */
[C---:B------:R-:W-:Y:S01]  /*4890*/  IMAD.IADD R2, R3.reuse, 0x1, R2 ;  /* 0x0000000103027824 */ /* 0x040fe200078e0202 */
[----:B------:R-:W-:Y:S01]  /*48a0*/  IADD3 R0, PT, PT, R3, R0, RZ ;  /* 0x0000000003007210 */ /* 0x000fe20007ffe0ff */
[----:B-1----:R-:W-:Y:S02]  /*48b0*/  UIADD3 UR6, UP0, UPT, UR6, 0x1000, URZ ;  /* 0x0000100006067890 */ /* 0x002fe4000ff1e0ff */
[----:B------:R-:W-:Y:S02]  /*48c0*/  UIADD3 UR4, UP1, UPT, UR4, 0x1000, URZ ;  /* 0x0000100004047890 */ /* 0x000fe4000ff3e0ff */
[----:B------:R-:W-:Y:S02]  /*48d0*/  UIADD3.X UR7, UPT, UPT, URZ, UR7, URZ, UP0, !UPT ;  /* 0x00000007ff077290 */ /* 0x000fe400087fe4ff */
[----:B------:R-:W-:-:S12]  /*48e0*/  UIADD3.X UR5, UPT, UPT, URZ, UR5, URZ, UP1, !UPT ;  /* 0x00000005ff057290 */ /* 0x000fd80008ffe4ff */
.L_x_195:
[----:B------:R-:W-:Y:S01]  /*48f0*/  MOV R5, UR7 ;  /* 0x0000000700057c02 */ /* 0x000fe20008000f00 */
[----:B------:R-:W-:-:S04]  /*4900*/  IMAD.U32 R4, RZ, RZ, UR6 ;  /* 0x00000006ff047e24 */ /* 0x000fc8000f8e00ff */
[----:B------:R-:W-:-:S05]  /*4910*/  IMAD.WIDE R4, R2, 0x2, R4 ;  /* 0x0000000202047825 */ /* 0x000fca00078e0204 */
[----:B----4-:R-:W4:Y:S02]  /*4920*/  LDG.E.U16 R6, desc[UR8][R4.64+-0x1000] ;  /* 0xfff0000804067981 */ /* 0x010f24000c1e1500 */
[----:B----4-:R-:W-:Y:S02]  /*4930*/  HADD2.F32 R7, -RZ, R6.H0_H0 ;  /* 0x20000006ff077230 */ /* 0x010fe40000004100 */
[----:B------:R-:W-:-:S03]  /*4940*/  IMAD.U32 R6, RZ, RZ, UR4 ;  /* 0x00000004ff067e24 */ /* 0x000fc6000f8e00ff */
[----:B---3--:R-:W-:Y:S01]  /*4950*/  FMUL R8, R20, R7 ;  /* 0x0000000714087220 */ /* 0x008fe20000400000 */
[----:B------:R-:W-:-:S04]  /*4960*/  MOV R7, UR5 ;  /* 0x0000000500077c02 */ /* 0x000fc80008000f00 */
[----:B------:R-:W-:Y:S01]  /*4970*/  F2FP.F16.F32.PACK_AB R8, RZ, R8 ;  /* 0x00000008ff08723e */ /* 0x000fe200000000ff */
[----:B------:R-:W-:-:S03]  /*4980*/  IMAD.WIDE R6, R0, 0x2, R6 ;  /* 0x0000000200067825 */ /* 0x000fc600078e0206 */
[----:B--2---:R-:W-:-:S05]  /*4990*/  PRMT R10, R8, 0x7610, R10 ;  /* 0x00007610080a7816 */ /* 0x004fca000000000a */
        /* <DEDUP_REMOVED lines=11> */
[----:B-1----:R-:W-:-:S05]  /*4a50*/  PRMT R10, R9, 0x7610, R10 ;  /* 0x00007610090a7816 */ /* 0x002fca000000000a */
[----:B------:R4:W-:Y:S04]  /*4a60*/  STG.E.U16 desc[UR8][R6.64], R10 ;  /* 0x0000000a06007986 */ /* 0x0009e8000c101508 */
[----:B------:R-:W2:Y:S01]  /*4a70*/  LDG.E.U16 R8, desc[UR8][R4.64+0x800] ;  /* 0x0008000804087981 */ /* 0x000ea2000c1e1500 */
[----:B------:R-:W-:Y:S01]  /*4a80*/  VIADD R3, R3, 0x1000 ;  /* 0x0000100003037836 */ /* 0x000fe20000000000 */
[----:B------:R-:W-:Y:S01]  /*4a90*/  IADD3 R2, PT, PT, R2, 0x1000, RZ ;  /* 0x0000100002027810 */ /* 0x000fe20007ffe0ff */
[----:B------:R-:W-:-:S03]  /*4aa0*/  VIADD R0, R0, 0x1000 ;  /* 0x0000100000007836 */ /* 0x000fc60000000000 */
[----:B------:R-:W-:Y:S01]  /*4ab0*/  ISETP.GE.AND P0, PT, R3, UR10, PT ;  /* 0x0000000a03007c0c */ /* 0x000fe2000bf06270 */
[----:B--2---:R-:W-:-:S05]  /*4ac0*/  HADD2.F32 R9, -RZ, R8.H0_H0 ;  /* 0x20000008ff097230 */ /* 0x004fca0000004100 */
[----:B------:R-:W-:-:S05]  /*4ad0*/  FMUL R9, R20, R9 ;  /* 0x0000000914097220 */ /* 0x000fca0000400000 */
[----:B------:R-:W-:-:S05]  /*4ae0*/  F2FP.F16.F32.PACK_AB R9, RZ, R9 ;  /* 0x00000009ff09723e */ /* 0x000fca00000000ff */
[----:B------:R4:W-:Y:S01]  /*4af0*/  STG.E.U16 desc[UR8][R6.64+0x800], R9 ;  /* 0x0008000906007986 */ /* 0x0009e2000c101508 */
[----:B------:R-:W-:Y:S05]  /*4b00*/  @!P0 BRA `(.L_x_195) ;  /* 0xfffffffc00788947 */ /* 0x000fea000383ffff */
[----:B------:R-:W-:Y:S05]  /*4b10*/  EXIT ;  /* 0x000000000000794d */ /* 0x000fea0003800000 */
        .weak           $__internal_5_$__cuda_sm20_rcp_rn_f32_slowpath
        .type           $__internal_5_$__cuda_sm20_rcp_rn_f32_slowpath,@function
        .size           $__internal_5_$__cuda_sm20_rcp_rn_f32_slowpath,(.L_x_265 - $__internal_5_$__cuda_sm20_rcp_rn_f32_slowpath)
$__internal_5_$__cuda_sm20_rcp_rn_f32_slowpath:
        /* <DEDUP_REMOVED lines=15> */
.L_x_196:
        /* <DEDUP_REMOVED lines=33> */
.L_x_198:
[----:B------:R2:W3:Y:S02]  /*4e20*/  MUFU.RCP R7, R4 ;  /* 0x0000000400077308 */ /* 0x0004e40000001000 */
.L_x_197:
[----:B------:R-:W-:-:S04]  /*4e30*/  MOV R9, 0x0 ;  /* 0x0000000000097802 */ /* 0x000fc80000000f00 */
[----:B0123--:R-:W-:Y:S05]  /*4e40*/  RET.REL.NODEC R8 `(_Z18blockLPNormStridesI6__halfLj1024EEvPT_PKS1_PKiS6_S6_ifif) ;  /* 0xffffffb0086c7950 */ /* 0x00ffea0003c3ffff */
.L_x_199:
        /* <DEDUP_REMOVED lines=11> */
.L_x_265:


//--------------------- .text._Z10warpLPNormI6__halfLj32ELj32EEvPT_PKS1_fiiif --------------------------
	.section	.text._Z10warpLPNormI6__halfLj32ELj32EEvPT_PKS1_fiiif,"ax",@progbits
	.align	128
        .global         _Z10warpLPNormI6__halfLj32ELj32EEvPT_PKS1_fiiif
        .type           _Z10warpLPNormI6__halfLj32ELj32EEvPT_PKS1_fiiif,@function
        .size           _Z10warpLPNormI6__halfLj32ELj32EEvPT_PKS1_fiiif,(.L_x_266 - _Z10warpLPNormI6__halfLj32ELj32EEvPT_PKS1_fiiif)
        .other          _Z10warpLPNormI6__halfLj32ELj32EEvPT_PKS1_fiiif,@"STO_CUDA_ENTRY STV_DEFAULT"
_Z10warpLPNormI6__halfLj32ELj32EEvPT_PKS1_fiiif:
.text._Z10warpLPNormI6__halfLj32ELj32EEvPT_PKS1_fiiif:
        /* <DEDUP_REMOVED lines=14> */
[----:B0-----:R-:W-:Y:S01]  /*00e0*/  HFMA2 R2, -RZ, RZ, 0, 0 ;  /* 0x00000000ff027431 */ /* 0x001fe200000001ff */
        /* <DEDUP_REMOVED lines=15> */
[----:B------:R-:W-:Y:S02]  /*01e0*/  ISETP.NE.AND P0, PT, R0, RZ, PT ;  /* 0x000000ff0000720c */ /* 0x000fe40003f05270 */
[----:B------:R-:W-:-:S09]  /*01f0*/  MOV R16, RZ ;  /* 0x000000ff00107202 */ /* 0x000fd20000000f00 */
[----:B------:R-:W-:-:S05]  /*0200*/  @!P1 IADD3 R2, PT, PT, R2, -R5, RZ ;  /* 0x8000000502029210 */ /* 0x000fca0007ffe0ff */
[----:B------:R-:W-:Y:S01]  /*0210*/  @!P2 IMAD.MOV R2, RZ, RZ, -R2 ;  /* 0x000000ffff02a224 */ /* 0x000fe200078e0a02 */
[----:B------:R-:W-:-:S04]  /*0220*/  @!P0 LOP3.LUT R2, RZ, R0, RZ, 0x33, !PT ;  /* 0x00000000ff028212 */ /* 0x000fc800078e33ff */
[----:B------:R-:W-:Y:S02]  /*0230*/  IADD3 R7, PT, PT, R7, -R2, RZ ;  /* 0x8000000207077210 */ /* 0x000fe40007ffe0ff */
[----:B0-----:R-:W-:-:S13]  /*0240*/  ISETP.GE.AND P1, PT, R3, UR8, PT ;  /* 0x0000000803007c0c */ /* 0x001fda000bf26270 */
[----:B-1----:R-:W-:Y:S05]  /*0250*/  @P1 BRA `(.L_x_201) ;  /* 0x0000000c00481947 */ /* 0x002fea0003800000 */
[-C--:B------:R-:W-:Y:S01]  /*0260*/  LOP3.LUT R4, RZ, R3.reuse, RZ, 0x33, !PT ;  /* 0x00000003ff047212 */ /* 0x080fe200078e33ff */
[----:B------:R-:W-:Y:S01]  /*0270*/  BSSY.RECONVERGENT B1, `(.L_x_202) ;  /* 0x0000079000017945 */ /* 0x000fe20003800200 */
[----:B------:R-:W-:Y:S02]  /*0280*/  MOV R16, RZ ;  /* 0x000000ff00107202 */ /* 0x000fe40000000f00 */
[----:B------:R-:W-:Y:S02]  /*0290*/  IADD3 R4, PT, PT, R4, UR8, RZ ;  /* 0x0000000804047c10 */ /* 0x000fe4000fffe0ff */
[----:B------:R-:W-:Y:S02]  /*02a0*/  MOV R14, R3 ;  /* 0x00000003000e7202 */ /* 0x000fe40000000f00 */
[C---:B------:R-:W-:Y:S02]  /*02b0*/  ISETP.GE.U32.AND P0, PT, R4.reuse, 0x1e0, PT ;  /* 0x000001e00400780c */ /* 0x040fe40003f06070 */
[----:B------:R-:W-:-:S11]  /*02c0*/  LEA.HI R6, R4, 0x1, RZ, 0x1b ;  /* 0x0000000104067811 */ /* 0x000fd600078fd8ff */
[----:B------:R-:W-:Y:S05]  /*02d0*/  @!P0 BRA `(.L_x_203) ;  /* 0x0000000400c88947 */ /* 0x000fea0003800000 */
[C---:B------:R-:W-:Y:S01]  /*02e0*/  IADD3 R9, PT, PT, R3.reuse, 0x120, RZ ;  /* 0x0000012003097810 */ /* 0x040fe20007ffe0ff */
[C---:B------:R-:W-:Y:S01]  /*02f0*/  VIADD R35, R3.reuse, 0x100 ;  /* 0x0000010003237836 */ /* 0x040fe20000000000 */
[----:B------:R-:W-:Y:S01]  /*0300*/  IADD3 R11, PT, PT, R3, 0x140, RZ ;  /* 0x00000140030b7810 */ /* 0x000fe20007ffe0ff */
[--C-:B------:R-:W-:Y:S01]  /*0310*/  IMAD R5, R7, UR8, R2.reuse ;  /* 0x0000000807057c24 */ /* 0x100fe2000f8e0202 */
[C---:B------:R-:W-:Y:S01]  /*0320*/  IADD3 R13, PT, PT, R3.reuse, 0x160, RZ ;  /* 0x00000160030d7810 */ /* 0x040fe20007ffe0ff */
[C---:B------:R-:W-:Y:S01]  /*0330*/  VIADD R19, R3.reuse, 0x1c0 ;  /* 0x000001c003137836 */ /* 0x040fe20000000000 */
[C---:B------:R-:W-:Y:S01]  /*0340*/  IADD3 R15, PT, PT, R3.reuse, 0x180, RZ ;  /* 0x00000180030f7810 */ /* 0x040fe20007ffe0ff */
[C---:B------:R-:W-:Y:S01]  /*0350*/  VIADD R10, R3.reuse, 0x40 ;  /* 0x00000040030a7836 */ /* 0x040fe20000000000 */
[C---:B------:R-:W-:Y:S01]  /*0360*/  IADD3 R17, PT, PT, R3.reuse, 0x1a0, RZ ;  /* 0x000001a003117810 */ /* 0x040fe20007ffe0ff */
[CC--:B------:R-:W-:Y:S01]  /*0370*/  IMAD R4, R3.reuse, R0.reuse, R2 ;  /* 0x0000000003047224 */ /* 0x0c0fe200078e0202 */
[C---:B------:R-:W-:Y:S01]  /*0380*/  IADD3 R21, PT, PT, R3.reuse, 0x1e0, RZ ;  /* 0x000001e003157810 */ /* 0x040fe20007ffe0ff */
[----:B------:R-:W-:Y:S01]  /*0390*/  HFMA2 R16, -RZ, RZ, 0, 0 ;  /* 0x00000000ff107431 */ /* 0x000fe200000001ff */
[----:B------:R-:W-:Y:S01]  /*03a0*/  IADD3 R8, PT, PT, R3, 0x80, RZ ;  /* 0x0000008003087810 */ /* 0x000fe20007ffe0ff */
[-CC-:B------:R-:W-:Y:S01]  /*03b0*/  IMAD R35, R35, R0.reuse, R5.reuse ;  /* 0x0000000023237224 */ /* 0x180fe200078e0205 */
        /* <DEDUP_REMOVED lines=22> */
[----:B------:R-:W-:-:S07]  /*0520*/  IMAD R5, R7, UR8, R4 ;  /* 0x0000000807057c24 */ /* 0x000fce000f8e0204 */
.L_x_204:
[----:B------:R-:W0:Y:S02]  /*0530*/  LDC.64 R26, c[0x0][0x388] ;  /* 0x0000e200ff1a7b82 */ /* 0x000e240000000a00 */
[----:B0-----:R-:W-:-:S04]  /*0540*/  IMAD.WIDE R30, R5, 0x2, R26 ;  /* 0x00000002051e7825 */ /* 0x001fc800078e021a */
[--C-:B------:R-:W-:Y:S01]  /*0550*/  IMAD.WIDE R28, R12, 0x2, R26.reuse ;  /* 0x000000020c1c7825 */ /* 0x100fe200078e021a */
[----:B------:R0:W2:Y:S04]  /*0560*/  LDG.E.U16 R20, desc[UR6][R30.64] ;  /* 0x000000061e147981 */ /* 0x0000a8000c1e1500 */
[----:B------:R1:W3:Y:S01]  /*0570*/  LDG.E.U16 R24, desc[UR6][R28.64] ;  /* 0x000000061c187981 */ /* 0x0002e2000c1e1500 */
[----:B0-----:R-:W-:-:S04]  /*0580*/  IMAD.WIDE R30, R37, 0x2, R26 ;  /* 0x00000002251e7825 */ /* 0x001fc800078e021a */
[----:B-1----:R-:W-:-:S05]  /*0590*/  IMAD.WIDE R28, R10, 0x2, R26 ;  /* 0x000000020a1c7825 */ /* 0x002fca00078e021a */
[----:B------:R0:W4:Y:S02]  /*05a0*/  LDG.E.U16 R4, desc[UR6][R28.64] ;  /* 0x000000061c047981 */ /* 0x000124000c1e1500 */
[----:B0-----:R-:W-:-:S05]  /*05b0*/  IMAD.WIDE R28, R8, 0x2, R26 ;  /* 0x00000002081c7825 */ /* 0x001fca00078e021a */
[----:B------:R0:W5:Y:S02]  /*05c0*/  LDG.E.U16 R32, desc[UR6][R28.64] ;  /* 0x000000061c207981 */ /* 0x000164000c1e1500 */
[----:B0-----:R-:W-:-:S04]  /*05d0*/  IMAD.WIDE R28, R25, 0x2, R26 ;  /* 0x00000002191c7825 */ /* 0x001fc800078e021a */
[----:B--2---:R-:W-:Y:S02]  /*05e0*/  HADD2.F32 R22, -RZ, R20.H0_H0 ;  /* 0x20000014ff167230 */ /* 0x004fe40000004100 */
[----:B------:R0:W2:Y:S01]  /*05f0*/  LDG.E.U16 R20, desc[UR6][R30.64] ;  /* 0x000000061e147981 */ /* 0x0000a2000c1e1500 */
[----:B---3--:R-:W-:Y:S02]  /*0600*/  HADD2.F32 R24, -RZ, R24.H0_H0 ;  /* 0x20000018ff187230 */ /* 0x008fe40000004100 */
[----:B0-----:R-:W-:-:S03]  /*0610*/  IMAD.WIDE R30, R23, 0x2, R26 ;  /* 0x00000002171e7825 */ /* 0x001fc600078e021a */
[----:B------:R-:W-:Y:S02]  /*0620*/  FMNMX3 R16, R16, |R22|, |R24|, !PT ;  /* 0x4000001610107276 */ /* 0x000fe40007800418 */
[----:B------:R0:W3:Y:S04]  /*0630*/  LDG.E.U16 R22, desc[UR6][R28.64] ;  /* 0x000000061c167981 */ /* 0x0000e8000c1e1500 */
[----:B------:R1:W3:Y:S01]  /*0640*/  LDG.E.U16 R24, desc[UR6][R30.64] ;  /* 0x000000061e187981 */ /* 0x0002e2000c1e1500 */
[----:B0-----:R-:W-:-:S05]  /*0650*/  IMAD.WIDE R28, R33, 0x2, R26 ;  /* 0x00000002211c7825 */ /* 0x001fca00078e021a */
[----:B------:R0:W3:Y:S01]  /*0660*/  LDG.E.U16 R34, desc[UR6][R28.64] ;  /* 0x000000061c227981 */ /* 0x0000e2000c1e1500 */
[----:B----4-:R-:W-:Y:S02]  /*0670*/  HADD2.F32 R4, -RZ, R4.H0_H0 ;  /* 0x20000004ff047230 */ /* 0x010fe40000004100 */
[----:B-1----:R-:W-:-:S04]  /*0680*/  IMAD.WIDE R30, R35, 0x2, R26 ;  /* 0x00000002231e7825 */ /* 0x002fc800078e021a */
[----:B-----5:R-:W-:Y:S02]  /*0690*/  HADD2.F32 R32, -RZ, R32.H0_H0 ;  /* 0x20000020ff207230 */ /* 0x020fe40000004100 */
[----:B0-----:R-:W-:-:S04]  /*06a0*/  IMAD.WIDE R28, R11, 0x2, R26 ;  /* 0x000000020b1c7825 */ /* 0x001fc800078e021a */
[----:B--2---:R-:W-:-:S05]  /*06b0*/  HADD2.F32 R20, -RZ, R20.H0_H0 ;  /* 0x20000014ff147230 */ /* 0x004fca0000004100 */
[----:B------:R-:W-:Y:S02]  /*06c0*/  FMNMX3 R4, R16, |R4|, |R20|, !PT ;  /* 0x4000000410047276 */ /* 0x000fe40007800414 */
[----:B------:R0:W2:Y:S01]  /*06d0*/  LDG.E.U16 R16, desc[UR6][R30.64] ;  /* 0x000000061e107981 */ /* 0x0000a2000c1e1500 */
[----:B---3--:R-:W-:Y:S02]  /*06e0*/  HADD2.F32 R24, -RZ, R24.H0_H0 ;  /* 0x20000018ff187230 */ /* 0x008fe40000004100 */
[----:B0-----:R-:W-:-:S03]  /*06f0*/  IMAD.WIDE R30, R9, 0x2, R26 ;  /* 0x00000002091e7825 */ /* 0x001fc600078e021a */
[----:B------:R-:W-:Y:S01]  /*0700*/  FMNMX3 R4, R4, |R32|, |R24|, !PT ;  /* 0x4000002004047276 */ /* 0x000fe20007800418 */
[----:B------:R-:W-:Y:S01]  /*0710*/  HADD2.F32 R24, -RZ, R22.H0_H0 ;  /* 0x20000016ff187230 */ /* 0x000fe20000004100 */
[----:B------:R0:W3:Y:S01]  /*0720*/  LDG.E.U16 R20, desc[UR6][R30.64] ;  /* 0x000000061e147981 */ /* 0x0000e2000c1e1500 */
[----:B------:R-:W-:-:S03]  /*0730*/  HADD2.F32 R34, -RZ, R34.H0_H0 ;  /* 0x20000022ff227230 */ /* 0x000fc60000004100 */
[----:B------:R1:W4:Y:S01]  /*0740*/  LDG.E.U16 R22, desc[UR6][R28.64] ;  /* 0x000000061c167981 */ /* 0x000322000c1e1500 */
[----:B0-----:R-:W-:Y:S01]  /*0750*/  IMAD.WIDE R30, R13, 0x2, R26 ;  /* 0x000000020d1e7825 */ /* 0x001fe200078e021a */
[----:B------:R-:W-:-:S03]  /*0760*/  FMNMX3 R4, R4, |R24|, |R34|, !PT ;  /* 0x4000001804047276 */ /* 0x000fc60007800422 */
[--C-:B-1----:R-:W-:Y:S01]  /*0770*/  IMAD.WIDE R28, R15, 0x2, R26.reuse ;  /* 0x000000020f1c7825 */ /* 0x102fe200078e021a */
[----:B------:R0:W5:Y:S04]  /*0780*/  LDG.E.U16 R24, desc[UR6][R30.64] ;  /* 0x000000061e187981 */ /* 0x000168000c1e1500 */
[----:B------:R1:W5:Y:S01]  /*0790*/  LDG.E.U16 R32, desc[UR6][R28.64] ;  /* 0x000000061c207981 */ /* 0x000362000c1e1500 */
[----:B0-----:R-:W-:-:S04]  /*07a0*/  IMAD.WIDE R30, R17, 0x2, R26 ;  /* 0x00000002111e7825 */ /* 0x001fc800078e021a */
[--C-:B-1----:R-:W-:Y:S01]  /*07b0*/  IMAD.WIDE R28, R19, 0x2, R26.reuse ;  /* 0x00000002131c7825 */ /* 0x102fe200078e021a */
[----:B------:R-:W5:Y:S03]  /*07c0*/  LDG.E.U16 R34, desc[UR6][R30.64] ;  /* 0x000000061e227981 */ /* 0x000f66000c1e1500 */
[----:B------:R-:W-:Y:S01]  /*07d0*/  IMAD.WIDE R26, R21, 0x2, R26 ;  /* 0x00000002151a7825 */ /* 0x000fe200078e021a */
[----:B------:R-:W5:Y:S05]  /*07e0*/  LDG.E.U16 R36, desc[UR6][R28.64] ;  /* 0x000000061c247981 */ /* 0x000f6a000c1e1500 */
[----:B------:R-:W5:Y:S01]  /*07f0*/  LDG.E.U16 R26, desc[UR6][R26.64] ;  /* 0x000000061a1a7981 */ /* 0x000f62000c1e1500 */
[----:B------:R-:W-:-:S05]  /*0800*/  VIADD R18, R18, 0x10 ;  /* 0x0000001012127836 */ /* 0x000fca0000000000 */
[----:B------:R-:W-:Y:S01]  /*0810*/  ISETP.NE.AND P0, PT, R18, RZ, PT ;  /* 0x000000ff1200720c */ /* 0x000fe20003f05270 */
[----:B------:R-:W-:Y:S01]  /*0820*/  IMAD R23, R0, 0x200, R23 ;  /* 0x0000020000177824 */ /* 0x000fe200078e0217 */
[----:B------:R-:W-:Y:S01]  /*0830*/  IADD3 R14, PT, PT, R14, 0x200, RZ ;  /* 0x000002000e0e7810 */ /* 0x000fe20007ffe0ff */
[C---:B------:R-:W-:Y:S01]  /*0840*/  IMAD R15, R0.reuse, 0x200, R15 ;  /* 0x00000200000f7824 */ /* 0x040fe200078e020f */
[C---:B------:R-:W-:Y:S02]  /*0850*/  LEA R5, R0.reuse, R5, 0x9 ;  /* 0x0000000500057211 */ /* 0x040fe400078e48ff */
[C---:B------:R-:W-:Y:S02]  /*0860*/  LEA R12, R0.reuse, R12, 0x9 ;  /* 0x0000000c000c7211 */ /* 0x040fe400078e48ff */
        /* <DEDUP_REMOVED lines=9> */
[C---:B------:R-:W-:Y:S02]  /*0900*/  LEA R17, R0.reuse, R17, 0x9 ;  /* 0x0000001100117211 */ /* 0x040fe400078e48ff */
[C---:B------:R-:W-:Y:S02]  /*0910*/  LEA R19, R0.reuse, R19, 0x9 ;  /* 0x0000001300137211 */ /* 0x040fe400078e48ff */
[----:B------:R-:W-:Y:S01]  /*0920*/  LEA R21, R0, R21, 0x9 ;  /* 0x0000001500157211 */ /* 0x000fe200078e48ff */
        /* <DEDUP_REMOVED lines=11> */
[----:B------:R-:W-:Y:S01]  /*09e0*/  FMNMX3 R16, R4, |R29|, |R26|, !PT ;  /* 0x4000001d04107276 */ /* 0x000fe2000780041a */
[----:B------:R-:W-:Y:S06]  /*09f0*/  @P0 BRA `(.L_x_204) ;  /* 0xfffffff800cc0947 */ /* 0x000fec000383ffff */
.L_x_203:
[----:B------:R-:W-:Y:S05]  /*0a00*/  BSYNC.RECONVERGENT B1 ;  /* 0x0000000000017941 */ /* 0x000fea0003800200 */
.L_x_202:
        /* <DEDUP_REMOVED lines=11> */
[CC--:B------:R-:W-:Y:S02]  /*0ac0*/  LEA R21, R0.reuse, R13.reuse, 0x5 ;  /* 0x0000000d00157211 */ /* 0x0c0fe400078e28ff */
[----:B------:R-:W-:-:S04]  /*0ad0*/  LEA R19, R0, R13, 0x7 ;  /* 0x0000000d00137211 */ /* 0x000fc800078e38ff */
[CC--:B------:R-:W-:Y:S02]  /*0ae0*/  LEA R17, R0.reuse, R19.reuse, 0x5 ;  /* 0x0000001300117211 */ /* 0x0c0fe400078e28ff */
[----:B------:R-:W-:Y:S01]  /*0af0*/  LEA R25, R0, R19, 0x6 ;  /* 0x0000001300197211 */ /* 0x000fe200078e30ff */
[----:B0-----:R-:W-:-:S04]  /*0b00*/  IMAD.WIDE R10, R13, 0x2, R4 ;  /* 0x000000020d0a7825 */ /* 0x001fc800078e0204 */
[C---:B------:R-:W-:Y:S01]  /*0b10*/  IMAD R13, R0.reuse, 0x20, R23 ;  /* 0x00000020000d7824 */ /* 0x040fe200078e0217 */
[----:B------:R0:W2:Y:S01]  /*0b20*/  LDG.E.U16 R8, desc[UR6][R10.64] ;  /* 0x000000060a087981 */ /* 0x0000a2000c1e1500 */
[----:B------:R-:W-:Y:S01]  /*0b30*/  IMAD.WIDE R20, R21, 0x2, R4 ;  /* 0x0000000215147825 */ /* 0x000fe200078e0204 */
[----:B------:R-:W-:-:S03]  /*0b40*/  LEA R27, R0, R25, 0x5 ;  /* 0x00000019001b7211 */ /* 0x000fc600078e28ff */
[--C-:B------:R-:W-:Y:S01]  /*0b50*/  IMAD.WIDE R22, R23, 0x2, R4.reuse ;  /* 0x0000000217167825 */ /* 0x100fe200078e0204 */
[----:B------:R1:W3:Y:S03]  /*0b60*/  LDG.E.U16 R15, desc[UR6][R20.64] ;  /* 0x00000006140f7981 */ /* 0x0002e6000c1e1500 */
[--C-:B------:R-:W-:Y:S02]  /*0b70*/  IMAD.WIDE R12, R13, 0x2, R4.reuse ;  /* 0x000000020d0c7825 */ /* 0x100fe400078e0204 */
[----:B------:R-:W4:Y:S02]  /*0b80*/  LDG.E.U16 R22, desc[UR6][R22.64] ;  /* 0x0000000616167981 */ /* 0x000f24000c1e1500 */
[--C-:B------:R-:W-:Y:S02]  /*0b90*/  IMAD.WIDE R18, R19, 0x2, R4.reuse ;  /* 0x0000000213127825 */ /* 0x100fe400078e0204 */
[----:B------:R-:W5:Y:S02]  /*0ba0*/  LDG.E.U16 R12, desc[UR6][R12.64] ;  /* 0x000000060c0c7981 */ /* 0x000f64000c1e1500 */
[----:B0-----:R-:W-:-:S02]  /*0bb0*/  IMAD.WIDE R10, R17, 0x2, R4 ;  /* 0x00000002110a7825 */ /* 0x001fc400078e0204 */
[----:B------:R-:W5:Y:S02]  /*0bc0*/  LDG.E.U16 R18, desc[UR6][R18.64] ;  /* 0x0000000612127981 */ /* 0x000f64000c1e1500 */
[--C-:B-1----:R-:W-:Y:S02]  /*0bd0*/  IMAD.WIDE R20, R25, 0x2, R4.reuse ;  /* 0x0000000219147825 */ /* 0x102fe400078e0204 */
[----:B------:R-:W5:Y:S02]  /*0be0*/  LDG.E.U16 R10, desc[UR6][R10.64] ;  /* 0x000000060a0a7981 */ /* 0x000f64000c1e1500 */
[----:B------:R-:W-:Y:S02]  /*0bf0*/  IMAD.WIDE R4, R27, 0x2, R4 ;  /* 0x000000021b047825 */ /* 0x000fe400078e0204 */
        /* <DEDUP_REMOVED lines=15> */
.L_x_206:
[----:B------:R-:W-:Y:S05]  /*0cf0*/  BSYNC.RECONVERGENT B1 ;  /* 0x0000000000017941 */ /* 0x000fea0003800200 */
.L_x_205:
        /* <DEDUP_REMOVED lines=13> */
[----:B------:R-:W2:Y:S02]  /*0dd0*/  LDG.E.U16 R8, desc[UR6][R8.64] ;  /* 0x0000000608087981 */ /* 0x000ea4000c1e1500 */
[--C-:B------:R-:W-:Y:S02]  /*0de0*/  IMAD.WIDE R12, R13, 0x2, R4.reuse ;  /* 0x000000020d0c7825 */ /* 0x100fe400078e0204 */
[----:B------:R-:W3:Y:S02]  /*0df0*/  LDG.E.U16 R10, desc[UR6][R10.64] ;  /* 0x000000060a0a7981 */ /* 0x000ee4000c1e1500 */
[----:B------:R-:W-:Y:S02]  /*0e00*/  IMAD.WIDE R4, R15, 0x2, R4 ;  /* 0x000000020f047825 */ /* 0x000fe400078e0204 */
        /* <DEDUP_REMOVED lines=9> */
.L_x_208:
[----:B------:R-:W-:Y:S05]  /*0ea0*/  BSYNC.RECONVERGENT B1 ;  /* 0x0000000000017941 */ /* 0x000fea0003800200 */
.L_x_207:
[----:B------:R-:W-:Y:S05]  /*0eb0*/  @!P1 BRA `(.L_x_201) ;  /* 0x0000000000309947 */ /* 0x000fea0003800000 */
[----:B------:R-:W0:Y:S01]  /*0ec0*/  LDC.64 R8, c[0x0][0x388] ;  /* 0x0000e200ff087b82 */ /* 0x000e220000000a00 */
[----:B------:R-:W-:Y:S01]  /*0ed0*/  IMAD R4, R14, R0, R2 ;  /* 0x000000000e047224 */ /* 0x000fe200078e0202 */
[----:B------:R-:W-:-:S03]  /*0ee0*/  IADD3 R6, PT, PT, -R6, RZ, RZ ;  /* 0x000000ff06067210 */ /* 0x000fc60007ffe1ff */
[----:B------:R-:W-:-:S07]  /*0ef0*/  IMAD R11, R7, UR8, R4 ;  /* 0x00000008070b7c24 */ /* 0x000fce000f8e0204 */
.L_x_209:
[----:B0-----:R-:W-:-:S06]  /*0f00*/  IMAD.WIDE R4, R11, 0x2, R8 ;  /* 0x000000020b047825 */ /* 0x001fcc00078e0208 */
[----:B------:R-:W2:Y:S01]  /*0f10*/  LDG.E.U16 R4, desc[UR6][R4.64] ;  /* 0x0000000604047981 */ /* 0x000ea2000c1e1500 */
[----:B------:R-:W-:Y:S02]  /*0f20*/  IADD3 R6, PT, PT, R6, 0x1, RZ ;  /* 0x0000000106067810 */ /* 0x000fe40007ffe0ff */
[----:B------:R-:W-:Y:S02]  /*0f30*/  LEA R11, R0, R11, 0x5 ;  /* 0x0000000b000b7211 */ /* 0x000fe400078e28ff */
[----:B------:R-:W-:Y:S01]  /*0f40*/  ISETP.NE.AND P0, PT, R6, RZ, PT ;  /* 0x000000ff0600720c */ /* 0x000fe20003f05270 */
[----:B--2---:R-:W-:-:S05]  /*0f50*/  HADD2.F32 R13, -RZ, R4.H0_H0 ;  /* 0x20000004ff0d7230 */ /* 0x004fca0000004100 */
[----:B------:R-:W-:-:S07]  /*0f60*/  FMNMX R16, |R13|, R16, !PT ;  /* 0x000000100d107209 */ /* 0x000fce0007800200 */
[----:B------:R-:W-:Y:S05]  /*0f70*/  @P0 BRA `(.L_x_209) ;  /* 0xfffffffc00e00947 */ /* 0x000fea000383ffff */
.L_x_201:
[----:B------:R-:W-:Y:S05]  /*0f80*/  BSYNC.RECONVERGENT B0 ;  /* 0x0000000000007941 */ /* 0x000fea0003800200 */
.L_x_200:
        /* <DEDUP_REMOVED lines=41> */
[----:B---3--:R-:W-:-:S02]  /*1220*/  FSETP.NEU.AND P1, PT, R12, R14, PT ;  /* 0x0000000e0c00720b */ /* 0x008fc40003f2d000 */
[----:B------:R-:W-:Y:S01]  /*1230*/  MOV R12, R3 ;  /* 0x00000003000c7202 */ /* 0x000fe20000000f00 */
[----:B----4-:R-:W-:Y:S01]  /*1240*/  FADD R11, R13, R13 ;  /* 0x0000000d0d0b7221 */ /* 0x010fe20000000000 */
[----:B------:R-:W-:-:S03]  /*1250*/  IMAD R13, R7, UR8, R16 ;  /* 0x00000008070d7c24 */ /* 0x000fc6000f8e0210 */
[----:B------:R-:W-:Y:S01]  /*1260*/  FADD R0, -R11, R14 ;  /* 0x0000000e0b007221 */ /* 0x000fe20000000100 */
[----:B-12---:R-:W-:-:S07]  /*1270*/  IMAD.MOV.U32 R11, RZ, RZ, RZ ;  /* 0x000000ffff0b7224 */ /* 0x006fce00078e00ff */
.L_x_214:
[----:B0-----:R-:W-:-:S06]  /*1280*/  IMAD.WIDE R16, R13, 0x2, R4 ;  /* 0x000000020d107825 */ /* 0x001fcc00078e0204 */
[----:B------:R-:W2:Y:S01]  /*1290*/  LDG.E.U16 R16, desc[UR6][R16.64] ;  /* 0x0000000610107981 */ /* 0x000ea2000c1e1500 */
[----:B------:R-:W-:Y:S01]  /*12a0*/  HFMA2 R23, -RZ, RZ, 0.771484375, 0.21533203125 ;  /* 0x3a2c32e4ff177431 */ /* 0x000fe200000001ff */
[----:B------:R-:W-:Y:S01]  /*12b0*/  IADD3 R12, PT, PT, R12, 0x20, RZ ;  /* 0x000000200c0c7810 */ /* 0x000fe20007ffe0ff */
[----:B------:R-:W-:Y:S03]  /*12c0*/  BSSY.RECONVERGENT B1, `(.L_x_212) ;  /* 0x0000056000017945 */ /* 0x000fe60003800200 */
[----:B------:R-:W-:Y:S01]  /*12d0*/  ISETP.GE.AND P2, PT, R12, UR4, PT ;  /* 0x000000040c007c0c */ /* 0x000fe2000bf46270 */
[----:B--2---:R-:W-:-:S05]  /*12e0*/  HADD2.F32 R15, -RZ, R16.H0_H0 ;  /* 0x20000010ff0f7230 */ /* 0x004fca0000004100 */
[----:B------:R-:W-:-:S04]  /*12f0*/  FMUL R14, R8, |R15| ;  /* 0x4000000f080e7220 */ /* 0x000fc80000400000 */
        /* <DEDUP_REMOVED lines=38> */
[C---:B------:R-:W-:Y:S01]  /*1560*/  FSETP.GEU.AND P4, PT, R17.reuse, RZ, PT ;  /* 0x000000ff1100720b */ /* 0x040fe20003f8e000 */
[----:B------:R-:W-:Y:S01]  /*1570*/  FFMA R15, R20, R9, R15 ;  /* 0x00000009140f7223 */ /* 0x000fe2000000000f */
[----:B------:R-:W-:Y:S01]  /*1580*/  MOV R20, 0x391fcb8e ;  /* 0x391fcb8e00147802 */ /* 0x000fe20000000f00 */
[----:B------:R-:W1:Y:S01]  /*1590*/  F2I.NTZ R19, R17 ;  /* 0x0000001100137305 */ /* 0x000e620000203100 */
[----:B0-----:R-:W-:Y:S01]  /*15a0*/  FADD R16, R17, -R18 ;  /* 0x8000001211107221 */ /* 0x001fe20000000000 */
[----:B------:R-:W-:-:S03]  /*15b0*/  FSETP.GT.AND P0, PT, R18, RZ, PT ;  /* 0x000000ff1200720b */ /* 0x000fc60003f04000 */
[----:B------:R-:W-:Y:S01]  /*15c0*/  FADD R15, R15, R16 ;  /* 0x000000100f0f7221 */ /* 0x000fe20000000000 */
[----:B------:R-:W-:Y:S02]  /*15d0*/  SEL R18, RZ, 0x83000000, P0 ;  /* 0x83000000ff127807 */ /* 0x000fe40000000000 */
[----:B------:R-:W-:Y:S01]  /*15e0*/  FSETP.NEU.AND P0, PT, R14, 1, PT ;  /* 0x3f8000000e00780b */ /* 0x000fe20003f0d000 */
[----:B------:R-:W-:Y:S01]  /*15f0*/  FFMA R16, R15, R20, 0.0013391353422775864601 ;  /* 0x3aaf85ed0f107423 */ /* 0x000fe20000000014 */
[----:B------:R-:W-:Y:S01]  /*1600*/  IADD3 R21, PT, PT, R18, 0x7f000000, RZ ;  /* 0x7f00000012157810 */ /* 0x000fe20007ffe0ff */
[----:B-1----:R-:W-:Y:S01]  /*1610*/  IMAD R19, R19, 0x800000, -R18 ;  /* 0x0080000013137824 */ /* 0x002fe200078e0a12 */
[----:B------:R-:W-:Y:S01]  /*1620*/  FSETP.EQ.OR P0, PT, R9, RZ, !P0 ;  /* 0x000000ff0900720b */ /* 0x000fe20004702400 */
[----:B------:R-:W-:-:S04]  /*1630*/  FFMA R16, R15, R16, 0.0096188392490148544312 ;  /* 0x3c1d98560f107423 */ /* 0x000fc80000000010 */
[----:B------:R-:W-:-:S04]  /*1640*/  FFMA R16, R15, R16, 0.055503588169813156128 ;  /* 0x3d6357bb0f107423 */ /* 0x000fc80000000010 */
[----:B------:R-:W-:-:S04]  /*1650*/  FFMA R16, R15, R16, 0.24022644758224487305 ;  /* 0x3e75fdec0f107423 */ /* 0x000fc80000000010 */
[----:B------:R-:W-:-:S04]  /*1660*/  FFMA R16, R15, R16, 0.69314718246459960938 ;  /* 0x3f3172180f107423 */ /* 0x000fc80000000010 */
[----:B------:R-:W-:-:S04]  /*1670*/  FFMA R16, R15, R16, 1 ;  /* 0x3f8000000f107423 */ /* 0x000fc80000000010 */
[----:B------:R-:W-:-:S04]  /*1680*/  FMUL R16, R16, R21 ;  /* 0x0000001510107220 */ /* 0x000fc80000400000 */
[----:B------:R-:W-:Y:S01]  /*1690*/  FMUL R19, R16, R19 ;  /* 0x0000001310137220 */ /* 0x000fe20000400000 */
[----:B------:R-:W-:Y:S01]  /*16a0*/  HFMA2 R16, -RZ, RZ, 1.875, 0 ;  /* 0x3f800000ff107431 */ /* 0x000fe200000001ff */
        /* <DEDUP_REMOVED lines=23> */
.L_x_213:
[----:B------:R-:W-:Y:S05]  /*1820*/  BSYNC.RECONVERGENT B1 ;  /* 0x0000000000017941 */ /* 0x000fea0003800200 */
.L_x_212:
[----:B------:R-:W-:Y:S01]  /*1830*/  FADD R11, R16, R11 ;  /* 0x0000000b100b7221 */ /* 0x000fe20000000000 */
[----:B------:R-:W-:Y:S01]  /*1840*/  LEA R13, R10, R13, 0x5 ;  /* 0x0000000d0a0d7211 */ /* 0x000fe200078e28ff */
[----:B------:R-:W-:Y:S06]  /*1850*/  @!P2 BRA `(.L_x_214) ;  /* 0xfffffff80088a947 */ /* 0x000fec000383ffff */
.L_x_211:
[----:B------:R-:W-:Y:S05]  /*1860*/  BSYNC.RECONVERGENT B0 ;  /* 0x0000000000007941 */ /* 0x000fea0003800200 */
.L_x_210:
        /* <DEDUP_REMOVED lines=24> */
[----:B0-----:R-:W-:Y:S05]  /*19f0*/  CALL.REL.NOINC `($__internal_6_$__cuda_sm20_rcp_rn_f32_slowpath) ;  /* 0x0000000c00007944 */ /* 0x001fea0003c00000 */
[----:B------:R-:W-:Y:S05]  /*1a00*/  BRA `(.L_x_218) ;  /* 0x0000000000107947 */ /* 0x000fea0003800000 */
.L_x_217:
[----:B------:R-:W1:Y:S02]  /*1a10*/  MUFU.RCP R0, R15 ;  /* 0x0000000f00007308 */ /* 0x000e640000001000 */
[----:B-1----:R-:W-:-:S04]  /*1a20*/  FFMA R10, R0, R15, -1 ;  /* 0xbf800000000a7423 */ /* 0x002fc8000000000f */
[----:B------:R-:W-:-:S04]  /*1a30*/  FADD.FTZ R13, -R10, -RZ ;  /* 0x800000ff0a0d7221 */ /* 0x000fc80000010100 */
[----:B------:R-:W-:-:S07]  /*1a40*/  FFMA R0, R0, R13, R0 ;  /* 0x0000000d00007223 */ /* 0x000fce0000000000 */
.L_x_218:
[C---:B------:R-:W-:Y:S01]  /*1a50*/  FMUL R10, |R9|.reuse, 16777216 ;  /* 0x4b800000090a7820 */ /* 0x040fe20000400200 */
[----:B------:R-:W-:Y:S01]  /*1a60*/  FSETP.GEU.AND P0, PT, |R9|, 1.175494350822287508e-38, PT ;  /* 0x008000000900780b */ /* 0x000fe20003f0e200 */
[----:B------:R-:W-:Y:S01]  /*1a70*/  HFMA2 R18, -RZ, RZ, 0.771484375, 0.21533203125 ;  /* 0x3a2c32e4ff127431 */ /* 0x000fe200000001ff */
        /* <DEDUP_REMOVED lines=86> */
.L_x_220:
[----:B------:R-:W-:Y:S05]  /*1fe0*/  BSYNC.RECONVERGENT B1 ;  /* 0x0000000000017941 */ /* 0x000fea0003800200 */
.L_x_219:
[----:B------:R2:W-:Y:S02]  /*1ff0*/  STS [R6], R11 ;  /* 0x0000000b06007388 */ /* 0x0005e40000000800 */
.L_x_216:
[----:B------:R-:W-:Y:S05]  /*2000*/  BSYNC.RECONVERGENT B0 ;  /* 0x0000000000007941 */ /* 0x000fea0003800200 */
.L_x_215:
        /* <DEDUP_REMOVED lines=22> */
[----:B------:R-:W-:-:S04]  /*2170*/  LEA.HI R6, R6, 0x1, RZ, 0x1b ;  /* 0x0000000106067811 */ /* 0x000fc800078fd8ff */
[C---:B------:R-:W-:Y:S02]  /*2180*/  SHF.L.U32 R10, R6.reuse, 0x5, RZ ;  /* 0x00000005060a7819 */ /* 0x040fe400000006ff */
[----:B------:R-:W-:Y:S01]  /*2190*/  LOP3.LUT R6, R6, 0x3, RZ, 0xc0, !PT ;  /* 0x0000000306067812 */ /* 0x000fe200078ec0ff */
[----:B------:R-:W1:Y:S01]  /*21a0*/  LDC.64 R4, c[0x0][0x380] ;  /* 0x0000e000ff047b82 */ /* 0x000e620000000a00 */
[----:B------:R-:W-:Y:S02]  /*21b0*/  LOP3.LUT R10, R10, 0x60, RZ, 0xc0, !PT ;  /* 0x000000600a0a7812 */ /* 0x000fe400078ec0ff */
[----:B------:R-:W-:-:S05]  /*21c0*/  IADD3 R6, PT, PT, -R6, RZ, RZ ;  /* 0x000000ff06067210 */ /* 0x000fca0007ffe1ff */
[----:B------:R-:W2:Y:S01]  /*21d0*/  LDC.64 R8, c[0x0][0x388] ;  /* 0x0000e200ff087b82 */ /* 0x000ea20000000a00 */
[C---:B0-----:R-:W-:Y:S01]  /*21e0*/  IMAD R12, R3.reuse, R14, R2 ;  /* 0x0000000e030c7224 */ /* 0x041fe200078e0202 */
[----:B------:R-:W-:-:S03]  /*21f0*/  IADD3 R3, PT, PT, R3, R10, RZ ;  /* 0x0000000a03037210 */ /* 0x000fc60007ffe0ff */
[----:B------:R-:W-:-:S07]  /*2200*/  IMAD R15, R7, UR4, R12 ;  /* 0x00000004070f7c24 */ /* 0x000fce000f8e020c */
.L_x_223:
[----:B0-2---:R-:W-:-:S06]  /*2210*/  IMAD.WIDE R10, R15, 0x2, R8 ;  /* 0x000000020f0a7825 */ /* 0x005fcc00078e0208 */
[----:B------:R-:W2:Y:S01]  /*2220*/  LDG.E.U16 R10, desc[UR6][R10.64] ;  /* 0x000000060a0a7981 */ /* 0x000ea2000c1e1500 */
[----:B------:R-:W-:-:S05]  /*2230*/  VIADD R6, R6, 0x1 ;  /* 0x0000000106067836 */ /* 0x000fca0000000000 */
[----:B------:R-:W-:Y:S01]  /*2240*/  ISETP.NE.AND P0, PT, R6, RZ, PT ;  /* 0x000000ff0600720c */ /* 0x000fe20003f05270 */
[----:B--2---:R-:W-:-:S05]  /*2250*/  HADD2.F32 R13, -RZ, R10.H0_H0 ;  /* 0x2000000aff0d7230 */ /* 0x004fca0000004100 */
[----:B------:R-:W-:-:S05]  /*2260*/  FMUL R13, R0, R13 ;  /* 0x0000000d000d7220 */ /* 0x000fca0000400000 */
[----:B------:R-:W-:Y:S01]  /*2270*/  F2FP.F16.F32.PACK_AB R11, RZ, R13 ;  /* 0x0000000dff0b723e */ /* 0x000fe200000000ff */
[----:B-1----:R-:W-:Y:S01]  /*2280*/  IMAD.WIDE R12, R15, 0x2, R4 ;  /* 0x000000020f0c7825 */ /* 0x002fe200078e0204 */
[----:B------:R-:W-:-:S04]  /*2290*/  LEA R15, R14, R15, 0x5 ;  /* 0x0000000f0e0f7211 */ /* 0x000fc800078e28ff */
[----:B------:R0:W-:Y:S01]  /*22a0*/  STG.E.U16 desc[UR6][R12.64], R11 ;  /* 0x0000000b0c007986 */ /* 0x0001e2000c101506 */
[----:B------:R-:W-:Y:S05]  /*22b0*/  @P0 BRA `(.L_x_223) ;  /* 0xfffffffc00d40947 */ /* 0x000fea000383ffff */
.L_x_222:
[----:B------:R-:W-:Y:S05]  /*22c0*/  BSYNC.RECONVERGENT B0 ;  /* 0x0000000000007941 */ /* 0x000fea0003800200 */
.L_x_221:
[----:B------:R-:W-:Y:S05]  /*22d0*/  @!P1 EXIT ;  /* 0x000000000000994d */ /* 0x000fea0003800000 */
[----:B------:R-:W1:Y:S01]  /*22e0*/  LDC R6, c[0x0][0x39c] ;  /* 0x0000e700ff067b82 */ /* 0x000e620000000800 */
[----:B0-----:R-:W-:Y:S01]  /*22f0*/  IADD3 R11, PT, PT, R3, 0x40, RZ ;  /* 0x00000040030b7810 */ /* 0x001fe20007ffe0ff */
[----:B------:R-:W-:Y:S01]  /*2300*/  IMAD R15, R7, UR4, R2 ;  /* 0x00000004070f7c24 */ /* 0x000fe2000f8e0202 */
[C---:B------:R-:W-:Y:S02]  /*2310*/  IADD3 R13, PT, PT, R3.reuse, 0x60, RZ ;  /* 0x00000060030d7810 */ /* 0x040fe40007ffe0ff */
[----:B------:R-:W-:-:S03]  /*2320*/  IADD3 R10, PT, PT, R3, 0x20, RZ ;  /* 0x00000020030a7810 */ /* 0x000fc60007ffe0ff */
[----:B------:R-:W0:Y:S08]  /*2330*/  LDC.64 R4, c[0x0][0x380] ;  /* 0x0000e000ff047b82 */ /* 0x000e300000000a00 */
[----:B------:R-:W2:Y:S01]  /*2340*/  LDC.64 R8, c[0x0][0x388] ;  /* 0x0000e200ff087b82 */ /* 0x000ea20000000a00 */
[-C--:B-1----:R-:W-:Y:S02]  /*2350*/  IMAD R2, R3, R6.reuse, R2 ;  /* 0x0000000603027224 */ /* 0x082fe400078e0202 */
[----:B------:R-:W-:-:S02]  /*2360*/  IMAD R11, R11, R6, R15 ;  /* 0x000000060b0b7224 */ /* 0x000fc400078e020f */
[-CC-:B------:R-:W-:Y:S02]  /*2370*/  IMAD R13, R13, R6.reuse, R15.reuse ;  /* 0x000000060d0d7224 */ /* 0x180fe400078e020f */
[----:B------:R-:W-:Y:S02]  /*2380*/  IMAD R15, R10, R6, R15 ;  /* 0x000000060a0f7224 */ /* 0x000fe400078e020f */
[----:B0-----:R-:W-:-:S07]  /*2390*/  IMAD R7, R7, UR4, R2 ;  /* 0x0000000407077c24 */ /* 0x001fce000f8e0202 */
.L_x_224:
[----:B0-2---:R-:W-:-:S06]  /*23a0*/  IMAD.WIDE R16, R7, 0x2, R8 ;  /* 0x0000000207107825 */ /* 0x005fcc00078e0208 */
[----:B------:R-:W2:Y:S01]  /*23b0*/  LDG.E.U16 R16, desc[UR6][R16.64] ;  /* 0x0000000610107981 */ /* 0x000ea2000c1e1500 */
[----:B------:R-:W-:-:S04]  /*23c0*/  IMAD.WIDE R20, R15, 0x2, R8 ;  /* 0x000000020f147825 */ /* 0x000fc800078e0208 */
[----:B--2---:R-:W-:-:S05]  /*23d0*/  HADD2.F32 R19, -RZ, R16.H0_H0 ;  /* 0x20000010ff137230 */ /* 0x004fca0000004100 */
[----:B------:R-:W-:-:S05]  /*23e0*/  FMUL R19, R0, R19 ;  /* 0x0000001300137220 */ /* 0x000fca0000400000 */
[----:B------:R-:W-:Y:S01]  /*23f0*/  F2FP.F16.F32.PACK_AB R2, RZ, R19 ;  /* 0x00000013ff02723e */ /* 0x000fe200000000ff */
[----:B------:R-:W-:-:S05]  /*2400*/  IMAD.WIDE R18, R7, 0x2, R4 ;  /* 0x0000000207127825 */ /* 0x000fca00078e0204 */
[----:B------:R0:W-:Y:S04]  /*2410*/  STG.E.U16 desc[UR6][R18.64], R2 ;  /* 0x0000000212007986 */ /* 0x0001e8000c101506 */
[----:B------:R-:W2:Y:S01]  /*2420*/  LDG.E.U16 R20, desc[UR6][R20.64] ;  /* 0x0000000614147981 */ /* 0x000ea2000c1e1500 */
[----:B------:R-:W-:-:S04]  /*2430*/  IMAD.WIDE R16, R15, 0x2, R4 ;  /* 0x000000020f107825 */ /* 0x000fc800078e0204 */
[----:B--2---:R-:W-:-:S05]  /*2440*/  HADD2.F32 R23, -RZ, R20.H0_H0 ;  /* 0x20000014ff177230 */ /* 0x004fca0000004100 */
[----:B------:R-:W-:-:S05]  /*2450*/  FMUL R23, R0, R23 ;  /* 0x0000001700177220 */ /* 0x000fca0000400000 */
[----:B------:R-:W-:-:S04]  /*2460*/  F2FP.F16.F32.PACK_AB R23, RZ, R23 ;  /* 0x00000017ff17723e */ /* 0x000fc800000000ff */
[----:B------:R-:W-:Y:S01]  /*2470*/  PRMT R10, R23, 0x7610, R10 ;  /* 0x00007610170a7816 */ /* 0x000fe2000000000a */
[----:B------:R-:W-:-:S04]  /*2480*/  IMAD.WIDE R22, R11, 0x2, R8 ;  /* 0x000000020b167825 */ /* 0x000fc800078e0208 */
[----:B------:R1:W-:Y:S04]  /*2490*/  STG.E.U16 desc[UR6][R16.64], R10 ;  /* 0x0000000a10007986 */ /* 0x0003e8000c101506 */
[----:B------:R-:W2:Y:S01]  /*24a0*/  LDG.E.U16 R22, desc[UR6][R22.64] ;  /* 0x0000000616167981 */ /* 0x000ea2000c1e1500 */
[----:B0-----:R-:W-:-:S04]  /*24b0*/  IMAD.WIDE R18, R11, 0x2, R4 ;  /* 0x000000020b127825 */ /* 0x001fc800078e0204 */
[----:B------:R-:W-:-:S04]  /*24c0*/  IMAD.WIDE R20, R13, 0x2, R8 ;  /* 0x000000020d147825 */ /* 0x000fc800078e0208 */
[----:B--2---:R-:W-:-:S05]  /*24d0*/  HADD2.F32 R25, -RZ, R22.H0_H0 ;  /* 0x20000016ff197230 */ /* 0x004fca0000004100 */
[----:B------:R-:W-:-:S05]  /*24e0*/  FMUL R25, R0, R25 ;  /* 0x0000001900197220 */ /* 0x000fca0000400000 */
[----:B------:R-:W-:-:S04]  /*24f0*/  F2FP.F16.F32.PACK_AB R25, RZ, R25 ;  /* 0x00000019ff19723e */ /* 0x000fc800000000ff */
[----:B------:R-:W-:-:S05]  /*2500*/  PRMT R2, R25, 0x7610, R2 ;  /* 0x0000761019027816 */ /* 0x000fca0000000002 */
[----:B------:R0:W-:Y:S04]  /*2510*/  STG.E.U16 desc[UR6][R18.64], R2 ;  /* 0x0000000212007986 */ /* 0x0001e8000c101506 */
[----:B------:R-:W2:Y:S01]  /*2520*/  LDG.E.U16 R20, desc[UR6][R20.64] ;  /* 0x0000000614147981 */ /* 0x000ea2000c1e1500 */
[----:B-1----:R-:W-:Y:S01]  /*2530*/  IMAD.WIDE R16, R13, 0x2, R4 ;  /* 0x000000020d107825 */ /* 0x002fe200078e0204 */
[----:B------:R-:W-:Y:S02]  /*2540*/  IADD3 R3, PT, PT, R3, 0x80, RZ ;  /* 0x0000008003037810 */ /* 0x000fe40007ffe0ff */
[C---:B------:R-:W-:Y:S01]  /*2550*/  LEA R11, R6.reuse, R11, 0x7 ;  /* 0x0000000b060b7211 */ /* 0x040fe200078e38ff */
[----:B------:R-:W-:Y:S01]  /*2560*/  IMAD R13, R6, 0x80, R13 ;  /* 0x00000080060d7824 */ /* 0x000fe200078e020d */
[----:B------:R-:W-:-:S02]  /*2570*/  ISETP.GE.AND P0, PT, R3, UR4, PT ;  /* 0x0000000403007c0c */ /* 0x000fc4000bf06270 */
[C---:B------:R-:W-:Y:S02]  /*2580*/  LEA R15, R6.reuse, R15, 0x7 ;  /* 0x0000000f060f7211 */ /* 0x040fe400078e38ff */
[----:B------:R-:W-:Y:S01]  /*2590*/  LEA R7, R6, R7, 0x7 ;  /* 0x0000000706077211 */ /* 0x000fe200078e38ff */
[----:B--2---:R-:W-:-:S05]  /*25a0*/  HADD2.F32 R25, -RZ, R20.H0_H0 ;  /* 0x20000014ff197230 */ /* 0x004fca0000004100 */
[----:B------:R-:W-:-:S05]  /*25b0*/  FMUL R25, R0, R25 ;  /* 0x0000001900197220 */ /* 0x000fca0000400000 */
[----:B------:R-:W-:-:S05]  /*25c0*/  F2FP.F16.F32.PACK_AB R25, RZ, R25 ;  /* 0x00000019ff19723e */ /* 0x000fca00000000ff */
[----:B------:R0:W-:Y:S01]  /*25d0*/  STG.E.U16 desc[UR6][R16.64], R25 ;  /* 0x0000001910007986 */ /* 0x0001e2000c101506 */
[----:B------:R-:W-:Y:S05]  /*25e0*/  @!P0 BRA `(.L_x_224) ;  /* 0xfffffffc006c8947 */ /* 0x000fea000383ffff */
[----:B------:R-:W-:Y:S05]  /*25f0*/  EXIT ;  /* 0x000000000000794d */ /* 0x000fea0003800000 */
        .weak           $__internal_6_$__cuda_sm20_rcp_rn_f32_slowpath
        .type           $__internal_6_$__cuda_sm20_rcp_rn_f32_slowpath,@function
        .size           $__internal_6_$__cuda_sm20_rcp_rn_f32_slowpath,(.L_x_266 - $__internal_6_$__cuda_sm20_rcp_rn_f32_slowpath)
$__internal_6_$__cuda_sm20_rcp_rn_f32_slowpath:
        /* <DEDUP_REMOVED lines=15> */
.L_x_225:
        /* <DEDUP_REMOVED lines=17> */
[----:B------:R-:W-:-:S02]  /*2800*/  IADD3 R15, PT, PT, -R15, RZ, RZ ;  /* 0x000000ff0f0f7210 */ /* 0x000fc40007ffe1ff */
[-C--:B------:R-:W-:Y:S02]  /*2810*/  SHF.R.U32.HI R14, RZ, R13.reuse, R14 ;  /* 0x0000000dff0e7219 */ /* 0x080fe4000001160e */
[----:B------:R-:W-:Y:S02]  /*2820*/  LOP3.LUT P1, RZ, R15, R13, R16, 0xf8, !PT ;  /* 0x0000000d0fff7212 */ /* 0x000fe4000782f810 */
[C---:B------:R-:W-:Y:S02]  /*2830*/  LOP3.LUT P0, RZ, R14.reuse, 0x1, RZ, 0xc0, !PT ;  /* 0x000000010eff7812 */ /* 0x040fe4000780c0ff */
[----:B------:R-:W-:-:S04]  /*2840*/  LOP3.LUT P2, RZ, R14, 0x2, RZ, 0xc0, !PT ;  /* 0x000000020eff7812 */ /* 0x000fc8000784c0ff */
[----:B------:R-:W-:Y:S02]  /*2850*/  PLOP3.LUT P0, PT, P0, P1, P2, 0xe0, 0x0 ;  /* 0x000000000000781c */ /* 0x000fe40000703c20 */
[----:B------:R-:W-:Y:S02]  /*2860*/  LOP3.LUT P1, RZ, R0, 0x7fffff, RZ, 0xc0, !PT ;  /* 0x007fffff00ff7812 */ /* 0x000fe4000782c0ff */
[----:B------:R-:W-:-:S05]  /*2870*/  SEL R13, RZ, 0x1, !P0 ;  /* 0x00000001ff0d7807 */ /* 0x000fca0004000000 */
[----:B------:R-:W-:-:S05]  /*2880*/  IMAD.MOV R13, RZ, RZ, -R13 ;  /* 0x000000ffff0d7224 */ /* 0x000fca00078e0a0d */
[----:B------:R-:W-:Y:S02]  /*2890*/  ISETP.GE.AND P0, PT, R13, RZ, PT ;  /* 0x000000ff0d00720c */ /* 0x000fe40003f06270 */
[----:B------:R-:W-:-:S04]  /*28a0*/  IADD3 R13, PT, PT, R12, -0xfc, RZ ;  /* 0xffffff040c0d7810 */ /* 0x000fc80007ffe0ff */
[----:B------:R-:W-:-:S07]  /*28b0*/  SHF.R.U32.HI R13, RZ, R13, R16 ;  /* 0x0000000dff0d7219 */ /* 0x000fce0000011610 */
[----:B------:R-:W-:-:S04]  /*28c0*/  @!P0 IADD3 R13, PT, PT, R13, 0x1, RZ ;  /* 0x000000010d0d8810 */ /* 0x000fc80007ffe0ff */
[----:B------:R-:W-:-:S04]  /*28d0*/  @!P1 SHF.L.U32 R13, R13, 0x1, RZ ;  /* 0x000000010d0d9819 */ /* 0x000fc800000006ff */
[----:B------:R-:W-:Y:S01]  /*28e0*/  LOP3.LUT R12, R13, 0x80000000, R0, 0xf8, !PT ;  /* 0x800000000d0c7812 */ /* 0x000fe200078ef800 */
[----:B------:R-:W-:Y:S06]  /*28f0*/  BRA `(.L_x_226) ;  /* 0x0000000000047947 */ /* 0x000fec0003800000 */
.L_x_227:
[----:B------:R0:W1:Y:S02]  /*2900*/  MUFU.RCP R12, R0 ;  /* 0x00000000000c7308 */ /* 0x0000640000001000 */
.L_x_226:
[----:B------:R-:W-:Y:S01]  /*2910*/  HFMA2 R13, -RZ, RZ, 0, 0 ;  /* 0x00000000ff0d7431 */ /* 0x000fe200000001ff */
[----:B0123--:R-:W-:Y:S02]  /*2920*/  MOV R0, R12 ;  /* 0x0000000c00007202 */ /* 0x00ffe40000000f00 */
[----:B------:R-:W-:-:S04]  /*2930*/  MOV R12, R10 ;  /* 0x0000000a000c7202 */ /* 0x000fc80000000f00 */
[----:B------:R-:W-:Y:S05]  /*2940*/  RET.REL.NODEC R12 `(_Z10warpLPNormI6__halfLj32ELj32EEvPT_PKS1_fiiif) ;  /* 0xffffffd40cac7950 */ /* 0x000fea0003c3ffff */
.L_x_228:
        /* <DEDUP_REMOVED lines=11> */
.L_x_266:


//--------------------- .text._Z11blockLPNormI6__halfLj1024EEvPT_PKS1_fiif --------------------------
	.section	.text._Z11blockLPNormI6__halfLj1024EEvPT_PKS1_fiif,"ax",@progbits
	.align	128
        .global         _Z11blockLPNormI6__halfLj1024EEvPT_PKS1_fiif
        .type           _Z11blockLPNormI6__halfLj1024EEvPT_PKS1_fiif,@function
        .size           _Z11blockLPNormI6__halfLj1024EEvPT_PKS1_fiif,(.L_x_267 - _Z11blockLPNormI6__halfLj1024EEvPT_PKS1_fiif)
        .other          _Z11blockLPNormI6__halfLj1024EEvPT_PKS1_fiif,@"STO_CUDA_ENTRY STV_DEFAULT"
_Z11blockLPNormI6__halfLj1024EEvPT_PKS1_fiif:
.text._Z11blockLPNormI6__halfLj1024EEvPT_PKS1_fiif:
[----:B------:R-:W-:Y:S08]  /*0000*/  LDC R1, c[0x0][0x37c] ;  /* 0x0000df00ff017b82 */ /* 0x000ff00000000800 */
[----:B------:R-:W0:Y:S01]  /*0010*/  LDC R3, c[0x0][0x398] ;  /* 0x0000e600ff037b82 */ /* 0x000e220000000800 */
[----:B------:R-:W1:Y:S01]  /*0020*/  S2R R17, SR_TID.X ;  /* 0x0000000000117919 */ /* 0x000e620000002100 */
[----:B------:R-:W2:Y:S01]  /*0030*/  LDCU.64 UR6, c[0x0][0x358] ;  /* 0x00006b00ff0677ac */ /* 0x000ea20008000a00 */
[----:B------:R-:W-:Y:S01]  /*0040*/  BSSY.RECONVERGENT B0, `(.L_x_229) ;  /* 0x00000c9000007945 */ /* 0x000fe20003800200 */
[----:B------:R-:W-:-:S04]  /*0050*/  MOV R26, RZ ;  /* 0x000000ff001a7202 */ /* 0x000fc80000000f00 */
[----:B------:R-:W3:Y:S01]  /*0060*/  S2UR UR4, SR_CTAID.X ;  /* 0x00000000000479c3 */ /* 0x000ee20000002500 */
[----:B0-----:R-:W0:Y:S01]  /*0070*/  I2F.U32.RP R0, R3 ;  /* 0x0000000300007306 */ /* 0x001e220000209000 */
[----:B------:R-:W-:-:S07]  /*0080*/  ISETP.NE.U32.AND P1, PT, R3, RZ, PT ;  /* 0x000000ff0300720c */ /* 0x000fce0003f25070 */
[----:B0-----:R-:W0:Y:S02]  /*0090*/  MUFU.RCP R0, R0 ;  /* 0x0000000000007308 */ /* 0x001e240000001000 */
[----:B0-----:R-:W-:Y:S02]  /*00a0*/  IADD3 R4, PT, PT, R0, 0xffffffe, RZ ;  /* 0x0ffffffe00047810 */ /* 0x001fe40007ffe0ff */
        /* <DEDUP_REMOVED lines=10> */
[----:B------:R-:W-:-:S04]  /*0150*/  @P0 IADD3 R16, PT, PT, R16, -R3, RZ ;  /* 0x8000000310100210 */ /* 0x000fc80007ffe0ff */
[----:B------:R-:W-:-:S13]  /*0160*/  ISETP.GE.U32.AND P0, PT, R16, R3, PT ;  /* 0x000000031000720c */ /* 0x000fda0003f06070 */
[----:B------:R-:W-:Y:S01]  /*0170*/  @P0 IMAD.IADD R16, R16, 0x1, -R3 ;  /* 0x0000000110100824 */ /* 0x000fe200078e0a03 */
        /* <DEDUP_REMOVED lines=15> */
[----:B------:R-:W0:Y:S01]  /*0270*/  LDC.64 R10, c[0x0][0x388] ;  /* 0x0000e200ff0a7b82 */ /* 0x000e220000000a00 */
[----:B------:R-:W-:Y:S01]  /*0280*/  LOP3.LUT R18, R4, 0x7ffff0, RZ, 0xc0, !PT ;  /* 0x007ffff004127812 */ /* 0x000fe200078ec0ff */
[----:B------:R-:W-:Y:S02]  /*0290*/  HFMA2 R26, -RZ, RZ, 0, 0 ;  /* 0x00000000ff1a7431 */ /* 0x000fe400000001ff */
[----:B------:R-:W-:Y:S01]  /*02a0*/  IMAD.MOV.U32 R7, RZ, RZ, R17 ;  /* 0x000000ffff077224 */ /* 0x000fe200078e0011 */
[----:B------:R-:W-:-:S07]  /*02b0*/  IADD3 R18, PT, PT, -R18, RZ, RZ ;  /* 0x000000ff12127210 */ /* 0x000fce0007ffe1ff */
.L_x_233:
[----:B------:R-:W-:-:S04]  /*02c0*/  IMAD R20, R7, R3, R16 ;  /* 0x0000000307147224 */ /* 0x000fc800078e0210 */
[----:B------:R-:W-:Y:S02]  /*02d0*/  IMAD R25, R3, 0x400, R20 ;  /* 0x0000040003197824 */ /* 0x000fe400078e0214 */
[----:B0-----:R-:W-:-:S04]  /*02e0*/  IMAD.WIDE R14, R20, 0x2, R10 ;  /* 0x00000002140e7825 */ /* 0x001fc800078e020a */
[----:B------:R-:W-:Y:S01]  /*02f0*/  IMAD.WIDE R24, R25, 0x2, R10 ;  /* 0x0000000219187825 */ /* 0x000fe200078e020a */
[----:B------:R0:W2:Y:S04]  /*0300*/  LDG.E.U16 R19, desc[UR6][R14.64] ;  /* 0x000000060e137981 */ /* 0x0000a8000c1e1500 */
[----:B------:R-:W3:Y:S01]  /*0310*/  LDG.E.U16 R6, desc[UR6][R24.64] ;  /* 0x0000000618067981 */ /* 0x000ee2000c1e1500 */
[CC--:B------:R-:W-:Y:S01]  /*0320*/  LEA R2, R3.reuse, R20.reuse, 0xb ;  /* 0x0000001403027211 */ /* 0x0c0fe200078e58ff */
[C---:B------:R-:W-:Y:S01]  /*0330*/  IMAD R28, R3.reuse, 0x1000, R20 ;  /* 0x00001000031c7824 */ /* 0x040fe200078e0214 */
[----:B------:R-:W-:-:S03]  /*0340*/  LEA R20, R3, R20, 0xd ;  /* 0x0000001403147211 */ /* 0x000fc600078e68ff */
[C---:B------:R-:W-:Y:S02]  /*0350*/  IMAD R21, R3.reuse, 0x400, R2 ;  /* 0x0000040003157824 */ /* 0x040fe400078e0202 */
[----:B------:R-:W-:Y:S01]  /*0360*/  IMAD.WIDE R8, R2, 0x2, R10 ;  /* 0x0000000202087825 */ /* 0x000fe200078e020a */
[----:B------:R-:W-:-:S03]  /*0370*/  LEA R29, R3, R28, 0xa ;  /* 0x0000001c031d7211 */ /* 0x000fc600078e50ff */
[--C-:B------:R-:W-:Y:S02]  /*0380*/  IMAD.WIDE R12, R28, 0x2, R10.reuse ;  /* 0x000000021c0c7825 */ /* 0x100fe400078e020a */
[----:B------:R-:W4:Y:S02]  /*0390*/  LDG.E.U16 R8, desc[UR6][R8.64] ;  /* 0x0000000608087981 */ /* 0x000f24000c1e1500 */
[----:B0-----:R-:W-:Y:S02]  /*03a0*/  IMAD.WIDE R14, R21, 0x2, R10 ;  /* 0x00000002150e7825 */ /* 0x001fe400078e020a */
[----:B------:R0:W5:Y:S02]  /*03b0*/  LDG.E.U16 R27, desc[UR6][R12.64] ;  /* 0x000000060c1b7981 */ /* 0x000164000c1e1500 */
[----:B------:R-:W-:Y:S02]  /*03c0*/  IMAD R2, R3, 0x800, R28 ;  /* 0x0000080003027824 */ /* 0x000fe400078e021c */
[--C-:B------:R-:W-:Y:S01]  /*03d0*/  IMAD.WIDE R28, R29, 0x2, R10.reuse ;  /* 0x000000021d1c7825 */ /* 0x100fe200078e020a */
[----:B------:R1:W5:Y:S03]  /*03e0*/  LDG.E.U16 R9, desc[UR6][R14.64] ;  /* 0x000000060e097981 */ /* 0x000366000c1e1500 */
[----:B------:R-:W-:-:S02]  /*03f0*/  IMAD.WIDE R22, R20, 0x2, R10 ;  /* 0x0000000214167825 */ /* 0x000fc400078e020a */
[----:B------:R1:W5:Y:S02]  /*0400*/  LDG.E.U16 R28, desc[UR6][R28.64] ;  /* 0x000000061c1c7981 */ /* 0x000364000c1e1500 */
[----:B0-----:R-:W-:Y:S02]  /*0410*/  IMAD.WIDE R12, R2, 0x2, R10 ;  /* 0x00000002020c7825 */ /* 0x001fe400078e020a */
[----:B------:R0:W5:Y:S01]  /*0420*/  LDG.E.U16 R25, desc[UR6][R22.64] ;  /* 0x0000000616197981 */ /* 0x000162000c1e1500 */
[CC--:B-1----:R-:W-:Y:S01]  /*0430*/  LEA R15, R3.reuse, R20.reuse, 0xa ;  /* 0x00000014030f7211 */ /* 0x0c2fe200078e50ff */
[C---:B------:R-:W-:Y:S02]  /*0440*/  IMAD R21, R3.reuse, 0x800, R20 ;  /* 0x0000080003157824 */ /* 0x040fe400078e0214 */
[C---:B------:R-:W-:Y:S01]  /*0450*/  IMAD R29, R3.reuse, 0x400, R2 ;  /* 0x00000400031d7824 */ /* 0x040fe200078e0202 */
[----:B------:R-:W-:-:S05]  /*0460*/  LEA R20, R3, R20, 0xc ;  /* 0x0000001403147211 */ /* 0x000fca00078e60ff */
[----:B0-----:R-:W-:-:S05]  /*0470*/  IMAD.WIDE R22, R20, 0x2, R10 ;  /* 0x0000000214167825 */ /* 0x001fca00078e020a */
[----:B------:R-:W5:Y:S01]  /*0480*/  LDG.E.U16 R2, desc[UR6][R22.64] ;  /* 0x0000000616027981 */ /* 0x000f62000c1e1500 */
[----:B--2---:R-:W-:Y:S02]  /*0490*/  HADD2.F32 R19, -RZ, R19.H0_H0 ;  /* 0x20000013ff137230 */ /* 0x004fe40000004100 */
[----:B---3--:R-:W-:Y:S02]  /*04a0*/  HADD2.F32 R24, -RZ, R6.H0_H0 ;  /* 0x20000006ff187230 */ /* 0x008fe40000004100 */
[----:B------:R0:W2:Y:S03]  /*04b0*/  LDG.E.U16 R6, desc[UR6][R12.64] ;  /* 0x000000060c067981 */ /* 0x0000a6000c1e1500 */
[----:B------:R-:W-:Y:S01]  /*04c0*/  FMNMX3 R26, R26, |R19|, |R24|, !PT ;  /* 0x400000131a1a7276 */ /* 0x000fe20007800418 */
[----:B0-----:R-:W-:-:S04]  /*04d0*/  IMAD.WIDE R12, R15, 0x2, R10 ;  /* 0x000000020f0c7825 */ /* 0x001fc800078e020a */
[----:B------:R-:W-:Y:S01]  /*04e0*/  IMAD.WIDE R14, R21, 0x2, R10 ;  /* 0x00000002150e7825 */ /* 0x000fe200078e020a */
[----:B------:R0:W3:Y:S01]  /*04f0*/  LDG.E.U16 R24, desc[UR6][R12.64] ;  /* 0x000000060c187981 */ /* 0x0000e2000c1e1500 */
[----:B------:R-:W-:-:S03]  /*0500*/  LEA R21, R3, R21, 0xa ;  /* 0x0000001503157211 */ /* 0x000fc600078e50ff */
[----:B------:R1:W3:Y:S01]  /*0510*/  LDG.E.U16 R19, desc[UR6][R14.64] ;  /* 0x000000060e137981 */ /* 0x0002e2000c1e1500 */
[----:B0-----:R-:W-:-:S04]  /*0520*/  IMAD.WIDE R12, R29, 0x2, R10 ;  /* 0x000000021d0c7825 */ /* 0x001fc800078e020a */
[C---:B-1----:R-:W-:Y:S01]  /*0530*/  IMAD R15, R3.reuse, 0x400, R20 ;  /* 0x00000400030f7824 */ /* 0x042fe200078e0214 */
[----:B------:R0:W3:Y:S01]  /*0540*/  LDG.E.U16 R29, desc[UR6][R12.64] ;  /* 0x000000060c1d7981 */ /* 0x0000e2000c1e1500 */
[----:B------:R-:W-:Y:S02]  /*0550*/  LEA R20, R3, R20, 0xb ;  /* 0x0000001403147211 */ /* 0x000fe400078e58ff */
[----:B------:R-:W-:-:S04]  /*0560*/  IMAD.WIDE R14, R15, 0x2, R10 ;  /* 0x000000020f0e7825 */ /* 0x000fc800078e020a */
[----:B0-----:R-:W-:Y:S02]  /*0570*/  IMAD.WIDE R12, R21, 0x2, R10 ;  /* 0x00000002150c7825 */ /* 0x001fe400078e020a */
[----:B------:R-:W3:Y:S02]  /*0580*/  LDG.E.U16 R14, desc[UR6][R14.64] ;  /* 0x000000060e0e7981 */ /* 0x000ee4000c1e1500 */
[----:B------:R-:W-:Y:S02]  /*0590*/  IMAD R23, R3, 0x400, R20 ;  /* 0x0000040003177824 */ /* 0x000fe400078e0214 */
[----:B------:R-:W3:Y:S01]  /*05a0*/  LDG.E.U16 R12, desc[UR6][R12.64] ;  /* 0x000000060c0c7981 */ /* 0x000ee2000c1e1500 */
[----:B------:R-:W-:-:S04]  /*05b0*/  IMAD.WIDE R20, R20, 0x2, R10 ;  /* 0x0000000214147825 */ /* 0x000fc800078e020a */
[----:B------:R-:W-:Y:S02]  /*05c0*/  IMAD.WIDE R22, R23, 0x2, R10 ;  /* 0x0000000217167825 */ /* 0x000fe400078e020a */
[----:B------:R-:W3:Y:S04]  /*05d0*/  LDG.E.U16 R20, desc[UR6][R20.64] ;  /* 0x0000000614147981 */ /* 0x000ee8000c1e1500 */
[----:B------:R-:W3:Y:S01]  /*05e0*/  LDG.E.U16 R22, desc[UR6][R22.64] ;  /* 0x0000000616167981 */ /* 0x000ee2000c1e1500 */
[----:B----4-:R-:W-:Y:S02]  /*05f0*/  HADD2.F32 R8, -RZ, R8.H0_H0 ;  /* 0x20000008ff087230 */ /* 0x010fe40000004100 */
[----:B-----5:R-:W-:Y:S02]  /*0600*/  HADD2.F32 R9, -RZ, R9.H0_H0 ;  /* 0x20000009ff097230 */ /* 0x020fe40000004100 */
[----:B------:R-:W-:-:S02]  /*0610*/  HADD2.F32 R27, -RZ, R27.H0_H0 ;  /* 0x2000001bff1b7230 */ /* 0x000fc40000004100 */
[----:B------:R-:W-:Y:S01]  /*0620*/  HADD2.F32 R28, -RZ, R28.H0_H0 ;  /* 0x2000001cff1c7230 */ /* 0x000fe20000004100 */
[----:B------:R-:W-:Y:S02]  /*0630*/  FMNMX3 R8, R26, |R8|, |R9|, !PT ;  /* 0x400000081a087276 */ /* 0x000fe40007800409 */
[----:B------:R-:W-:Y:S02]  /*0640*/  IADD3 R18, PT, PT, R18, 0x10, RZ ;  /* 0x0000001012127810 */ /* 0x000fe40007ffe0ff */
[----:B------:R-:W-:Y:S01]  /*0650*/  FMNMX3 R8, R8, |R27|, |R28|, !PT ;  /* 0x4000001b08087276 */ /* 0x000fe2000780041c */
[----:B------:R-:W-:Y:S01]  /*0660*/  HADD2.F32 R25, -RZ, R25.H0_H0 ;  /* 0x20000019ff197230 */ /* 0x000fe20000004100 */
[----:B------:R-:W-:Y:S01]  /*0670*/  ISETP.NE.AND P0, PT, R18, RZ, PT ;  /* 0x000000ff1200720c */ /* 0x000fe20003f05270 */
[----:B------:R-:W-:Y:S02]  /*0680*/  VIADD R7, R7, 0x4000 ;  /* 0x0000400007077836 */ /* 0x000fe40000000000 */
[----:B--2---:R-:W-:-:S02]  /*0690*/  HADD2.F32 R9, -RZ, R6.H0_H0 ;  /* 0x20000006ff097230 */ /* 0x004fc40000004100 */
[----:B---3--:R-:W-:Y:S02]  /*06a0*/  HADD2.F32 R24, -RZ, R24.H0_H0 ;  /* 0x20000018ff187230 */ /* 0x008fe40000004100 */
[----:B------:R-:W-:Y:S02]  /*06b0*/  HADD2.F32 R19, -RZ, R19.H0_H0 ;  /* 0x20000013ff137230 */ /* 0x000fe40000004100 */
[----:B------:R-:W-:-:S05]  /*06c0*/  HADD2.F32 R29, -RZ, R29.H0_H0 ;  /* 0x2000001dff1d7230 */ /* 0x000fca0000004100 */
[----:B------:R-:W-:Y:S01]  /*06d0*/  FMNMX3 R8, R8, |R9|, |R29|, !PT ;  /* 0x4000000908087276 */ /* 0x000fe2000780041d */
[----:B------:R-:W-:-:S03]  /*06e0*/  HADD2.F32 R9, -RZ, R2.H0_H0 ;  /* 0x20000002ff097230 */ /* 0x000fc60000004100 */
[----:B------:R-:W-:Y:S01]  /*06f0*/  FMNMX3 R8, R8, |R25|, |R24|, !PT ;  /* 0x4000001908087276 */ /* 0x000fe20007800418 */
[----:B------:R-:W-:Y:S02]  /*0700*/  HADD2.F32 R14, -RZ, R14.H0_H0 ;  /* 0x2000000eff0e7230 */ /* 0x000fe40000004100 */
[----:B------:R-:W-:-:S05]  /*0710*/  HADD2.F32 R12, -RZ, R12.H0_H0 ;  /* 0x2000000cff0c7230 */ /* 0x000fca0000004100 */
[----:B------:R-:W-:Y:S01]  /*0720*/  FMNMX3 R8, R8, |R19|, |R12|, !PT ;  /* 0x4000001308087276 */ /* 0x000fe2000780040c */
[----:B------:R-:W-:-:S03]  /*0730*/  HADD2.F32 R13, -RZ, R20.H0_H0 ;  /* 0x20000014ff0d7230 */ /* 0x000fc60000004100 */
[----:B------:R-:W-:Y:S01]  /*0740*/  FMNMX3 R8, R8, |R9|, |R14|, !PT ;  /* 0x4000000908087276 */ /* 0x000fe2000780040e */
[----:B------:R-:W-:-:S05]  /*0750*/  HADD2.F32 R22, -RZ, R22.H0_H0 ;  /* 0x20000016ff167230 */ /* 0x000fca0000004100 */
[----:B------:R-:W-:Y:S01]  /*0760*/  FMNMX3 R26, R8, |R13|, |R22|, !PT ;  /* 0x4000000d081a7276 */ /* 0x000fe20007800416 */
[----:B------:R-:W-:Y:S06]  /*0770*/  @P0 BRA `(.L_x_233) ;  /* 0xfffffff800d00947 */ /* 0x000fec000383ffff */
.L_x_232:
[----:B------:R-:W-:Y:S05]  /*0780*/  BSYNC.RECONVERGENT B1 ;  /* 0x0000000000017941 */ /* 0x000fea0003800200 */
.L_x_231:
        /* <DEDUP_REMOVED lines=9> */
[CC--:B------:R-:W-:Y:S02]  /*0820*/  LEA R19, R3.reuse, R12.reuse, 0xa ;  /* 0x0000000c03137211 */ /* 0x0c0fe400078e50ff */
[C---:B------:R-:W-:Y:S01]  /*0830*/  LEA R14, R3.reuse, R12, 0xc ;  /* 0x0000000c030e7211 */ /* 0x040fe200078e60ff */
[----:B------:R-:W-:-:S03]  /*0840*/  IMAD R13, R3, 0x400, R20 ;  /* 0x00000400030d7824 */ /* 0x000fc600078e0214 */
[C---:B------:R-:W-:Y:S01]  /*0850*/  LEA R23, R3.reuse, R14, 0xa ;  /* 0x0000000e03177211 */ /* 0x040fe200078e50ff */
[----:B------:R-:W-:-:S05]  /*0860*/  IMAD R22, R3, 0x800, R14 ;  /* 0x0000080003167824 */ /* 0x000fca00078e020e */
[----:B------:R-:W-:Y:S01]  /*0870*/  LEA R25, R3, R22, 0xa ;  /* 0x0000001603197211 */ /* 0x000fe200078e50ff */
[----:B0-----:R-:W-:-:S04]  /*0880*/  IMAD.WIDE R10, R12, 0x2, R8 ;  /* 0x000000020c0a7825 */ /* 0x001fc800078e0208 */
[--C-:B------:R-:W-:Y:S01]  /*0890*/  IMAD.WIDE R18, R19, 0x2, R8.reuse ;  /* 0x0000000213127825 */ /* 0x100fe200078e0208 */
[----:B------:R0:W2:Y:S03]  /*08a0*/  LDG.E.U16 R2, desc[UR6][R10.64] ;  /* 0x000000060a027981 */ /* 0x0000a6000c1e1500 */
[--C-:B------:R-:W-:Y:S01]  /*08b0*/  IMAD.WIDE R20, R20, 0x2, R8.reuse ;  /* 0x0000000214147825 */ /* 0x100fe200078e0208 */
[----:B------:R1:W3:Y:S03]  /*08c0*/  LDG.E.U16 R5, desc[UR6][R18.64] ;  /* 0x0000000612057981 */ /* 0x0002e6000c1e1500 */
[--C-:B------:R-:W-:Y:S02]  /*08d0*/  IMAD.WIDE R12, R13, 0x2, R8.reuse ;  /* 0x000000020d0c7825 */ /* 0x100fe400078e0208 */
[----:B------:R-:W4:Y:S02]  /*08e0*/  LDG.E.U16 R20, desc[UR6][R20.64] ;  /* 0x0000000614147981 */ /* 0x000f24000c1e1500 */
[----:B------:R-:W-:-:S02]  /*08f0*/  IMAD.WIDE R14, R14, 0x2, R8 ;  /* 0x000000020e0e7825 */ /* 0x000fc400078e0208 */
[----:B------:R-:W5:Y:S02]  /*0900*/  LDG.E.U16 R12, desc[UR6][R12.64] ;  /* 0x000000060c0c7981 */ /* 0x000f64000c1e1500 */
[--C-:B0-----:R-:W-:Y:S02]  /*0910*/  IMAD.WIDE R10, R23, 0x2, R8.reuse ;  /* 0x00000002170a7825 */ /* 0x101fe400078e0208 */
[----:B------:R-:W5:Y:S02]  /*0920*/  LDG.E.U16 R14, desc[UR6][R14.64] ;  /* 0x000000060e0e7981 */ /* 0x000f64000c1e1500 */
[--C-:B-1----:R-:W-:Y:S02]  /*0930*/  IMAD.WIDE R18, R22, 0x2, R8.reuse ;  /* 0x0000000216127825 */ /* 0x102fe400078e0208 */
[----:B------:R-:W5:Y:S02]  /*0940*/  LDG.E.U16 R10, desc[UR6][R10.64] ;  /* 0x000000060a0a7981 */ /* 0x000f64000c1e1500 */
[----:B------:R-:W-:-:S02]  /*0950*/  IMAD.WIDE R8, R25, 0x2, R8 ;  /* 0x0000000219087825 */ /* 0x000fc400078e0208 */
[----:B------:R-:W5:Y:S04]  /*0960*/  LDG.E.U16 R18, desc[UR6][R18.64] ;  /* 0x0000000612127981 */ /* 0x000f68000c1e1500 */
[----:B------:R-:W5:Y:S01]  /*0970*/  LDG.E.U16 R8, desc[UR6][R8.64] ;  /* 0x0000000608087981 */ /* 0x000f62000c1e1500 */
[----:B------:R-:W-:Y:S02]  /*0980*/  VIADD R7, R7, 0x2000 ;  /* 0x0000200007077836 */ /* 0x000fe40000000000 */
        /* <DEDUP_REMOVED lines=12> */
.L_x_235:
[----:B------:R-:W-:Y:S05]  /*0a50*/  BSYNC.RECONVERGENT B1 ;  /* 0x0000000000017941 */ /* 0x000fea0003800200 */
.L_x_234:
        /* <DEDUP_REMOVED lines=19> */
[----:B------:R-:W-:-:S02]  /*0b90*/  VIADD R7, R7, 0x1000 ;  /* 0x0000100007077836 */ /* 0x000fc40000000000 */
[----:B--2---:R-:W-:Y:S02]  /*0ba0*/  HADD2.F32 R15, -RZ, R10.H0_H0 ;  /* 0x2000000aff0f7230 */ /* 0x004fe40000004100 */
[----:B---3--:R-:W-:Y:S02]  /*0bb0*/  HADD2.F32 R6, -RZ, R8.H0_H0 ;  /* 0x20000008ff067230 */ /* 0x008fe40000004100 */
[----:B----4-:R-:W-:-:S03]  /*0bc0*/  HADD2.F32 R19, -RZ, R12.H0_H0 ;  /* 0x2000000cff137230 */ /* 0x010fc60000004100 */
[----:B------:R-:W-:Y:S01]  /*0bd0*/  FMNMX3 R6, R26, |R15|, |R6|, !PT ;  /* 0x4000000f1a067276 */ /* 0x000fe20007800406 */
[----:B-----5:R-:W-:-:S05]  /*0be0*/  HADD2.F32 R14, -RZ, R4.H0_H0 ;  /* 0x20000004ff0e7230 */ /* 0x020fca0000004100 */
[----:B------:R-:W-:-:S07]  /*0bf0*/  FMNMX3 R26, R6, |R19|, |R14|, !PT ;  /* 0x40000013061a7276 */ /* 0x000fce000780040e */
.L_x_237:
[----:B------:R-:W-:Y:S05]  /*0c00*/  BSYNC.RECONVERGENT B1 ;  /* 0x0000000000017941 */ /* 0x000fea0003800200 */
.L_x_236:
[----:B------:R-:W-:Y:S05]  /*0c10*/  @!P1 BRA `(.L_x_230) ;  /* 0x00000000002c9947 */ /* 0x000fea0003800000 */
[----:B------:R-:W0:Y:S01]  /*0c20*/  LDC.64 R4, c[0x0][0x388] ;  /* 0x0000e200ff047b82 */ /* 0x000e220000000a00 */
[----:B------:R-:W-:-:S07]  /*0c30*/  IADD3 R2, PT, PT, -R2, RZ, RZ ;  /* 0x000000ff02027210 */ /* 0x000fce0007ffe1ff */
.L_x_238:
[----:B------:R-:W-:-:S04]  /*0c40*/  IMAD R9, R7, R3, R16 ;  /* 0x0000000307097224 */ /* 0x000fc800078e0210 */
[----:B0-----:R-:W-:-:S06]  /*0c50*/  IMAD.WIDE R8, R9, 0x2, R4 ;  /* 0x0000000209087825 */ /* 0x001fcc00078e0204 */
[----:B------:R-:W2:Y:S01]  /*0c60*/  LDG.E.U16 R8, desc[UR6][R8.64] ;  /* 0x0000000608087981 */ /* 0x000ea2000c1e1500 */
[----:B------:R-:W-:Y:S01]  /*0c70*/  VIADD R2, R2, 0x1 ;  /* 0x0000000102027836 */ /* 0x000fe20000000000 */
[----:B------:R-:W-:-:S04]  /*0c80*/  IADD3 R7, PT, PT, R7, 0x400, RZ ;  /* 0x0000040007077810 */ /* 0x000fc80007ffe0ff */
[----:B------:R-:W-:Y:S01]  /*0c90*/  ISETP.NE.AND P0, PT, R2, RZ, PT ;  /* 0x000000ff0200720c */ /* 0x000fe20003f05270 */
[----:B--2---:R-:W-:-:S05]  /*0ca0*/  HADD2.F32 R11, -RZ, R8.H0_H0 ;  /* 0x20000008ff0b7230 */ /* 0x004fca0000004100 */
[----:B------:R-:W-:-:S07]  /*0cb0*/  FMNMX R26, |R11|, R26, !PT ;  /* 0x0000001a0b1a7209 */ /* 0x000fce0007800200 */
[----:B------:R-:W-:Y:S05]  /*0cc0*/  @P0 BRA `(.L_x_238) ;  /* 0xfffffffc00dc0947 */ /* 0x000fea000383ffff */
.L_x_230:
[----:B------:R-:W-:Y:S05]  /*0cd0*/  BSYNC.RECONVERGENT B0 ;  /* 0x0000000000007941 */ /* 0x000fea0003800200 */
.L_x_229:
        /* <DEDUP_REMOVED lines=104> */
.L_x_240:
[----:B------:R-:W-:Y:S05]  /*1360*/  BSYNC.RECONVERGENT B0 ;  /* 0x0000000000007941 */ /* 0x000fea0003800200 */
.L_x_239:
[----:B------:R-:W-:Y:S01]  /*1370*/  BAR.SYNC.DEFER_BLOCKING 0x0 ;  /* 0x0000000000007b1d */ /* 0x000fe20000010000 */
[----:B------:R-:W-:Y:S01]  /*1380*/  ISETP.GE.AND P1, PT, R17, R0, PT ;  /* 0x000000001100720c */ /* 0x000fe20003f26270 */
[----:B------:R-:W-:Y:S01]  /*1390*/  IMAD.MOV.U32 R5, RZ, RZ, 0x4b800000 ;  /* 0x4b800000ff057424 */ /* 0x000fe200078e00ff */
[----:B------:R-:W-:-:S03]  /*13a0*/  MOV R8, RZ ;  /* 0x000000ff00087202 */ /* 0x000fc60000000f00 */
        /* <DEDUP_REMOVED lines=12> */
[----:B-1----:R-:W-:-:S07]  /*1470*/  IMAD.MOV.U32 R10, RZ, RZ, R17 ;  /* 0x000000ffff0a7224 */ /* 0x002fce00078e0011 */
[----:B------:R-:W1:Y:S08]  /*1480*/  LDC.64 R4, c[0x0][0x388] ;  /* 0x0000e200ff047b82 */ /* 0x000e700000000a00 */
[----:B------:R-:W2:Y:S01]  /*1490*/  LDC.64 R6, c[0x0][0x390] ;  /* 0x0000e400ff067b82 */ /* 0x000ea20000000a00 */
[----:B0-----:R-:W-:Y:S01]  /*14a0*/  FMUL R11, R12, 0.5 ;  /* 0x3f0000000c0b7820 */ /* 0x001fe20000400000 */
[----:B------:R-:W0:Y:S08]  /*14b0*/  FRND.FLOOR R8, R12 ;  /* 0x0000000c00087307 */ /* 0x000e300000205000 */
[----:B------:R-:W3:Y:S01]  /*14c0*/  FRND.TRUNC R11, R11 ;  /* 0x0000000b000b7307 */ /* 0x000ee2000020d000 */
[----:B0-----:R-:W-:Y:S01]  /*14d0*/  FSETP.NEU.AND P1, PT, R8, R12, PT ;  /* 0x0000000c0800720b */ /* 0x001fe20003f2d000 */
[----:B------:R-:W-:-:S02]  /*14e0*/  HFMA2 R8, -RZ, RZ, 0, 0 ;  /* 0x00000000ff087431 */ /* 0x000fc400000001ff */
[----:B---3--:R-:W-:-:S04]  /*14f0*/  FADD R9, R11, R11 ;  /* 0x0000000b0b097221 */ /* 0x008fc80000000000 */
[----:B-12---:R-:W-:-:S07]  /*1500*/  FADD R9, -R9, R12 ;  /* 0x0000000c09097221 */ /* 0x006fce0000000100 */
.L_x_245:
[----:B------:R-:W-:-:S04]  /*1510*/  IMAD R15, R10, UR5, R16 ;  /* 0x000000050a0f7c24 */ /* 0x000fc8000f8e0210 */
[----:B------:R-:W-:-:S06]  /*1520*/  IMAD.WIDE R14, R15, 0x2, R4 ;  /* 0x000000020f0e7825 */ /* 0x000fcc00078e0204 */
[----:B------:R-:W2:Y:S01]  /*1530*/  LDG.E.U16 R14, desc[UR6][R14.64] ;  /* 0x000000060e0e7981 */ /* 0x000ea2000c1e1500 */
[----:B------:R-:W-:Y:S01]  /*1540*/  IMAD.MOV.U32 R20, RZ, RZ, 0x3a2c32e4 ;  /* 0x3a2c32e4ff147424 */ /* 0x000fe200078e00ff */
[----:B------:R-:W-:Y:S01]  /*1550*/  IADD3 R10, PT, PT, R10, 0x400, RZ ;  /* 0x000004000a0a7810 */ /* 0x000fe20007ffe0ff */
[----:B------:R-:W-:Y:S03]  /*1560*/  BSSY.RECONVERGENT B1, `(.L_x_243) ;  /* 0x0000056000017945 */ /* 0x000fe60003800200 */
[----:B------:R-:W-:Y:S01]  /*1570*/  ISETP.GE.AND P2, PT, R10, R7, PT ;  /* 0x000000070a00720c */ /* 0x000fe20003f46270 */
[----:B--2---:R-:W-:-:S05]  /*1580*/  HADD2.F32 R11, -RZ, R14.H0_H0 ;  /* 0x2000000eff0b7230 */ /* 0x004fca0000004100 */
[----:B------:R-:W-:-:S04]  /*1590*/  FMUL R11, R0, R11 ;  /* 0x0000000b000b7220 */ /* 0x000fc80000400000 */
[C---:B------:R-:W-:Y:S01]  /*15a0*/  FMUL R12, |R11|.reuse, 16777216 ;  /* 0x4b8000000b0c7820 */ /* 0x040fe20000400200 */
[----:B------:R-:W-:-:S04]  /*15b0*/  FSETP.GEU.AND P0, PT, |R11|, 1.175494350822287508e-38, PT ;  /* 0x008000000b00780b */ /* 0x000fc80003f0e200 */
[----:B------:R-:W-:Y:S02]  /*15c0*/  FSEL R12, R12, |R11|, !P0 ;  /* 0x4000000b0c0c7208 */ /* 0x000fe40004000000 */
[----:B------:R-:W-:Y:S02]  /*15d0*/  FSEL R14, RZ, -24, P0 ;  /* 0xc1c00000ff0e7808 */ /* 0x000fe40000000000 */
[----:B------:R-:W-:-:S04]  /*15e0*/  IADD3 R13, PT, PT, R12, -0x3f3504f3, RZ ;  /* 0xc0cafb0d0c0d7810 */ /* 0x000fc80007ffe0ff */
        /* <DEDUP_REMOVED lines=45> */
[----:B------:R-:W-:Y:S01]  /*18c0*/  IADD3 R18, PT, PT, R19, 0x7f000000, RZ ;  /* 0x7f00000013127810 */ /* 0x000fe20007ffe0ff */
[----:B--2---:R-:W-:Y:S01]  /*18d0*/  IMAD R14, R14, 0x800000, -R19 ;  /* 0x008000000e0e7824 */ /* 0x004fe200078e0a13 */
        /* <DEDUP_REMOVED lines=30> */
.L_x_244:
[----:B------:R-:W-:Y:S05]  /*1ac0*/  BSYNC.RECONVERGENT B1 ;  /* 0x0000000000017941 */ /* 0x000fea0003800200 */
.L_x_243:
[----:B------:R-:W-:Y:S01]  /*1ad0*/  FADD R8, R13, R8 ;  /* 0x000000080d087221 */ /* 0x000fe20000000000 */
[----:B------:R-:W-:Y:S06]  /*1ae0*/  @!P2 BRA `(.L_x_245) ;  /* 0xfffffff80088a947 */ /* 0x000fec000383ffff */
.L_x_242:
[----:B------:R-:W-:Y:S05]  /*1af0*/  BSYNC.RECONVERGENT B0 ;  /* 0x0000000000007941 */ /* 0x000fea0003800200 */
.L_x_241:
        /* <DEDUP_REMOVED lines=18> */
[----:B0-----:R-:W-:Y:S01]  /*1c20*/  IMAD.MOV.U32 R3, RZ, RZ, 0x3f800000 ;  /* 0x3f800000ff037424 */ /* 0x001fe200078e00ff */
        /* <DEDUP_REMOVED lines=35> */
[----:B---3--:R-:W-:-:S03]  /*1e60*/  IADD3 R2, PT, PT, R6, 0x1800000, RZ ;  /* 0x0180000006027810 */ /* 0x008fc60007ffe0ff */
[----:B------:R-:W-:Y:S01]  /*1e70*/  FADD R10, R9, R10 ;  /* 0x0000000a090a7221 */ /* 0x000fe20000000000 */
[----:B------:R-:W-:-:S03]  /*1e80*/  LOP3.LUT R2, R2, 0x7f800000, RZ, 0xc0, !PT ;  /* 0x7f80000002027812 */ /* 0x000fc600078ec0ff */
[----:B------:R-:W-:Y:S01]  /*1e90*/  FADD R11, R10, R11 ;  /* 0x0000000b0a0b7221 */ /* 0x000fe20000000000 */
[----:B------:R-:W-:-:S03]  /*1ea0*/  ISETP.GT.U32.AND P0, PT, R2, 0x1ffffff, PT ;  /* 0x01ffffff0200780c */ /* 0x000fc60003f04070 */
[----:B--2---:R-:W-:-:S04]  /*1eb0*/  FADD R12, R11, R12 ;  /* 0x0000000c0b0c7221 */ /* 0x004fc80000000000 */
[----:B------:R-:W-:-:S04]  /*1ec0*/  FADD R13, R12, R13 ;  /* 0x0000000d0c0d7221 */ /* 0x000fc80000000000 */
[----:B------:R-:W-:-:S04]  /*1ed0*/  FADD R14, R13, R14 ;  /* 0x0000000e0d0e7221 */ /* 0x000fc80000000000 */
[----:B------:R-:W-:Y:S01]  /*1ee0*/  FADD R4, R14, R15 ;  /* 0x0000000f0e047221 */ /* 0x000fe20000000000 */
[----:B------:R-:W-:Y:S06]  /*1ef0*/  @P0 BRA `(.L_x_248) ;  /* 0x00000000000c0947 */ /* 0x000fec0003800000 */
[----:B------:R-:W-:-:S07]  /*1f00*/  MOV R6, 0x1f20 ;  /* 0x00001f2000067802 */ /* 0x000fce0000000f00 */
[----:B------:R-:W-:Y:S05]  /*1f10*/  CALL.REL.NOINC `($__internal_7_$__cuda_sm20_rcp_rn_f32_slowpath) ;  /* 0x0000000800e87944 */ /* 0x000fea0003c00000 */
[----:B------:R-:W-:Y:S05]  /*1f20*/  BRA `(.L_x_249) ;  /* 0x0000000000107947 */ /* 0x000fea0003800000 */
.L_x_248:
[----:B------:R-:W0:Y:S02]  /*1f30*/  MUFU.RCP R5, R6 ;  /* 0x0000000600057308 */ /* 0x000e240000001000 */
[----:B0-----:R-:W-:-:S04]  /*1f40*/  FFMA R2, R5, R6, -1 ;  /* 0xbf80000005027423 */ /* 0x001fc80000000006 */
[----:B------:R-:W-:-:S04]  /*1f50*/  FADD.FTZ R2, -R2, -RZ ;  /* 0x800000ff02027221 */ /* 0x000fc80000010100 */
[----:B------:R-:W-:-:S07]  /*1f60*/  FFMA R5, R5, R2, R5 ;  /* 0x0000000205057223 */ /* 0x000fce0000000005 */
.L_x_249:
        /* <DEDUP_REMOVED lines=89> */
.L_x_251:
[----:B------:R-:W-:Y:S05]  /*2500*/  BSYNC.RECONVERGENT B1 ;  /* 0x0000000000017941 */ /* 0x000fea0003800200 */
.L_x_250:
[----:B------:R-:W0:Y:S01]  /*2510*/  S2UR UR5, SR_CgaCtaId ;  /* 0x00000000000579c3 */ /* 0x000e220000008800 */
[----:B------:R-:W-:Y:S02]  /*2520*/  UMOV UR4, 0x400 ;  /* 0x0000040000047882 */ /* 0x000fe40000000000 */
[----:B0-----:R-:W-:-:S09]  /*2530*/  ULEA UR4, UR5, UR4, 0x18 ;  /* 0x0000000405047291 */ /* 0x001fd2000f8ec0ff */
[----:B------:R2:W-:Y:S03]  /*2540*/  STS [UR4+0xa8], R3 ;  /* 0x0000a803ff007988 */ /* 0x0005e60008000804 */
.L_x_247:
[----:B------:R-:W-:Y:S05]  /*2550*/  BSYNC.RECONVERGENT B0 ;  /* 0x0000000000007941 */ /* 0x000fea0003800200 */
.L_x_246:
        /* <DEDUP_REMOVED lines=31> */
[----:B-1----:R-:W1:Y:S01]  /*2750*/  LDC.64 R10, c[0x0][0x388] ;  /* 0x0000e200ff0a7b82 */ /* 0x002e620000000a00 */
[----:B------:R-:W-:-:S07]  /*2760*/  IADD3 R7, PT, PT, -R7, RZ, RZ ;  /* 0x000000ff07077210 */ /* 0x000fce0007ffe1ff */
.L_x_254:
[----:B----4-:R-:W-:-:S04]  /*2770*/  IMAD R15, R17, UR5, R16 ;  /* 0x00000005110f7c24 */ /* 0x010fc8000f8e0210 */
[----:B-1----:R-:W-:-:S06]  /*2780*/  IMAD.WIDE R12, R15, 0x2, R10 ;  /* 0x000000020f0c7825 */ /* 0x002fcc00078e020a */
[----:B------:R-:W4:Y:S01]  /*2790*/  LDG.E.U16 R12, desc[UR6][R12.64] ;  /* 0x000000060c0c7981 */ /* 0x000f22000c1e1500 */
[----:B---3--:R-:W-:Y:S01]  /*27a0*/  IMAD.WIDE R14, R15, 0x2, R8 ;  /* 0x000000020f0e7825 */ /* 0x008fe200078e0208 */
[----:B------:R-:W-:-:S03]  /*27b0*/  IADD3 R17, PT, PT, R17, 0x400, RZ ;  /* 0x0000040011117810 */ /* 0x000fc60007ffe0ff */
[----:B------:R-:W-:-:S05]  /*27c0*/  VIADD R7, R7, 0x1 ;  /* 0x0000000107077836 */ /* 0x000fca0000000000 */
[----:B------:R-:W-:Y:S01]  /*27d0*/  ISETP.NE.AND P0, PT, R7, RZ, PT ;  /* 0x000000ff0700720c */ /* 0x000fe20003f05270 */
[----:B----4-:R-:W-:-:S05]  /*27e0*/  HADD2.F32 R19, -RZ, R12.H0_H0 ;  /* 0x2000000cff137230 */ /* 0x010fca0000004100 */
[----:B------:R-:W-:-:S05]  /*27f0*/  FMUL R19, R0, R19 ;  /* 0x0000001300137220 */ /* 0x000fca0000400000 */
[----:B------:R-:W-:-:S05]  /*2800*/  F2FP.F16.F32.PACK_AB R19, RZ, R19 ;  /* 0x00000013ff13723e */ /* 0x000fca00000000ff */
[----:B------:R4:W-:Y:S01]  /*2810*/  STG.E.U16 desc[UR6][R14.64], R19 ;  /* 0x000000130e007986 */ /* 0x0009e2000c101506 */
[----:B------:R-:W-:Y:S05]  /*2820*/  @P0 BRA `(.L_x_254) ;  /* 0xfffffffc00d00947 */ /* 0x000fea000383ffff */
.L_x_253:
[----:B-1----:R-:W-:Y:S05]  /*2830*/  BSYNC.RECONVERGENT B0 ;  /* 0x0000000000007941 */ /* 0x002fea0003800200 */
.L_x_252:
[----:B------:R-:W-:Y:S05]  /*2840*/  @!P1 EXIT ;  /* 0x000000000000994d */ /* 0x000fea0003800000 */
.L_x_255:
[----:B----4-:R-:W-:-:S04]  /*2850*/  IMAD R19, R17, R6, R16 ;  /* 0x0000000611137224 */ /* 0x010fc800078e0210 */
[----:B-12---:R-:W-:-:S06]  /*2860*/  IMAD.WIDE R10, R19, 0x2, R4 ;  /* 0x00000002130a7825 */ /* 0x006fcc00078e0204 */
[----:B------:R-:W2:Y:S01]  /*2870*/  LDG.E.U16 R10, desc[UR6][R10.64] ;  /* 0x000000060a0a7981 */ /* 0x000ea2000c1e1500 */
[----:B------:R-:W-:Y:S01]  /*2880*/  LEA R13, R6, R19, 0xa ;  /* 0x00000013060d7211 */ /* 0x000fe200078e50ff */
        /* <DEDUP_REMOVED lines=8> */
[----:B------:R-:W-:Y:S02]  /*2910*/  IMAD R19, R6, 0x800, R19 ;  /* 0x0000080006137824 */ /* 0x000fe400078e0213 */
        /* <DEDUP_REMOVED lines=8> */
[----:B------:R-:W-:-:S05]  /*29a0*/  LEA R21, R6, R19, 0xa ;  /* 0x0000001306157211 */ /* 0x000fca00078e50ff */
[----:B------:R-:W-:-:S04]  /*29b0*/  IMAD.WIDE R14, R21, 0x2, R4 ;  /* 0x00000002150e7825 */ /* 0x000fc800078e0204 */
[----:B0-----:R-:W-:-:S04]  /*29c0*/  IMAD.WIDE R8, R19, 0x2, R2 ;  /* 0x0000000213087825 */ /* 0x001fc800078e0202 */
[----:B--2---:R-:W-:-:S05]  /*29d0*/  HADD2.F32 R7, -RZ, R12.H0_H0 ;  /* 0x2000000cff077230 */ /* 0x004fca0000004100 */
[----:B------:R-:W-:-:S05]  /*29e0*/  FMUL R7, R0, R7 ;  /* 0x0000000700077220 */ /* 0x000fca0000400000 */
[----:B------:R-:W-:-:S04]  /*29f0*/  F2FP.F16.F32.PACK_AB R7, RZ, R7 ;  /* 0x00000007ff07723e */ /* 0x000fc800000000ff */
[----:B------:R-:W-:-:S05]  /*2a00*/  PRMT R11, R7, 0x7610, R11 ;  /* 0x00007610070b7816 */ /* 0x000fca000000000b */
[----:B------:R0:W-:Y:S04]  /*2a10*/  STG.E.U16 desc[UR6][R8.64], R11 ;  /* 0x0000000b08007986 */ /* 0x0001e8000c101506 */
[----:B------:R-:W2:Y:S01]  /*2a20*/  LDG.E.U16 R14, desc[UR6][R14.64] ;  /* 0x000000060e0e7981 */ /* 0x000ea2000c1e1500 */
[----:B------:R-:W-:-:S04]  /*2a30*/  IADD3 R17, PT, PT, R17, 0x1000, RZ ;  /* 0x0000100011117810 */ /* 0x000fc80007ffe0ff */
[----:B------:R-:W-:Y:S01]  /*2a40*/  ISETP.GE.AND P0, PT, R17, UR4, PT ;  /* 0x0000000411007c0c */ /* 0x000fe2000bf06270 */
[----:B0-----:R-:W-:-:S04]  /*2a50*/  IMAD.WIDE R10, R21, 0x2, R2 ;  /* 0x00000002150a7825 */ /* 0x001fc800078e0202 */
[----:B--2---:R-:W-:-:S05]  /*2a60*/  HADD2.F32 R7, -RZ, R14.H0_H0 ;  /* 0x2000000eff077230 */ /* 0x004fca0000004100 */
[----:B------:R-:W-:-:S05]  /*2a70*/  FMUL R7, R0, R7 ;  /* 0x0000000700077220 */ /* 0x000fca0000400000 */
[----:B------:R-:W-:-:S05]  /*2a80*/  F2FP.F16.F32.PACK_AB R7, RZ, R7 ;  /* 0x00000007ff07723e */ /* 0x000fca00000000ff */
[----:B------:R1:W-:Y:S01]  /*2a90*/  STG.E.U16 desc[UR6][R10.64], R7 ;  /* 0x000000070a007986 */ /* 0x0003e2000c101506 */
[----:B------:R-:W-:Y:S05]  /*2aa0*/  @!P0 BRA `(.L_x_255) ;  /* 0xfffffffc00688947 */ /* 0x000fea000383ffff */
[----:B------:R-:W-:Y:S05]  /*2ab0*/  EXIT ;  /* 0x000000000000794d */ /* 0x000fea0003800000 */
        .weak           $__internal_7_$__cuda_sm20_rcp_rn_f32_slowpath
        .type           $__internal_7_$__cuda_sm20_rcp_rn_f32_slowpath,@function
        .size           $__internal_7_$__cuda_sm20_rcp_rn_f32_slowpath,(.L_x_267 - $__internal_7_$__cuda_sm20_rcp_rn_f32_slowpath)
$__internal_7_$__cuda_sm20_rcp_rn_f32_slowpath:
        /* <DEDUP_REMOVED lines=15> */
.L_x_256:
        /* <DEDUP_REMOVED lines=33> */
.L_x_258:
[----:B------:R0:W1:Y:S02]  /*2dc0*/  MUFU.RCP R5, R2 ;  /* 0x0000000200057308 */ /* 0x0000640000001000 */
.L_x_257:
[----:B------:R-:W-:-:S04]  /*2dd0*/  HFMA2 R7, -RZ, RZ, 0, 0 ;  /* 0x00000000ff077431 */ /* 0x000fc800000001ff */
[----:B0123--:R-:W-:Y:S05]  /*2de0*/  RET.REL.NODEC R6 `(_Z11blockLPNormI6__halfLj1024EEvPT_PKS1_fiif) ;  /* 0xffffffd006847950 */ /* 0x00ffea0003c3ffff */
.L_x_259:
        /* <DEDUP_REMOVED lines=9> */
.L_x_267:


//--------------------- .nv.shared._Z17warpLPNormStridesIfLj32ELj32EEvPT_PKS0_PKiS5_S5_ifiif --------------------------
	.section	.nv.shared._Z17warpLPNormStridesIfLj32ELj32EEvPT_PKS0_PKiS5_S5_ifiif,"aw",@nobits
	.sectionflags	@""
	.align	4
.nv.shared._Z17warpLPNormStridesIfLj32ELj32EEvPT_PKS0_PKiS5_S5_ifiif:
	.zero		1280


//--------------------- .nv.shared.reserved.0     --------------------------
	.section	.nv.shared.reserved.0,"aw",@nobits
	.weak		__nv_reservedSMEM_offset_0_alias
	.size		__nv_reservedSMEM_offset_0_alias, 0, 64
	.other		__nv_reservedSMEM_offset_0_alias,@"STO_CUDA_RESERVED_SHARED STV_DEFAULT"
__nv_reservedSMEM_offset_0_alias:
	.zero		0
	.zero		64


//--------------------- .nv.global                --------------------------
	.section	.nv.global,"aw",@nobits
.nv.global:
	.type		_ZN34_INTERNAL_60c5263c_4_k_cu_197943dc4cuda3std3__48in_placeE,@object
	.size		_ZN34_INTERNAL_60c5263c_4_k_cu_197943dc4cuda3std3__48in_placeE,(_ZN34_INTERNAL_60c5263c_4_k_cu_197943dc4cuda3std6ranges3__45__cpo8distanceE - _ZN34_INTERNAL_60c5263c_4_k_cu_197943dc4cuda3std3__48in_placeE)
_ZN34_INTERNAL_60c5263c_4_k_cu_197943dc4cuda3std3__48in_placeE:
	.zero		1
	.type		_ZN34_INTERNAL_60c5263c_4_k_cu_197943dc4cuda3std6ranges3__45__cpo8distanceE,@object
	.size		_ZN34_INTERNAL_60c5263c_4_k_cu_197943dc4cuda3std6ranges3__45__cpo8distanceE,(_ZN34_INTERNAL_60c5263c_4_k_cu_197943dc4cuda3std3__45__cpo6cbeginE - _ZN34_INTERNAL_60c5263c_4_k_cu_197943dc4cuda3std6ranges3__45__cpo8distanceE)
_ZN34_INTERNAL_60c5263c_4_k_cu_197943dc4cuda3std6ranges3__45__cpo8distanceE:
	.zero		1
	.type		_ZN34_INTERNAL_60c5263c_4_k_cu_197943dc4cuda3std3__45__cpo6cbeginE,@object
	.size		_ZN34_INTERNAL_60c5263c_4_k_cu_197943dc4cuda3std3__45__cpo6cbeginE,(_ZN34_INTERNAL_60c5263c_4_k_cu_197943dc4cuda3std6ranges3__45__cpo7advanceE - _ZN34_INTERNAL_60c5263c_4_k_cu_197943dc4cuda3std3__45__cpo6cbeginE)
_ZN34_INTERNAL_60c5263c_4_k_cu_197943dc4cuda3std3__45__cpo6cbeginE:
	.zero		1
	.type		_ZN34_INTERNAL_60c5263c_4_k_cu_197943dc4cuda3std6ranges3__45__cpo7advanceE,@object
	.size		_ZN34_INTERNAL_60c5263c_4_k_cu_197943dc4cuda3std6ranges3__45__cpo7advanceE,(_ZN34_INTERNAL_60c5263c_4_k_cu_197943dc4cuda3std3__45__cpo7crbeginE - _ZN34_INTERNAL_60c5263c_4_k_cu_197943dc4cuda3std6ranges3__45__cpo7advanceE)
_ZN34_INTERNAL_60c5263c_4_k_cu_197943dc4cuda3std6ranges3__45__cpo7advanceE:
	.zero		1
	.type		_ZN34_INTERNAL_60c5263c_4_k_cu_197943dc4cuda3std3__45__cpo7crbeginE,@object
	.size		_ZN34_INTERNAL_60c5263c_4_k_cu_197943dc4cuda3std3__45__cpo7crbeginE,(_ZN34_INTERNAL_60c5263c_4_k_cu_197943dc4cuda3std6ranges3__45__cpo4dataE - _ZN34_INTERNAL_60c5263c_4_k_cu_197943dc4cuda3std3__45__cpo7crbeginE)
_ZN34_INTERNAL_60c5263c_4_k_cu_197943dc4cuda3std3__45__cpo7crbeginE:
	.zero		1
	.type		_ZN34_INTERNAL_60c5263c_4_k_cu_197943dc4cuda3std6ranges3__45__cpo4dataE,@object
	.size		_ZN34_INTERNAL_60c5263c_4_k_cu_197943dc4cuda3std6ranges3__45__cpo4dataE,(_ZN34_INTERNAL_60c5263c_4_k_cu_197943dc4cuda3std6ranges3__45__cpo5beginE - _ZN34_INTERNAL_60c5263c_4_k_cu_197943dc4cuda3std6ranges3__45__cpo4dataE)
_ZN34_INTERNAL_60c5263c_4_k_cu_197943dc4cuda3std6ranges3__45__cpo4dataE:
	.zero		1
	.type		_ZN34_INTERNAL_60c5263c_4_k_cu_197943dc4cuda3std6ranges3__45__cpo5beginE,@object
	.size		_ZN34_INTERNAL_60c5263c_4_k_cu_197943dc4cuda3std6ranges3__45__cpo5beginE,(_ZN34_INTERNAL_60c5263c_4_k_cu_197943dc4cuda3std3__436_GLOBAL__N__60c5263c_4_k_cu_197943dc6ignoreE - _ZN34_INTERNAL_60c5263c_4_k_cu_197943dc4cuda3std6ranges3__45__cpo5beginE)
_ZN34_INTERNAL_60c5263c_4_k_cu_197943dc4cuda3std6ranges3__45__cpo5beginE:
	.zero		1
	.type		_ZN34_INTERNAL_60c5263c_4_k_cu_197943dc4cuda3std3__436_GLOBAL__N__60c5263c_4_k_cu_197943dc6ignoreE,@object
	.size		_ZN34_INTERNAL_60c5263c_4_k_cu_197943dc4cuda3std3__436_GLOBAL__N__60c5263c_4_k_cu_197943dc6ignoreE,(_ZN34_INTERNAL_60c5263c_4_k_cu_197943dc4cuda3std6ranges3__45__cpo4sizeE - _ZN34_INTERNAL_60c5263c_4_k_cu_197943dc4cuda3std3__436_GLOBAL__N__60c5263c_4_k_cu_197943dc6ignoreE)
_ZN34_INTERNAL_60c5263c_4_k_cu_197943dc4cuda3std3__436_GLOBAL__N__60c5263c_4_k_cu_197943dc6ignoreE:
	.zero		1
	.type		_ZN34_INTERNAL_60c5263c_4_k_cu_197943dc4cuda3std6ranges3__45__cpo4sizeE,@object
	.size		_ZN34_INTERNAL_60c5263c_4_k_cu_197943dc4cuda3std6ranges3__45__cpo4sizeE,(_ZN34_INTERNAL_60c5263c_4_k_cu_197943dc4cuda3std3__45__cpo5beginE - _ZN34_INTERNAL_60c5263c_4_k_cu_197943dc4cuda3std6ranges3__45__cpo4sizeE)
_ZN34_INTERNAL_60c5263c_4_k_cu_197943dc4cuda3std6ranges3__45__cpo4sizeE:
	.zero		1
	.type		_ZN34_INTERNAL_60c5263c_4_k_cu_197943dc4cuda3std3__45__cpo5beginE,@object
	.size		_ZN34_INTERNAL_60c5263c_4_k_cu_197943dc4cuda3std3__45__cpo5beginE,(_ZN34_INTERNAL_60c5263c_4_k_cu_197943dc4cuda3std6ranges3__45__cpo6cbeginE - _ZN34_INTERNAL_60c5263c_4_k_cu_197943dc4cuda3std3__45__cpo5beginE)
_ZN34_INTERNAL_60c5263c_4_k_cu_197943dc4cuda3std3__45__cpo5beginE:
	.zero		1
	.type		_ZN34_INTERNAL_60c5263c_4_k_cu_197943dc4cuda3std6ranges3__45__cpo6cbeginE,@object
	.size		_ZN34_INTERNAL_60c5263c_4_k_cu_197943dc4cuda3std6ranges3__45__cpo6cbeginE,(_ZN34_INTERNAL_60c5263c_4_k_cu_197943dc4cuda3std3__45__cpo6rbeginE - _ZN34_INTERNAL_60c5263c_4_k_cu_197943dc4cuda3std6ranges3__45__cpo6cbeginE)
_ZN34_INTERNAL_60c5263c_4_k_cu_197943dc4cuda3std6ranges3__45__cpo6cbeginE:
	.zero		1
	.type		_ZN34_INTERNAL_60c5263c_4_k_cu_197943dc4cuda3std3__45__cpo6rbeginE,@object
	.size		_ZN34_INTERNAL_60c5263c_4_k_cu_197943dc4cuda3std3__45__cpo6rbeginE,(_ZN34_INTERNAL_60c5263c_4_k_cu_197943dc4cuda3std6ranges3__45__cpo4nextE - _ZN34_INTERNAL_60c5263c_4_k_cu_197943dc4cuda3std3__45__cpo6rbeginE)
_ZN34_INTERNAL_60c5263c_4_k_cu_197943dc4cuda3std3__45__cpo6rbeginE:
	.zero		1
	.type		_ZN34_INTERNAL_60c5263c_4_k_cu_197943dc4cuda3std6ranges3__45__cpo4nextE,@object
	.size		_ZN34_INTERNAL_60c5263c_4_k_cu_197943dc4cuda3std6ranges3__45__cpo4nextE,(_ZN34_INTERNAL_60c5263c_4_k_cu_197943dc4cuda3std6ranges3__45__cpo4swapE - _ZN34_INTERNAL_60c5263c_4_k_cu_197943dc4cuda3std6ranges3__45__cpo4nextE)
_ZN34_INTERNAL_60c5263c_4_k_cu_197943dc4cuda3std6ranges3__45__cpo4nextE:
	.zero		1
	.type		_ZN34_INTERNAL_60c5263c_4_k_cu_197943dc4cuda3std6ranges3__45__cpo4swapE,@object
	.size		_ZN34_INTERNAL_60c5263c_4_k_cu_197943dc4cuda3std6ranges3__45__cpo4swapE,(_ZN34_INTERNAL_60c5263c_4_k_cu_197943dc4cuda3std3__420unreachable_sentinelE - _ZN34_INTERNAL_60c5263c_4_k_cu_197943dc4cuda3std6ranges3__45__cpo4swapE)
_ZN34_INTERNAL_60c5263c_4_k_cu_197943dc4cuda3std6ranges3__45__cpo4swapE:
	.zero		1
	.type		_ZN34_INTERNAL_60c5263c_4_k_cu_197943dc4cuda3std3__420unreachable_sentinelE,@object
	.size		_ZN34_INTERNAL_60c5263c_4_k_cu_197943dc4cuda3std3__420unreachable_sentinelE,(_ZN34_INTERNAL_60c5263c_4_k_cu_197943dc6thrust24THRUST_300001_SM_1000_NS6system6detail10sequential3seqE - _ZN34_INTERNAL_60c5263c_4_k_cu_197943dc4cuda3std3__420unreachable_sentinelE)
_ZN34_INTERNAL_60c5263c_4_k_cu_197943dc4cuda3std3__420unreachable_sentinelE:
	.zero		1
	.type		_ZN34_INTERNAL_60c5263c_4_k_cu_197943dc6thrust24THRUST_300001_SM_1000_NS6system6detail10sequential3seqE,@object
	.size		_ZN34_INTERNAL_60c5263c_4_k_cu_197943dc6thrust24THRUST_300001_SM_1000_NS6system6detail10sequential3seqE,(_ZN34_INTERNAL_60c5263c_4_k_cu_197943dc4cuda3std3__45__cpo4cendE - _ZN34_INTERNAL_60c5263c_4_k_cu_197943dc6thrust24THRUST_300001_SM_1000_NS6system6detail10sequential3seqE)
_ZN34_INTERNAL_60c5263c_4_k_cu_197943dc6thrust24THRUST_300001_SM_1000_NS6system6detail10sequential3seqE:
	.zero		1
	.type		_ZN34_INTERNAL_60c5263c_4_k_cu_197943dc4cuda3std3__45__cpo4cendE,@object
	.size		_ZN34_INTERNAL_60c5263c_4_k_cu_197943dc4cuda3std3__45__cpo4cendE,(_ZN34_INTERNAL_60c5263c_4_k_cu_197943dc4cuda3std6ranges3__45__cpo9iter_swapE - _ZN34_INTERNAL_60c5263c_4_k_cu_197943dc4cuda3std3__45__cpo4cendE)
_ZN34_INTERNAL_60c5263c_4_k_cu_197943dc4cuda3std3__45__cpo4cendE:
	.zero		1
	.type		_ZN34_INTERNAL_60c5263c_4_k_cu_197943dc4cuda3std6ranges3__45__cpo9iter_swapE,@object
	.size		_ZN34_INTERNAL_60c5263c_4_k_cu_197943dc4cuda3std6ranges3__45__cpo9iter_swapE,(_ZN34_INTERNAL_60c5263c_4_k_cu_197943dc4cuda3std3__45__cpo5crendE - _ZN34_INTERNAL_60c5263c_4_k_cu_197943dc4cuda3std6ranges3__45__cpo9iter_swapE)
_ZN34_INTERNAL_60c5263c_4_k_cu_197943dc4cuda3std6ranges3__45__cpo9iter_swapE:
	.zero		1
	.type		_ZN34_INTERNAL_60c5263c_4_k_cu_197943dc4cuda3std3__45__cpo5crendE,@object
	.size		_ZN34_INTERNAL_60c5263c_4_k_cu_197943dc4cuda3std3__45__cpo5crendE,(_ZN34_INTERNAL_60c5263c_4_k_cu_197943dc4cuda3std6ranges3__45__cpo5cdataE - _ZN34_INTERNAL_60c5263c_4_k_cu_197943dc4cuda3std3__45__cpo5crendE)
_ZN34_INTERNAL_60c5263c_4_k_cu_197943dc4cuda3std3__45__cpo5crendE:
	.zero		1
	.type		_ZN34_INTERNAL_60c5263c_4_k_cu_197943dc4cuda3std6ranges3__45__cpo5cdataE,@object
	.size		_ZN34_INTERNAL_60c5263c_4_k_cu_197943dc4cuda3std6ranges3__45__cpo5cdataE,(_ZN34_INTERNAL_60c5263c_4_k_cu_197943dc4cuda3std6ranges3__45__cpo3endE - _ZN34_INTERNAL_60c5263c_4_k_cu_197943dc4cuda3std6ranges3__45__cpo5cdataE)
_ZN34_INTERNAL_60c5263c_4_k_cu_197943dc4cuda3std6ranges3__45__cpo5cdataE:
	.zero		1
	.type		_ZN34_INTERNAL_60c5263c_4_k_cu_197943dc4cuda3std6ranges3__45__cpo3endE,@object
	.size		_ZN34_INTERNAL_60c5263c_4_k_cu_197943dc4cuda3std6ranges3__45__cpo3endE,(_ZN34_INTERNAL_60c5263c_4_k_cu_197943dc4cuda3std3__419piecewise_constructE - _ZN34_INTERNAL_60c5263c_4_k_cu_197943dc4cuda3std6ranges3__45__cpo3endE)
_ZN34_INTERNAL_60c5263c_4_k_cu_197943dc4cuda3std6ranges3__45__cpo3endE:
	.zero		1
	.type		_ZN34_INTERNAL_60c5263c_4_k_cu_197943dc4cuda3std3__419piecewise_constructE,@object
	.size		_ZN34_INTERNAL_60c5263c_4_k_cu_197943dc4cuda3std3__419piecewise_constructE,(_ZN34_INTERNAL_60c5263c_4_k_cu_197943dc4cuda3std6ranges3__45__cpo5ssizeE - _ZN34_INTERNAL_60c5263c_4_k_cu_197943dc4cuda3std3__419piecewise_constructE)
_ZN34_INTERNAL_60c5263c_4_k_cu_197943dc4cuda3std3__419piecewise_constructE:
	.zero		1
	.type		_ZN34_INTERNAL_60c5263c_4_k_cu_197943dc4cuda3std6ranges3__45__cpo5ssizeE,@object
	.size		_ZN34_INTERNAL_60c5263c_4_k_cu_197943dc4cuda3std6ranges3__45__cpo5ssizeE,(_ZN34_INTERNAL_60c5263c_4_k_cu_197943dc4cuda3std3__45__cpo3endE - _ZN34_INTERNAL_60c5263c_4_k_cu_197943dc4cuda3std6ranges3__45__cpo5ssizeE)
_ZN34_INTERNAL_60c5263c_4_k_cu_197943dc4cuda3std6ranges3__45__cpo5ssizeE:
	.zero		1
	.type		_ZN34_INTERNAL_60c5263c_4_k_cu_197943dc4cuda3std3__45__cpo3endE,@object
	.size		_ZN34_INTERNAL_60c5263c_4_k_cu_197943dc4cuda3std3__45__cpo3endE,(_ZN34_INTERNAL_60c5263c_4_k_cu_197943dc4cuda3std6ranges3__45__cpo4cendE - _ZN34_INTERNAL_60c5263c_4_k_cu_197943dc4cuda3std3__45__cpo3endE)
_ZN34_INTERNAL_60c5263c_4_k_cu_197943dc4cuda3std3__45__cpo3endE:
	.zero		1
	.type		_ZN34_INTERNAL_60c5263c_4_k_cu_197943dc4cuda3std6ranges3__45__cpo4cendE,@object
	.size		_ZN34_INTERNAL_60c5263c_4_k_cu_197943dc4cuda3std6ranges3__45__cpo4cendE,(_ZN34_INTERNAL_60c5263c_4_k_cu_197943dc4cuda3std3__45__cpo4rendE - _ZN34_INTERNAL_60c5263c_4_k_cu_197943dc4cuda3std6ranges3__45__cpo4cendE)
_ZN34_INTERNAL_60c5263c_4_k_cu_197943dc4cuda3std6ranges3__45__cpo4cendE:
	.zero		1
	.type		_ZN34_INTERNAL_60c5263c_4_k_cu_197943dc4cuda3std3__45__cpo4rendE,@object
	.size		_ZN34_INTERNAL_60c5263c_4_k_cu_197943dc4cuda3std3__45__cpo4rendE,(_ZN34_INTERNAL_60c5263c_4_k_cu_197943dc4cuda3std6ranges3__45__cpo4prevE - _ZN34_INTERNAL_60c5263c_4_k_cu_197943dc4cuda3std3__45__cpo4rendE)
_ZN34_INTERNAL_60c5263c_4_k_cu_197943dc4cuda3std3__45__cpo4rendE:
	.zero		1
	.type		_ZN34_INTERNAL_60c5263c_4_k_cu_197943dc4cuda3std6ranges3__45__cpo4prevE,@object
	.size		_ZN34_INTERNAL_60c5263c_4_k_cu_197943dc4cuda3std6ranges3__45__cpo4prevE,(_ZN34_INTERNAL_60c5263c_4_k_cu_197943dc4cuda3std6ranges3__45__cpo9iter_moveE - _ZN34_INTERNAL_60c5263c_4_k_cu_197943dc4cuda3std6ranges3__45__cpo4prevE)
_ZN34_INTERNAL_60c5263c_4_k_cu_197943dc4cuda3std6ranges3__45__cpo4prevE:
	.zero		1
	.type		_ZN34_INTERNAL_60c5263c_4_k_cu_197943dc4cuda3std6ranges3__45__cpo9iter_moveE,@object
	.size		_ZN34_INTERNAL_60c5263c_4_k_cu_197943dc4cuda3std6ranges3__45__cpo9iter_moveE,(.L_13 - _ZN34_INTERNAL_60c5263c_4_k_cu_197943dc4cuda3std6ranges3__45__cpo9iter_moveE)
_ZN34_INTERNAL_60c5263c_4_k_cu_197943dc4cuda3std6ranges3__45__cpo9iter_moveE:
	.zero		1
.L_13:


//--------------------- .nv.shared._Z18blockLPNormStridesIfLj1024EEvPT_PKS0_PKiS5_S5_ifif --------------------------
	.section	.nv.shared._Z18blockLPNormStridesIfLj1024EEvPT_PKS0_PKiS5_S5_ifif,"aw",@nobits
	.sectionflags	@""
	.align	4
.nv.shared._Z18blockLPNormStridesIfLj1024EEvPT_PKS0_PKiS5_S5_ifif:
	.zero		1196


//--------------------- .nv.shared._Z10warpLPNormIfLj32ELj32EEvPT_PKS0_fiiif --------------------------
	.section	.nv.shared._Z10warpLPNormIfLj32ELj32EEvPT_PKS0_fiiif,"aw",@nobits
	.sectionflags	@""
	.align	4
.nv.shared._Z10warpLPNormIfLj32ELj32EEvPT_PKS0_fiiif:
	.zero		1280


//--------------------- .nv.shared._Z11blockLPNormIfLj1024EEvPT_PKS0_fiif --------------------------
	.section	.nv.shared._Z11blockLPNormIfLj1024EEvPT_PKS0_fiif,"aw",@nobits
	.sectionflags	@""
	.align	4
.nv.shared._Z11blockLPNormIfLj1024EEvPT_PKS0_fiif:
	.zero		1196


//--------------------- .nv.shared._Z17warpLPNormStridesI6__halfLj32ELj32EEvPT_PKS1_PKiS6_S6_ifiif --------------------------
	.section	.nv.shared._Z17warpLPNormStridesI6__halfLj32ELj32EEvPT_PKS1_PKiS6_S6_ifiif,"aw",@nobits
	.sectionflags	@""
	.align	4
.nv.shared._Z17warpLPNormStridesI6__halfLj32ELj32EEvPT_PKS1_PKiS6_S6_ifiif:
	.zero		1280


//--------------------- .nv.shared._Z18blockLPNormStridesI6__halfLj1024EEvPT_PKS1_PKiS6_S6_ifif --------------------------
	.section	.nv.shared._Z18blockLPNormStridesI6__halfLj1024EEvPT_PKS1_PKiS6_S6_ifif,"aw",@nobits
	.sectionflags	@""
	.align	4
.nv.shared._Z18blockLPNormStridesI6__halfLj1024EEvPT_PKS1_PKiS6_S6_ifif:
	.zero		1196


//--------------------- .nv.shared._Z10warpLPNormI6__halfLj32ELj32EEvPT_PKS1_fiiif --------------------------
	.section	.nv.shared._Z10warpLPNormI6__halfLj32ELj32EEvPT_PKS1_fiiif,"aw",@nobits
	.sectionflags	@""
	.align	4
.nv.shared._Z10warpLPNormI6__halfLj32ELj32EEvPT_PKS1_fiiif:
	.zero		1280


//--------------------- .nv.shared._Z11blockLPNormI6__halfLj1024EEvPT_PKS1_fiif --------------------------
	.section	.nv.shared._Z11blockLPNormI6__halfLj1024EEvPT_PKS1_fiif,"aw",@nobits
	.sectionflags	@""
	.align	4
.nv.shared._Z11blockLPNormI6__halfLj1024EEvPT_PKS1_fiif:
	.zero		1196


//--------------------- .nv.constant0._Z17warpLPNormStridesIfLj32ELj32EEvPT_PKS0_PKiS5_S5_ifiif --------------------------
	.section	.nv.constant0._Z17warpLPNormStridesIfLj32ELj32EEvPT_PKS0_PKiS5_S5_ifiif,"a",@progbits
	.sectionflags	@""
	.align	4
.nv.constant0._Z17warpLPNormStridesIfLj32ELj32EEvPT_PKS0_PKiS5_S5_ifiif:
	.zero		956


//--------------------- .nv.constant0._Z18blockLPNormStridesIfLj1024EEvPT_PKS0_PKiS5_S5_ifif --------------------------
	.section	.nv.constant0._Z18blockLPNormStridesIfLj1024EEvPT_PKS0_PKiS5_S5_ifif,"a",@progbits
	.sectionflags	@""
	.align	4
.nv.constant0._Z18blockLPNormStridesIfLj1024EEvPT_PKS0_PKiS5_S5_ifif:
	.zero		952


//--------------------- .nv.constant0._Z10warpLPNormIfLj32ELj32EEvPT_PKS0_fiiif --------------------------
	.section	.nv.constant0._Z10warpLPNormIfLj32ELj32EEvPT_PKS0_fiiif,"a",@progbits
	.sectionflags	@""
	.align	4
.nv.constant0._Z10warpLPNormIfLj32ELj32EEvPT_PKS0_fiiif:
	.zero		932


//--------------------- .nv.constant0._Z11blockLPNormIfLj1024EEvPT_PKS0_fiif --------------------------
	.section	.nv.constant0._Z11blockLPNormIfLj1024EEvPT_PKS0_fiif,"a",@progbits
	.sectionflags	@""
	.align	4
.nv.constant0._Z11blockLPNormIfLj1024EEvPT_PKS0_fiif:
	.zero		928


//--------------------- .nv.constant0._Z17warpLPNormStridesI6__halfLj32ELj32EEvPT_PKS1_PKiS6_S6_ifiif --------------------------
	.section	.nv.constant0._Z17warpLPNormStridesI6__halfLj32ELj32EEvPT_PKS1_PKiS6_S6_ifiif,"a",@progbits
	.sectionflags	@""
	.align	4
.nv.constant0._Z17warpLPNormStridesI6__halfLj32ELj32EEvPT_PKS1_PKiS6_S6_ifiif:
	.zero		956


//--------------------- .nv.constant0._Z18blockLPNormStridesI6__halfLj1024EEvPT_PKS1_PKiS6_S6_ifif --------------------------
	.section	.nv.constant0._Z18blockLPNormStridesI6__halfLj1024EEvPT_PKS1_PKiS6_S6_ifif,"a",@progbits
	.sectionflags	@""
	.align	4
.nv.constant0._Z18blockLPNormStridesI6__halfLj1024EEvPT_PKS1_PKiS6_S6_ifif:
	.zero		952


//--------------------- .nv.constant0._Z10warpLPNormI6__halfLj32ELj32EEvPT_PKS1_fiiif --------------------------
	.section	.nv.constant0._Z10warpLPNormI6__halfLj32ELj32EEvPT_PKS1_fiiif,"a",@progbits
	.sectionflags	@""
	.align	4
.nv.constant0._Z10warpLPNormI6__halfLj32ELj32EEvPT_PKS1_fiiif:
	.zero		932


//--------------------- .nv.constant0._Z11blockLPNormI6__halfLj1024EEvPT_PKS1_fiif --------------------------
	.section	.nv.constant0._Z11blockLPNormI6__halfLj1024EEvPT_PKS1_fiif,"a",@progbits
	.sectionflags	@""
	.align	4
.nv.constant0._Z11blockLPNormI6__halfLj1024EEvPT_PKS1_fiif:
	.zero		928


//--------------------- SYMBOLS --------------------------

	.type		.nv.reservedSmem.offset0,@object
	.size		.nv.reservedSmem.offset0,0x4
	.type		.nv.reservedSmem.cap,@object
	.size		.nv.reservedSmem.cap,0x4
